def matmul_kernel(
    a_ptr,
    b_ptr,
    c_ptr,
    M,
    N,
    K,
    stride_am,
    stride_ak,
    stride_bk,
    stride_bn,
    stride_cm,
    stride_cn,
    BLOCK_M: tl.constexpr,
    BLOCK_N: tl.constexpr,
    BLOCK_K: tl.constexpr,
    GROUP_M: tl.constexpr,
):
    pid = tl.program_id(axis=0)
    num_pid_m = tl.cdiv(M, BLOCK_M)
    num_pid_n = tl.cdiv(N, BLOCK_N)
    num_pid_in_group = GROUP_M * num_pid_n
    group_id = pid // num_pid_in_group
    first_pid_m = group_id * GROUP_M
    group_size_m = min(num_pid_m - first_pid_m, GROUP_M)
    pid_m = first_pid_m + ((pid % num_pid_in_group) % group_size_m)
    pid_n = (pid % num_pid_in_group) // group_size_m

    offs_am = (pid_m * BLOCK_M + tl.arange(0, BLOCK_M)) % M
    offs_bn = (pid_n * BLOCK_N + tl.arange(0, BLOCK_N)) % N
    offs_k = tl.arange(0, BLOCK_K)
    a_ptrs = a_ptr + offs_am[:, None] * stride_am + offs_k[None, :] * stride_ak
    b_ptrs = b_ptr + offs_k[:, None] * stride_bk + offs_bn[None, :] * stride_bn

    acc = tl.zeros((BLOCK_M, BLOCK_N), dtype=tl.float32)
    for kk in range(0, tl.cdiv(K, BLOCK_K)):
        a = tl.load(a_ptrs, mask=offs_k[None, :] < K - kk * BLOCK_K, other=0.0)
        b = tl.load(b_ptrs, mask=offs_k[:, None] < K - kk * BLOCK_K, other=0.0)
        acc = tl.dot(a, b, acc)
        a_ptrs += BLOCK_K * stride_ak
        b_ptrs += BLOCK_K * stride_bk

    c = acc.to(c_ptr.dtype.element_ty)
    offs_cm = pid_m * BLOCK_M + tl.arange(0, BLOCK_M)
    offs_cn = pid_n * BLOCK_N + tl.arange(0, BLOCK_N)
    c_ptrs = c_ptr + offs_cm[:, None] * stride_cm + offs_cn[None, :] * stride_cn
    mask = (offs_cm[:, None] < M) & (offs_cn[None, :] < N)
    tl.store(c_ptrs, c, mask=mask)

# config = {"BLOCK_K": 128, "BLOCK_M": 128, "BLOCK_N": 32, "GROUP_M": 8, "arch": "sm_80", "dtype": "fp16", "num_ctas": 1, "num_stages": 2, "num_warps": 4}
# arch = sm_80


// ===== COMPILED SASS (sm_80) =====

	.target	sm_80

	.elftype	@"ET_EXEC"


//--------------------- .note.nv.tkinfo           --------------------------
	.section	.note.nv.tkinfo,"",@"SHT_NOTE"
	.sectionflags	@"SHF_NOTE_NV_TKINFO"
	.tkinfo
        /*0018*/ 	.word	0x00000002
        /*0030*/ 	.string	""
        /*0030*/ 	.string	"ptxas"
        /*0030*/ 	.string	"Cuda compilation tools, release 13.0, V13.0.88"
        /*0030*/ 	.string	"Build cuda_13.0.r13.0/compiler.36424714_0"
        /*0030*/ 	.string	"-v  -suppress-debug-info  -lineinfo  -arch sm_80 "



//--------------------- .note.nv.cuinfo           --------------------------
	.section	.note.nv.cuinfo,"",@"SHT_NOTE"
	.sectionflags	@"SHF_NOTE_NV_CUINFO"
        /*0018*/ 	.short	0x0002
        /*001a*/ 	.short	0x0050
        /*001c*/ 	.short	0x0082
	.zero		2


//--------------------- .nv.info                  --------------------------
	.section	.nv.info,"",@"SHT_CUDA_INFO"
	.align	4


	//----- nvinfo : EIATTR_REGCOUNT
	.align		4
        /*0000*/ 	.byte	0x04, 0x2f
        /*0002*/ 	.short	(.L_1 - .L_0)
	.align		4
.L_0:
        /*0004*/ 	.word	index@(matmul_kernel)
        /*0008*/ 	.word	0x00000020


	//----- nvinfo : EIATTR_FRAME_SIZE
	.align		4
.L_1:
        /*000c*/ 	.byte	0x04, 0x11
        /*000e*/ 	.short	(.L_3 - .L_2)
	.align		4
.L_2:
        /*0010*/ 	.word	index@(matmul_kernel)
        /*0014*/ 	.word	0x00001010


	//----- nvinfo : EIATTR_MIN_STACK_SIZE
	.align		4
.L_3:
        /*0018*/ 	.byte	0x04, 0x12
        /*001a*/ 	.short	(.L_5 - .L_4)
	.align		4
.L_4:
        /*001c*/ 	.word	index@(matmul_kernel)
        /*0020*/ 	.word	0x00001010
.L_5:


//--------------------- .nv.info.matmul_kernel    --------------------------
	.section	.nv.info.matmul_kernel,"",@"SHT_CUDA_INFO"
	.sectionflags	@""
	.align	4


	//----- nvinfo : EIATTR_CUDA_API_VERSION
	.align		4
        /*0000*/ 	.byte	0x04, 0x37
        /*0002*/ 	.short	(.L_7 - .L_6)
.L_6:
        /*0004*/ 	.word	0x00000082


	//----- nvinfo : EIATTR_SW2861232_WAR
	.align		4
.L_7:
        /*0008*/ 	.byte	0x01, 0x35
	.zero		2


	//----- nvinfo : EIATTR_PARAM_CBANK
	.align		4
        /*000c*/ 	.byte	0x04, 0x0a
        /*000e*/ 	.short	(.L_9 - .L_8)
	.align		4
.L_8:
        /*0010*/ 	.word	index@(.nv.constant0.matmul_kernel)
        /*0014*/ 	.short	0x0160
        /*0016*/ 	.short	0x0050


	//----- nvinfo : EIATTR_CBANK_PARAM_SIZE
	.align		4
.L_9:
        /*0018*/ 	.byte	0x03, 0x19
        /*001a*/ 	.short	0x0050


	//----- nvinfo : EIATTR_KPARAM_INFO
	.align		4
        /*001c*/ 	.byte	0x04, 0x17
        /*001e*/ 	.short	(.L_11 - .L_10)
.L_10:
        /*0020*/ 	.word	0x00000000
        /*0024*/ 	.short	0x000d
        /*0026*/ 	.short	0x0048
        /*0028*/ 	.byte	0x00, 0xf4, 0x21, 0x00


	//----- nvinfo : EIATTR_KPARAM_INFO
	.align		4
.L_11:
        /*002c*/ 	.byte	0x04, 0x17
        /*002e*/ 	.short	(.L_13 - .L_12)
.L_12:
        /*0030*/ 	.word	0x00000000
        /*0034*/ 	.short	0x000c
        /*0036*/ 	.short	0x0040
        /*0038*/ 	.byte	0x00, 0xf4, 0x21, 0x00


	//----- nvinfo : EIATTR_KPARAM_INFO
	.align		4
.L_13:
        /*003c*/ 	.byte	0x04, 0x17
        /*003e*/ 	.short	(.L_15 - .L_14)
.L_14:
        /*0040*/ 	.word	0x00000000
        /*0044*/ 	.short	0x000b
        /*0046*/ 	.short	0x0038
        /*0048*/ 	.byte	0x00, 0xf0, 0x11, 0x00


	//----- nvinfo : EIATTR_KPARAM_INFO
	.align		4
.L_15:
        /*004c*/ 	.byte	0x04, 0x17
        /*004e*/ 	.short	(.L_17 - .L_16)
.L_16:
        /*0050*/ 	.word	0x00000000
        /*0054*/ 	.short	0x000a
        /*0056*/ 	.short	0x0034
        /*0058*/ 	.byte	0x00, 0xf0, 0x11, 0x00


	//----- nvinfo : EIATTR_KPARAM_INFO
	.align		4
.L_17:
        /*005c*/ 	.byte	0x04, 0x17
        /*005e*/ 	.short	(.L_19 - .L_18)
.L_18:
        /*0060*/ 	.word	0x00000000
        /*0064*/ 	.short	0x0009
        /*0066*/ 	.short	0x0030
        /*0068*/ 	.byte	0x00, 0xf0, 0x11, 0x00


	//----- nvinfo : EIATTR_KPARAM_INFO
	.align		4
.L_19:
        /*006c*/ 	.byte	0x04, 0x17
        /*006e*/ 	.short	(.L_21 - .L_20)
.L_20:
        /*0070*/ 	.word	0x00000000
        /*0074*/ 	.short	0x0008
        /*0076*/ 	.short	0x002c
        /*0078*/ 	.byte	0x00, 0xf0, 0x11, 0x00


	//----- nvinfo : EIATTR_KPARAM_INFO
	.align		4
.L_21:
        /*007c*/ 	.byte	0x04, 0x17
        /*007e*/ 	.short	(.L_23 - .L_22)
.L_22:
        /*0080*/ 	.word	0x00000000
        /*0084*/ 	.short	0x0007
        /*0086*/ 	.short	0x0028
        /*0088*/ 	.byte	0x00, 0xf0, 0x11, 0x00


	//----- nvinfo : EIATTR_KPARAM_INFO
	.align		4
.L_23:
        /*008c*/ 	.byte	0x04, 0x17
        /*008e*/ 	.short	(.L_25 - .L_24)
.L_24:
        /*0090*/ 	.word	0x00000000
        /*0094*/ 	.short	0x0006
        /*0096*/ 	.short	0x0024
        /*0098*/ 	.byte	0x00, 0xf0, 0x11, 0x00


	//----- nvinfo : EIATTR_KPARAM_INFO
	.align		4
.L_25:
        /*009c*/ 	.byte	0x04, 0x17
        /*009e*/ 	.short	(.L_27 - .L_26)
.L_26:
        /*00a0*/ 	.word	0x00000000
        /*00a4*/ 	.short	0x0005
        /*00a6*/ 	.short	0x0020
        /*00a8*/ 	.byte	0x00, 0xf0, 0x11, 0x00


	//----- nvinfo : EIATTR_KPARAM_INFO
	.align		4
.L_27:
        /*00ac*/ 	.byte	0x04, 0x17
        /*00ae*/ 	.short	(.L_29 - .L_28)
.L_28:
        /*00b0*/ 	.word	0x00000000
        /*00b4*/ 	.short	0x0004
        /*00b6*/ 	.short	0x001c
        /*00b8*/ 	.byte	0x00, 0xf0, 0x11, 0x00


	//----- nvinfo : EIATTR_KPARAM_INFO
	.align		4
.L_29:
        /*00bc*/ 	.byte	0x04, 0x17
        /*00be*/ 	.short	(.L_31 - .L_30)
.L_30:
        /*00c0*/ 	.word	0x00000000
        /*00c4*/ 	.short	0x0003
        /*00c6*/ 	.short	0x0018
        /*00c8*/ 	.byte	0x00, 0xf0, 0x11, 0x00


	//----- nvinfo : EIATTR_KPARAM_INFO
	.align		4
.L_31:
        /*00cc*/ 	.byte	0x04, 0x17
        /*00ce*/ 	.short	(.L_33 - .L_32)
.L_32:
        /*00d0*/ 	.word	0x00000000
        /*00d4*/ 	.short	0x0002
        /*00d6*/ 	.short	0x0010
        /*00d8*/ 	.byte	0x00, 0xf4, 0x21, 0x00


	//----- nvinfo : EIATTR_KPARAM_INFO
	.align		4
.L_33:
        /*00dc*/ 	.byte	0x04, 0x17
        /*00de*/ 	.short	(.L_35 - .L_34)
.L_34:
        /*00e0*/ 	.word	0x00000000
        /*00e4*/ 	.short	0x0001
        /*00e6*/ 	.short	0x0008
        /*00e8*/ 	.byte	0x00, 0xf4, 0x21, 0x00


	//----- nvinfo : EIATTR_KPARAM_INFO
	.align		4
.L_35:
        /*00ec*/ 	.byte	0x04, 0x17
        /*00ee*/ 	.short	(.L_37 - .L_36)
.L_36:
        /*00f0*/ 	.word	0x00000000
        /*00f4*/ 	.short	0x0000
        /*00f6*/ 	.short	0x0000
        /*00f8*/ 	.byte	0x00, 0xf4, 0x21, 0x00


	//----- nvinfo : EIATTR_MAXREG_COUNT
	.align		4
.L_37:
        /*00fc*/ 	.byte	0x03, 0x1b
        /*00fe*/ 	.short	0x00ff


	//----- nvinfo : EIATTR_NUM_BARRIERS
	.align		4
        /*0100*/ 	.byte	0x02, 0x4c
        /*0102*/ 	.byte	0x01
	.zero		1


	//----- nvinfo : EIATTR_ANNOTATIONS
	.align		4
        /*0104*/ 	.byte	0x04, 0x55
        /*0106*/ 	.short	(.L_39 - .L_38)


	//   ....[0]....
.L_38:
        /*0108*/ 	.word	0x00000001
        /*010c*/ 	.byte	0x70, 0x00, 0x00, 0x00, 0x01, 0x00, 0x00, 0x00, 0x80, 0x05, 0x00, 0x00, 0x01, 0x00, 0x00, 0x00
        /* <DEDUP_REMOVED lines=1402> */
        /*58bc*/ 	.byte	0x90, 0x78, 0x01, 0x00, 0x01, 0x00, 0x00, 0x00, 0xa0, 0x78, 0x01, 0x00


	//----- nvinfo : EIATTR_MERCURY_ISA_VERSION
	.align		4
.L_39:
        /*58c8*/ 	.byte	0x03, 0x5f
        /*58ca*/ 	.short	0x0000


	//----- nvinfo : EIATTR_EXIT_INSTR_OFFSETS
	.align		4
        /*58cc*/ 	.byte	0x04, 0x1c
        /*58ce*/ 	.short	(.L_41 - .L_40)


	//   ....[0]....
.L_40:
        /*58d0*/ 	.word	0x00017c50


	//   ....[1]....
        /*58d4*/ 	.word	0x00017c80


	//----- nvinfo : EIATTR_REQNTID
	.align		4
.L_41:
        /*58d8*/ 	.byte	0x04, 0x10
        /*58da*/ 	.short	(.L_43 - .L_42)
.L_42:
        /*58dc*/ 	.word	0x00000080
        /*58e0*/ 	.word	0x00000001
        /*58e4*/ 	.word	0x00000001
.L_43:


//--------------------- .nv.callgraph             --------------------------
	.section	.nv.callgraph,"",@"SHT_CUDA_CALLGRAPH"
	.align	4
	.sectionentsize	8
	.align		4
        /*0000*/ 	.word	0x00000000
	.align		4
        /*0004*/ 	.word	0xffffffff
	.align		4
        /*0008*/ 	.word	0x00000000
	.align		4
        /*000c*/ 	.word	0xfffffffe
	.align		4
        /*0010*/ 	.word	0x00000000
	.align		4
        /*0014*/ 	.word	0xfffffffd
	.align		4
        /*0018*/ 	.word	0x00000000
	.align		4
        /*001c*/ 	.word	0xfffffffc


//--------------------- .nv.rel.action            --------------------------
	.section	.nv.rel.action,"",@"SHT_CUDA_RELOCINFO"
	.align	8
	.sectionentsize	8
        /*0000*/ 	.byte	0x73, 0x00, 0x00, 0x00, 0x00, 0x00, 0x00, 0x00, 0x00, 0x00, 0x00, 0x11, 0x25, 0x00, 0x05, 0x36


//--------------------- .nv.constant0.matmul_kernel --------------------------
	.section	.nv.constant0.matmul_kernel,"a",@progbits
	.sectionflags	@""
	.align	4
.nv.constant0.matmul_kernel:
	.zero		432


//--------------------- .text.matmul_kernel       --------------------------
	.section	.text.matmul_kernel,"ax",@progbits
	.sectioninfo	@"SHI_REGISTERS=32"
	.align	128
        .global         matmul_kernel
        .type           matmul_kernel,@function
        .size           matmul_kernel,(.L_x_4 - matmul_kernel)
        .other          matmul_kernel,@"STO_CUDA_ENTRY STV_DEFAULT"
matmul_kernel:
.text.matmul_kernel:
[----:B------:R-:W-:-:S04]  /*0000*/  IMAD.MOV.U32 R1, RZ, RZ, c[0x0][0x28] ;  /* 0x00000a00ff017624 */ /* 0x000fc800078e00ff */
[----:B------:R-:W-:Y:S01]  /*0010*/  IMAD.MOV.U32 R0, RZ, RZ, 0x1f ;  /* 0x0000001fff007424 */ /* 0x000fe200078e00ff */
[----:B------:R-:W-:Y:S01]  /*0020*/  IADD3 R1, R1, -0x1010, RZ ;  /* 0xffffeff001017810 */ /* 0x000fe20007ffe0ff */
[----:B------:R-:W0:Y:S01]  /*0030*/  S2R R21, SR_TID.X ;  /* 0x0000000000157919 */ /* 0x000e220000002100 */
[----:B------:R-:W-:Y:S01]  /*0040*/  CS2R R16, SRZ ;  /* 0x0000000000107805 */ /* 0x000fe2000001ff00 */
[----:B------:R-:W-:Y:S01]  /*0050*/  CS2R R18, SRZ ;  /* 0x0000000000127805 */ /* 0x000fe2000001ff00 */
[----:B------:R-:W-:Y:S01]  /*0060*/  IADD3 R0, R0, c[0x0][0x17c], RZ ;  /* 0x00005f0000007a10 */ /* 0x000fe20007ffe0ff */
[----:B------:R0:W-:Y:S01]  /*0070*/  STL [R1+0x814], R24 ;  /* 0x0008141801007387 */ /* 0x0001e20000100800 */
[----:B------:R-:W-:Y:S01]  /*0080*/  CS2R R12, SRZ ;  /* 0x00000000000c7805 */ /* 0x000fe2000001ff00 */
[----:B------:R-:W-:Y:S01]  /*0090*/  CS2R R14, SRZ ;  /* 0x00000000000e7805 */ /* 0x000fe2000001ff00 */
[----:B------:R-:W-:-:S04]  /*00a0*/  SHF.R.S32.HI R3, RZ, 0x1f, R0 ;  /* 0x0000001fff037819 */ /* 0x000fc80000011400 */
[----:B------:R-:W-:-:S04]  /*00b0*/  LEA.HI R3, R3, R0, RZ, 0x5 ;  /* 0x0000000003037211 */ /* 0x000fc800078f28ff */
[----:B------:R-:W-:Y:S02]  /*00c0*/  SHF.R.S32.HI R0, RZ, 0x5, R3 ;  /* 0x00000005ff007819 */ /* 0x000fe40000011403 */
[----:B------:R-:W1:Y:S03]  /*00d0*/  S2R R3, SR_CTAID.X ;  /* 0x0000000000037919 */ /* 0x000e660000002500 */
[----:B------:R-:W-:Y:S01]  /*00e0*/  IMAD.SHL.U32 R0, R0, 0x8, RZ ;  /* 0x0000000800007824 */ /* 0x000fe200078e00ff */
[----:B0-----:R-:W-:-:S04]  /*00f0*/  LOP3.LUT R24, R21, 0x7f, RZ, 0xc0, !PT ;  /* 0x0000007f15187812 */ /* 0x001fc800078ec0ff */
[-C--:B------:R-:W-:Y:S02]  /*0100*/  IABS R7, R0.reuse ;  /* 0x0000000000077213 */ /* 0x080fe40000000000 */
[----:B------:R-:W-:Y:S02]  /*0110*/  IABS R10, R0 ;  /* 0x00000000000a7213 */ /* 0x000fe40000000000 */
[----:B------:R-:W0:Y:S01]  /*0120*/  I2F.RP R2, R7 ;  /* 0x0000000700027306 */ /* 0x000e220000209400 */
[----:B-1----:R-:W-:-:S07]  /*0130*/  IABS R8, R3 ;  /* 0x0000000300087213 */ /* 0x002fce0000000000 */
[----:B0-----:R-:W0:Y:S02]  /*0140*/  MUFU.RCP R2, R2 ;  /* 0x0000000200027308 */ /* 0x001e240000001000 */
[----:B0-----:R-:W-:Y:S01]  /*0150*/  IADD3 R4, R2, 0xffffffe, RZ ;  /* 0x0ffffffe02047810 */ /* 0x001fe20007ffe0ff */
[----:B------:R-:W-:-:S05]  /*0160*/  IMAD.MOV R2, RZ, RZ, -R10 ;  /* 0x000000ffff027224 */ /* 0x000fca00078e0a0a */
[----:B------:R0:W1:Y:S02]  /*0170*/  F2I.FTZ.U32.TRUNC.NTZ R5, R4 ;  /* 0x0000000400057305 */ /* 0x000064000021f000 */
[----:B0-----:R-:W-:Y:S02]  /*0180*/  IMAD.MOV.U32 R4, RZ, RZ, RZ ;  /* 0x000000ffff047224 */ /* 0x001fe400078e00ff */
[----:B-1----:R-:W-:-:S04]  /*0190*/  IMAD.MOV R6, RZ, RZ, -R5 ;  /* 0x000000ffff067224 */ /* 0x002fc800078e0a05 */
[----:B------:R-:W-:Y:S02]  /*01a0*/  IMAD R9, R6, R7, RZ ;  /* 0x0000000706097224 */ /* 0x000fe400078e02ff */
[----:B------:R-:W-:Y:S02]  /*01b0*/  IMAD.MOV.U32 R6, RZ, RZ, R8 ;  /* 0x000000ffff067224 */ /* 0x000fe400078e0008 */
[----:B------:R-:W-:-:S06]  /*01c0*/  IMAD.HI.U32 R5, R5, R9, R4 ;  /* 0x0000000905057227 */ /* 0x000fcc00078e0004 */
[----:B------:R-:W-:-:S04]  /*01d0*/  IMAD.HI.U32 R5, R5, R6, RZ ;  /* 0x0000000605057227 */ /* 0x000fc800078e00ff */
[----:B------:R-:W-:-:S05]  /*01e0*/  IMAD R2, R5, R2, R6 ;  /* 0x0000000205027224 */ /* 0x000fca00078e0206 */
[----:B------:R-:W-:-:S13]  /*01f0*/  ISETP.GT.U32.AND P1, PT, R7, R2, PT ;  /* 0x000000020700720c */ /* 0x000fda0003f24070 */
[----:B------:R-:W-:Y:S01]  /*0200*/  @!P1 IMAD.IADD R2, R2, 0x1, -R7 ;  /* 0x0000000102029824 */ /* 0x000fe200078e0a07 */
[----:B------:R-:W-:Y:S02]  /*0210*/  @!P1 IADD3 R5, R5, 0x1, RZ ;  /* 0x0000000105059810 */ /* 0x000fe40007ffe0ff */
[----:B------:R-:W-:Y:S02]  /*0220*/  ISETP.NE.AND P1, PT, R0, RZ, PT ;  /* 0x000000ff0000720c */ /* 0x000fe40003f25270 */
[----:B------:R-:W-:Y:S02]  /*0230*/  ISETP.GE.U32.AND P0, PT, R2, R7, PT ;  /* 0x000000070200720c */ /* 0x000fe40003f06070 */
[----:B------:R-:W-:-:S04]  /*0240*/  LOP3.LUT R2, R3, R0, RZ, 0x3c, !PT ;  /* 0x0000000003027212 */ /* 0x000fc800078e3cff */
[----:B------:R-:W-:Y:S01]  /*0250*/  ISETP.GE.AND P2, PT, R2, RZ, PT ;  /* 0x000000ff0200720c */ /* 0x000fe20003f46270 */
[----:B------:R-:W-:-:S05]  /*0260*/  IMAD.MOV.U32 R2, RZ, RZ, c[0x0][0x178] ;  /* 0x00005e00ff027624 */ /* 0x000fca00078e00ff */
[----:B------:R-:W-:Y:S02]  /*0270*/  IADD3 R2, R2, 0x7f, RZ ;  /* 0x0000007f02027810 */ /* 0x000fe40007ffe0ff */
[----:B------:R-:W-:-:S05]  /*0280*/  @P0 IADD3 R5, R5, 0x1, RZ ;  /* 0x0000000105050810 */ /* 0x000fca0007ffe0ff */
[----:B------:R-:W-:Y:S01]  /*0290*/  IMAD.MOV.U32 R4, RZ, RZ, R5 ;  /* 0x000000ffff047224 */ /* 0x000fe200078e0005 */
[----:B------:R-:W-:-:S03]  /*02a0*/  SHF.R.S32.HI R5, RZ, 0x1f, R2 ;  /* 0x0000001fff057819 */ /* 0x000fc60000011402 */
[----:B------:R-:W-:Y:S01]  /*02b0*/  @!P2 IMAD.MOV R4, RZ, RZ, -R4 ;  /* 0x000000ffff04a224 */ /* 0x000fe200078e0a04 */
[----:B------:R-:W-:Y:S02]  /*02c0*/  @!P1 LOP3.LUT R4, RZ, R0, RZ, 0x33, !PT ;  /* 0x00000000ff049212 */ /* 0x000fe400078e33ff */
[----:B------:R-:W-:-:S03]  /*02d0*/  LEA.HI R5, R5, R2, RZ, 0x7 ;  /* 0x0000000205057211 */ /* 0x000fc600078f38ff */
[----:B------:R-:W-:Y:S02]  /*02e0*/  IMAD.SHL.U32 R2, R4, 0x8, RZ ;  /* 0x0000000804027824 */ /* 0x000fe400078e00ff */
[----:B------:R-:W-:-:S03]  /*02f0*/  IMAD.MOV R4, RZ, RZ, -R4 ;  /* 0x000000ffff047224 */ /* 0x000fc600078e0a04 */
[----:B------:R-:W-:Y:S01]  /*0300*/  LEA.HI.SX32 R5, R5, -R2, 0x19 ;  /* 0x8000000205057211 */ /* 0x000fe200078fcaff */
[----:B------:R-:W-:Y:S02]  /*0310*/  IMAD R11, R0, R4, R3 ;  /* 0x00000004000b7224 */ /* 0x000fe400078e0203 */
[----:B------:R-:W-:Y:S01]  /*0320*/  IMAD.MOV.U32 R4, RZ, RZ, RZ ;  /* 0x000000ffff047224 */ /* 0x000fe200078e00ff */
[----:B------:R-:W-:-:S04]  /*0330*/  IMNMX R8, R5, 0x8, PT ;  /* 0x0000000805087817 */ /* 0x000fc80003800200 */
[----:B------:R-:W-:-:S04]  /*0340*/  IABS R7, R8 ;  /* 0x0000000800077213 */ /* 0x000fc80000000000 */
[----:B------:R-:W0:Y:S08]  /*0350*/  I2F.RP R6, R7 ;  /* 0x0000000700067306 */ /* 0x000e300000209400 */
[----:B0-----:R-:W0:Y:S02]  /*0360*/  MUFU.RCP R6, R6 ;  /* 0x0000000600067308 */ /* 0x001e240000001000 */
[----:B0-----:R-:W-:-:S06]  /*0370*/  IADD3 R5, R6, 0xffffffe, RZ ;  /* 0x0ffffffe06057810 */ /* 0x001fcc0007ffe0ff */
[----:B------:R-:W0:Y:S02]  /*0380*/  F2I.FTZ.U32.TRUNC.NTZ R5, R5 ;  /* 0x0000000500057305 */ /* 0x000e24000021f000 */
[----:B0-----:R-:W-:-:S04]  /*0390*/  IMAD.MOV R9, RZ, RZ, -R5 ;  /* 0x000000ffff097224 */ /* 0x001fc800078e0a05 */
[----:B------:R-:W-:Y:S01]  /*03a0*/  IMAD.MOV.U32 R0, RZ, RZ, R9 ;  /* 0x000000ffff007224 */ /* 0x000fe200078e0009 */
[----:B------:R-:W-:-:S03]  /*03b0*/  IABS R9, R11 ;  /* 0x0000000b00097213 */ /* 0x000fc60000000000 */
[----:B------:R-:W-:Y:S01]  /*03c0*/  IMAD R3, R0, R7, RZ ;  /* 0x0000000700037224 */ /* 0x000fe200078e02ff */
[----:B------:R-:W-:-:S03]  /*03d0*/  IABS R0, R8 ;  /* 0x0000000800007213 */ /* 0x000fc60000000000 */
[----:B------:R-:W-:-:S04]  /*03e0*/  IMAD.HI.U32 R4, R5, R3, R4 ;  /* 0x0000000305047227 */ /* 0x000fc800078e0004 */
[----:B------:R-:W-:Y:S02]  /*03f0*/  IMAD.MOV R0, RZ, RZ, -R0 ;  /* 0x000000ffff007224 */ /* 0x000fe400078e0a00 */
[----:B------:R-:W-:-:S04]  /*0400*/  IMAD.HI.U32 R4, R4, R9, RZ ;  /* 0x0000000904047227 */ /* 0x000fc800078e00ff */
[----:B------:R-:W-:-:S05]  /*0410*/  IMAD R0, R4, R0, R9 ;  /* 0x0000000004007224 */ /* 0x000fca00078e0209 */
[----:B------:R-:W-:-:S13]  /*0420*/  ISETP.GT.U32.AND P1, PT, R7, R0, PT ;  /* 0x000000000700720c */ /* 0x000fda0003f24070 */
[----:B------:R-:W-:Y:S01]  /*0430*/  @!P1 IMAD.IADD R0, R0, 0x1, -R7 ;  /* 0x0000000100009824 */ /* 0x000fe200078e0a07 */
[----:B------:R-:W-:Y:S02]  /*0440*/  @!P1 IADD3 R4, R4, 0x1, RZ ;  /* 0x0000000104049810 */ /* 0x000fe40007ffe0ff */
[----:B------:R-:W-:Y:S02]  /*0450*/  ISETP.NE.AND P1, PT, R8, RZ, PT ;  /* 0x000000ff0800720c */ /* 0x000fe40003f25270 */
[----:B------:R-:W-:Y:S01]  /*0460*/  ISETP.GE.U32.AND P0, PT, R0, R7, PT ;  /* 0x000000070000720c */ /* 0x000fe20003f06070 */
[----:B------:R-:W-:Y:S01]  /*0470*/  IMAD.MOV.U32 R7, RZ, RZ, c[0x0][0x180] ;  /* 0x00006000ff077624 */ /* 0x000fe200078e00ff */
[----:B------:R-:W-:-:S04]  /*0480*/  LOP3.LUT R0, R11, R8, RZ, 0x3c, !PT ;  /* 0x000000080b007212 */ /* 0x000fc800078e3cff */
[----:B------:R-:W-:Y:S02]  /*0490*/  ISETP.GE.AND P2, PT, R0, RZ, PT ;  /* 0x000000ff0000720c */ /* 0x000fe40003f46270 */
[----:B------:R-:W-:Y:S01]  /*04a0*/  IADD3 R20, R7, 0x7f, RZ ;  /* 0x0000007f07147810 */ /* 0x000fe20007ffe0ff */
[----:B------:R-:W-:Y:S01]  /*04b0*/  ULDC.64 UR6, c[0x0][0x118] ;  /* 0x0000460000067ab9 */ /* 0x000fe20000000a00 */
[----:B------:R-:W-:-:S03]  /*04c0*/  CS2R R6, SRZ ;  /* 0x0000000000067805 */ /* 0x000fc6000001ff00 */
[----:B------:R-:W-:Y:S02]  /*04d0*/  @P0 IADD3 R4, R4, 0x1, RZ ;  /* 0x0000000104040810 */ /* 0x000fe40007ffe0ff */
[----:B------:R-:W-:-:S03]  /*04e0*/  ISETP.GE.AND P0, PT, R20, 0x80, PT ;  /* 0x000000801400780c */ /* 0x000fc60003f06270 */
[----:B------:R-:W-:-:S04]  /*04f0*/  IMAD.MOV.U32 R3, RZ, RZ, R4 ;  /* 0x000000ffff037224 */ /* 0x000fc800078e0004 */
[----:B------:R-:W-:Y:S01]  /*0500*/  @!P2 IMAD.MOV R3, RZ, RZ, -R3 ;  /* 0x000000ffff03a224 */ /* 0x000fe200078e0a03 */
[----:B------:R-:W-:-:S05]  /*0510*/  @!P1 LOP3.LUT R3, RZ, R8, RZ, 0x33, !PT ;  /* 0x00000008ff039212 */ /* 0x000fca00078e33ff */
[----:B------:R-:W-:-:S04]  /*0520*/  IMAD.MOV R5, RZ, RZ, -R3 ;  /* 0x000000ffff057224 */ /* 0x000fc800078e0a03 */
[----:B------:R-:W-:Y:S02]  /*0530*/  IMAD R5, R8, R5, R11 ;  /* 0x0000000508057224 */ /* 0x000fe400078e020b */
[----:B------:R-:W-:Y:S01]  /*0540*/  CS2R R8, SRZ ;  /* 0x0000000000087805 */ /* 0x000fe2000001ff00 */
[----:B------:R-:W-:Y:S01]  /*0550*/  CS2R R10, SRZ ;  /* 0x00000000000a7805 */ /* 0x000fe2000001ff00 */
[----:B------:R-:W-:Y:S02]  /*0560*/  IMAD.IADD R0, R2, 0x1, R5 ;  /* 0x0000000102007824 */ /* 0x000fe400078e0205 */
[----:B------:R-:W-:-:S03]  /*0570*/  CS2R R4, SRZ ;  /* 0x0000000000047805 */ /* 0x000fc6000001ff00 */
[----:B------:R0:W-:Y:S04]  /*0580*/  STL [R1+0x818], R0 ;  /* 0x0008180001007387 */ /* 0x0001e80000100800 */
[----:B------:R1:W-:Y:S01]  /*0590*/  STL [R1+0x81c], R16 ;  /* 0x00081c1001007387 */ /* 0x0003e20000100800 */
[----:B0-----:R-:W-:-:S05]  /*05a0*/  IMAD.SHL.U32 R0, R3, 0x20, RZ ;  /* 0x0000002003007824 */ /* 0x001fca00078e00ff */
[C---:B-1----:R-:W-:Y:S01]  /*05b0*/  IADD3 R16, R0.reuse, 0x1, RZ ;  /* 0x0000000100107810 */ /* 0x042fe20007ffe0ff */
[----:B------:R-:W-:Y:S01]  /*05c0*/  STL [R1+0x76c], R0 ;  /* 0x00076c0001007387 */ /* 0x000fe20000100800 */
[C---:B------:R-:W-:Y:S02]  /*05d0*/  IADD3 R3, R0.reuse, 0x2, RZ ;  /* 0x0000000200037810 */ /* 0x040fe40007ffe0ff */
[C---:B------:R-:W-:Y:S01]  /*05e0*/  IADD3 R2, R0.reuse, 0x3, RZ ;  /* 0x0000000300027810 */ /* 0x040fe20007ffe0ff */
[----:B------:R0:W-:Y:S01]  /*05f0*/  STL [R1+0x7a8], R16 ;  /* 0x0007a81001007387 */ /* 0x0001e20000100800 */
[C---:B------:R-:W-:Y:S02]  /*0600*/  IADD3 R23, R0.reuse, 0x4, RZ ;  /* 0x0000000400177810 */ /* 0x040fe40007ffe0ff */
[C---:B------:R-:W-:Y:S01]  /*0610*/  IADD3 R26, R0.reuse, 0x5, RZ ;  /* 0x00000005001a7810 */ /* 0x040fe20007ffe0ff */
[----:B------:R1:W-:Y:S01]  /*0620*/  STL [R1+0x7a4], R3 ;  /* 0x0007a40301007387 */ /* 0x0003e20000100800 */
[----:B------:R-:W-:-:S02]  /*0630*/  IADD3 R27, R0, 0x6, RZ ;  /* 0x00000006001b7810 */ /* 0x000fc40007ffe0ff */
[C---:B------:R-:W-:Y:S01]  /*0640*/  IADD3 R29, R0.reuse, 0x7, RZ ;  /* 0x00000007001d7810 */ /* 0x040fe20007ffe0ff */
[----:B------:R2:W-:Y:S01]  /*0650*/  STL [R1+0x7a0], R2 ;  /* 0x0007a00201007387 */ /* 0x0005e20000100800 */
[C---:B------:R-:W-:Y:S02]  /*0660*/  IADD3 R20, R0.reuse, 0x9, RZ ;  /* 0x0000000900147810 */ /* 0x040fe40007ffe0ff */
[C---:B------:R-:W-:Y:S01]  /*0670*/  IADD3 R21, R0.reuse, 0xa, RZ ;  /* 0x0000000a00157810 */ /* 0x040fe20007ffe0ff */
[----:B------:R-:W-:Y:S01]  /*0680*/  STL [R1+0x79c], R23 ;  /* 0x00079c1701007387 */ /* 0x000fe20000100800 */
[C---:B------:R-:W-:Y:S02]  /*0690*/  IADD3 R22, R0.reuse, 0xb, RZ ;  /* 0x0000000b00167810 */ /* 0x040fe40007ffe0ff */
[C---:B0-----:R-:W-:Y:S01]  /*06a0*/  IADD3 R16, R0.reuse, 0xd, RZ ;  /* 0x0000000d00107810 */ /* 0x041fe20007ffe0ff */
[----:B------:R-:W-:Y:S01]  /*06b0*/  STL [R1+0x7b4], R26 ;  /* 0x0007b41a01007387 */ /* 0x000fe20000100800 */
[----:B-1----:R-:W-:-:S02]  /*06c0*/  IADD3 R3, R0, 0xf, RZ ;  /* 0x0000000f00037810 */ /* 0x002fc40007ffe0ff */
[C---:B--2---:R-:W-:Y:S01]  /*06d0*/  IADD3 R2, R0.reuse, 0x8, RZ ;  /* 0x0000000800027810 */ /* 0x044fe20007ffe0ff */
[----:B------:R-:W-:Y:S01]  /*06e0*/  STL [R1+0x7b0], R27 ;  /* 0x0007b01b01007387 */ /* 0x000fe20000100800 */
[C---:B------:R-:W-:Y:S02]  /*06f0*/  IADD3 R28, R0.reuse, 0x16, RZ ;  /* 0x00000016001c7810 */ /* 0x040fe40007ffe0ff */
[C---:B------:R-:W-:Y:S01]  /*0700*/  IADD3 R25, R0.reuse, 0x1b, RZ ;  /* 0x0000001b00197810 */ /* 0x040fe20007ffe0ff */
[----:B------:R-:W-:Y:S04]  /*0710*/  STL [R1+0x7bc], R29 ;  /* 0x0007bc1d01007387 */ /* 0x000fe80000100800 */
[----:B------:R0:W-:Y:S04]  /*0720*/  STL [R1+0x7b8], R2 ;  /* 0x0007b80201007387 */ /* 0x0001e80000100800 */
[----:B------:R-:W-:Y:S04]  /*0730*/  STL [R1+0x7c4], R20 ;  /* 0x0007c41401007387 */ /* 0x000fe80000100800 */
[----:B------:R-:W-:Y:S01]  /*0740*/  STL [R1+0x7c0], R21 ;  /* 0x0007c01501007387 */ /* 0x000fe20000100800 */
[----:B0-----:R-:W-:-:S05]  /*0750*/  IADD3 R2, R0, 0xc, RZ ;  /* 0x0000000c00027810 */ /* 0x001fca0007ffe0ff */
[----:B------:R0:W-:Y:S04]  /*0760*/  STL [R1+0x7c8], R2 ;  /* 0x0007c80201007387 */ /* 0x0001e80000100800 */
[----:B------:R-:W-:Y:S04]  /*0770*/  STL [R1+0x7cc], R22 ;  /* 0x0007cc1601007387 */ /* 0x000fe80000100800 */
[----:B------:R1:W-:Y:S01]  /*0780*/  STL [R1+0x7d8], R16 ;  /* 0x0007d81001007387 */ /* 0x0003e20000100800 */
[----:B0-----:R-:W-:-:S05]  /*0790*/  IADD3 R2, R0, 0xe, RZ ;  /* 0x0000000e00027810 */ /* 0x001fca0007ffe0ff */
[----:B------:R0:W-:Y:S01]  /*07a0*/  STL [R1+0x7d4], R2 ;  /* 0x0007d40201007387 */ /* 0x0001e20000100800 */
[----:B-1----:R-:W-:-:S03]  /*07b0*/  IADD3 R16, R0, 0x10, RZ ;  /* 0x0000001000107810 */ /* 0x002fc60007ffe0ff */
[----:B------:R1:W-:Y:S04]  /*07c0*/  STL [R1+0x7e4], R3 ;  /* 0x0007e40301007387 */ /* 0x0003e80000100800 */
[----:B------:R2:W-:Y:S01]  /*07d0*/  STL [R1+0x7e0], R16 ;  /* 0x0007e01001007387 */ /* 0x0005e20000100800 */
[C---:B0-----:R-:W-:Y:S02]  /*07e0*/  IADD3 R2, R0.reuse, 0x11, RZ ;  /* 0x0000001100027810 */ /* 0x041fe40007ffe0ff */
[----:B-1----:R-:W-:-:S03]  /*07f0*/  IADD3 R3, R0, 0x12, RZ ;  /* 0x0000001200037810 */ /* 0x002fc60007ffe0ff */
[----:B------:R0:W-:Y:S01]  /*0800*/  STL [R1+0x7f0], R2 ;  /* 0x0007f00201007387 */ /* 0x0001e20000100800 */
[----:B--2---:R-:W-:-:S03]  /*0810*/  IADD3 R16, R0, 0x13, RZ ;  /* 0x0000001300107810 */ /* 0x004fc60007ffe0ff */
[----:B------:R1:W-:Y:S04]  /*0820*/  STL [R1+0x7ec], R3 ;  /* 0x0007ec0301007387 */ /* 0x0003e80000100800 */
[----:B------:R2:W-:Y:S01]  /*0830*/  STL [R1+0x7fc], R16 ;  /* 0x0007fc1001007387 */ /* 0x0005e20000100800 */
[C---:B0-----:R-:W-:Y:S02]  /*0840*/  IADD3 R2, R0.reuse, 0x14, RZ ;  /* 0x0000001400027810 */ /* 0x041fe40007ffe0ff */
[----:B-1----:R-:W-:-:S03]  /*0850*/  IADD3 R3, R0, 0x15, RZ ;  /* 0x0000001500037810 */ /* 0x002fc60007ffe0ff */
[----:B------:R0:W-:Y:S01]  /*0860*/  STL [R1+0x7f8], R2 ;  /* 0x0007f80201007387 */ /* 0x0001e20000100800 */
[----:B--2---:R-:W-:-:S03]  /*0870*/  IADD3 R16, R0, 0x19, RZ ;  /* 0x0000001900107810 */ /* 0x004fc60007ffe0ff */
[----:B------:R1:W-:Y:S04]  /*0880*/  STL [R1+0x804], R3 ;  /* 0x0008040301007387 */ /* 0x0003e80000100800 */
[----:B------:R-:W-:Y:S01]  /*0890*/  STL [R1+0x800], R28 ;  /* 0x0008001c01007387 */ /* 0x000fe20000100800 */
[C---:B0-----:R-:W-:Y:S02]  /*08a0*/  IADD3 R2, R0.reuse, 0x17, RZ ;  /* 0x0000001700027810 */ /* 0x041fe40007ffe0ff */
[----:B-1----:R-:W-:-:S05]  /*08b0*/  IADD3 R3, R0, 0x18, RZ ;  /* 0x0000001800037810 */ /* 0x002fca0007ffe0ff */
[----:B------:R0:W-:Y:S04]  /*08c0*/  STL [R1+0x808], R3 ;  /* 0x0008080301007387 */ /* 0x0001e80000100800 */
[----:B------:R1:W-:Y:S04]  /*08d0*/  STL [R1+0x810], R16 ;  /* 0x0008101001007387 */ /* 0x0003e80000100800 */
[----:B------:R-:W-:Y:S01]  /*08e0*/  STL [R1+0x80c], R2 ;  /* 0x00080c0201007387 */ /* 0x000fe20000100800 */
[C---:B0-----:R-:W-:Y:S02]  /*08f0*/  IADD3 R3, R0.reuse, 0x1a, RZ ;  /* 0x0000001a00037810 */ /* 0x041fe40007ffe0ff */
[----:B-1----:R-:W-:-:S03]  /*0900*/  IADD3 R16, R0, 0x1d, RZ ;  /* 0x0000001d00107810 */ /* 0x002fc60007ffe0ff */
[----:B------:R0:W-:Y:S04]  /*0910*/  STL [R1+0x7f4], R3 ;  /* 0x0007f40301007387 */ /* 0x0001e80000100800 */
[----:B------:R1:W-:Y:S01]  /*0920*/  STL [R1+0x7d0], R16 ;  /* 0x0007d01001007387 */ /* 0x0003e20000100800 */
[C---:B0-----:R-:W-:Y:S02]  /*0930*/  IADD3 R3, R0.reuse, 0x1c, RZ ;  /* 0x0000001c00037810 */ /* 0x041fe40007ffe0ff */
[C---:B-1----:R-:W-:Y:S02]  /*0940*/  IADD3 R16, R0.reuse, 0x1e, RZ ;  /* 0x0000001e00107810 */ /* 0x042fe40007ffe0ff */
[----:B------:R-:W-:-:S03]  /*0950*/  IADD3 R0, R0, 0x1f, RZ ;  /* 0x0000001f00007810 */ /* 0x000fc60007ffe0ff */
[----:B------:R0:W-:Y:S04]  /*0960*/  STL [R1+0x7ac], R16 ;  /* 0x0007ac1001007387 */ /* 0x0001e80000100800 */
[----:B0-----:R0:W5:Y:S04]  /*0970*/  LDL.LU R16, [R1+0x81c] ;  /* 0x00081c0001107983 */ /* 0x0011680000300800 */
[----:B------:R-:W-:Y:S04]  /*0980*/  STL [R1+0x7e8], R25 ;  /* 0x0007e81901007387 */ /* 0x000fe80000100800 */
[----:B------:R1:W-:Y:S04]  /*0990*/  STL [R1+0x798], R0 ;  /* 0x0007980001007387 */ /* 0x0003e80000100800 */
[----:B-1----:R-:W2:Y:S04]  /*09a0*/  LDL.LU R0, [R1+0x818] ;  /* 0x0008180001007983 */ /* 0x002ea80000300800 */
[----:B------:R0:W-:Y:S01]  /*09b0*/  STL [R1+0x7dc], R3 ;  /* 0x0007dc0301007387 */ /* 0x0001e20000100800 */
[----:B--2---:R-:W-:-:S03]  /*09c0*/  IMAD R0, R0, 0x80, R24 ;  /* 0x0000008000007824 */ /* 0x004fc600078e0218 */
[----:B------:R0:W5:Y:S04]  /*09d0*/  LDL.LU R24, [R1+0x814] ;  /* 0x0008140001187983 */ /* 0x0001680000300800 */
[----:B------:R0:W-:Y:S01]  /*09e0*/  STL [R1+0x794], R0 ;  /* 0x0007940001007387 */ /* 0x0001e20000100800 */
[----:B------:R-:W-:Y:S05]  /*09f0*/  @!P0 BRA `(.L_x_0) ;  /* 0x0001637000008947 */ /* 0x000fea0003800000 */
[----:B------:R-:W2:Y:S04]  /*0a00*/  LDL R6, [R1+0x7d0] ;  /* 0x0007d00001067983 */ /* 0x000ea80000100800 */
[----:B------:R-:W3:Y:S04]  /*0a10*/  LDL R7, [R1+0x798] ;  /* 0x0007980001077983 */ /* 0x000ee80000100800 */
[----:B------:R-:W4:Y:S04]  /*0a20*/  LDL R4, [R1+0x808] ;  /* 0x0008080001047983 */ /* 0x000f280000100800 */
[----:B------:R-:W4:Y:S04]  /*0a30*/  LDL R5, [R1+0x7ac] ;  /* 0x0007ac0001057983 */ /* 0x000f280000100800 */
[----:B------:R-:W4:Y:S04]  /*0a40*/  LDL R11, [R1+0x810] ;  /* 0x00081000010b7983 */ /* 0x000f280000100800 */
[----:B------:R-:W4:Y:S04]  /*0a50*/  LDL R12, [R1+0x7f4] ;  /* 0x0007f400010c7983 */ /* 0x000f280000100800 */
[----:B------:R-:W4:Y:S01]  /*0a60*/  LDL R15, [R1+0x804] ;  /* 0x00080400010f7983 */ /* 0x000f220000100800 */
[----:B------:R-:W-:Y:S01]  /*0a70*/  IMAD.MOV.U32 R14, RZ, RZ, R28 ;  /* 0x000000ffff0e7224 */ /* 0x000fe200078e001c */
[----:B------:R-:W-:Y:S01]  /*0a80*/  IABS R28, c[0x0][0x17c] ;  /* 0x00005f00001c7a13 */ /* 0x000fe20000000000 */
[----:B------:R-:W-:Y:S01]  /*0a90*/  IMAD.MOV.U32 R9, RZ, RZ, R2 ;  /* 0x000000ffff097224 */ /* 0x000fe200078e0002 */
[----:B0-----:R-:W-:-:S02]  /*0aa0*/  IABS R0, c[0x0][0x178] ;  /* 0x00005e0000007a13 */ /* 0x001fc40000000000 */
[----:B------:R-:W0:Y:S03]  /*0ab0*/  I2F.RP R2, R28 ;  /* 0x0000001c00027306 */ /* 0x000e260000209400 */
[----:B------:R-:W-:-:S05]  /*0ac0*/  IMAD.MOV.U32 R13, RZ, RZ, R0 ;  /* 0x000000ffff0d7224 */ /* 0x000fca00078e0000 */
[----:B------:R-:W1:Y:S08]  /*0ad0*/  I2F.RP R0, R13 ;  /* 0x0000000d00007306 */ /* 0x000e700000209400 */
[----:B0-----:R-:W0:Y:S08]  /*0ae0*/  MUFU.RCP R2, R2 ;  /* 0x0000000200027308 */ /* 0x001e300000001000 */
[----:B-1----:R-:W1:Y:S01]  /*0af0*/  MUFU.RCP R0, R0 ;  /* 0x0000000000007308 */ /* 0x002e620000001000 */
[----:B------:R-:W-:Y:S01]  /*0b00*/  IMAD.MOV.U32 R19, RZ, RZ, R25 ;  /* 0x000000ffff137224 */ /* 0x000fe200078e0019 */
[----:B0-----:R-:W-:-:S06]  /*0b10*/  IADD3 R2, R2, 0xffffffe, RZ ;  /* 0x0ffffffe02027810 */ /* 0x001fcc0007ffe0ff */
[----:B------:R-:W0:Y:S01]  /*0b20*/  F2I.FTZ.U32.TRUNC.NTZ R25, R2 ;  /* 0x0000000200197305 */ /* 0x000e22000021f000 */
[----:B------:R-:W-:Y:S01]  /*0b30*/  IMAD.MOV.U32 R18, RZ, RZ, R3 ;  /* 0x000000ffff127224 */ /* 0x000fe200078e0003 */
[----:B-1----:R-:W-:-:S06]  /*0b40*/  IADD3 R0, R0, 0xffffffe, RZ ;  /* 0x0ffffffe00007810 */ /* 0x002fcc0007ffe0ff */
[----:B------:R0:W1:Y:S01]  /*0b50*/  F2I.FTZ.U32.TRUNC.NTZ R3, R0 ;  /* 0x0000000000037305 */ /* 0x000062000021f000 */
[----:B-----5:R-:W-:Y:S02]  /*0b60*/  IMAD.MOV.U32 R24, RZ, RZ, RZ ;  /* 0x000000ffff187224 */ /* 0x020fe400078e00ff */
[----:B0-----:R-:W-:-:S04]  /*0b70*/  IMAD.MOV R0, RZ, RZ, -R25 ;  /* 0x000000ffff007224 */ /* 0x001fc800078e0a19 */
[----:B------:R-:W-:-:S04]  /*0b80*/  IMAD R0, R0, R28, RZ ;  /* 0x0000001c00007224 */ /* 0x000fc800078e02ff */
[----:B------:R-:W-:-:S04]  /*0b90*/  IMAD.HI.U32 R24, R25, R0, R24 ;  /* 0x0000000019187227 */ /* 0x000fc800078e0018 */
[----:B------:R-:W-:Y:S01]  /*0ba0*/  IMAD.MOV.U32 R2, RZ, RZ, RZ ;  /* 0x000000ffff027224 */ /* 0x000fe200078e00ff */
[----:B--2---:R-:W-:Y:S01]  /*0bb0*/  IABS R0, R6 ;  /* 0x0000000600007213 */ /* 0x004fe20000000000 */
[----:B-1----:R-:W-:Y:S01]  /*0bc0*/  IMAD.MOV R6, RZ, RZ, -R3 ;  /* 0x000000ffff067224 */ /* 0x002fe200078e0a03 */
[----:B---3--:R-:W-:Y:S01]  /*0bd0*/  IABS R7, R7 ;  /* 0x0000000700077213 */ /* 0x008fe20000000000 */
[----:B----4-:R-:W-:Y:S01]  /*0be0*/  IMAD.MOV.U32 R10, RZ, RZ, R4 ;  /* 0x000000ffff0a7224 */ /* 0x010fe200078e0004 */
[----:B------:R-:W-:Y:S01]  /*0bf0*/  IABS R4, R5 ;  /* 0x0000000500047213 */ /* 0x000fe20000000000 */
[----:B------:R-:W-:Y:S02]  /*0c00*/  IMAD R6, R6, R13, RZ ;  /* 0x0000000d06067224 */ /* 0x000fe400078e02ff */
[----:B------:R-:W-:-:S04]  /*0c10*/  IMAD.HI.U32 R8, R24, R7, RZ ;  /* 0x0000000718087227 */ /* 0x000fc800078e00ff */
[----:B------:R-:W-:-:S04]  /*0c20*/  IMAD.HI.U32 R5, R24, R4, RZ ;  /* 0x0000000418057227 */ /* 0x000fc800078e00ff */
[----:B------:R-:W-:Y:S02]  /*0c30*/  IMAD.MOV.U32 R13, RZ, RZ, R9 ;  /* 0x000000ffff0d7224 */ /* 0x000fe400078e0009 */
[----:B------:R-:W-:-:S04]  /*0c40*/  IMAD.HI.U32 R9, R24, R0, RZ ;  /* 0x0000000018097227 */ /* 0x000fc800078e00ff */
[----:B------:R-:W-:-:S04]  /*0c50*/  IMAD.HI.U32 R3, R3, R6, R2 ;  /* 0x0000000603037227 */ /* 0x000fc800078e0002 */
[----:B------:R-:W-:Y:S02]  /*0c60*/  IMAD.MOV R8, RZ, RZ, -R8 ;  /* 0x000000ffff087224 */ /* 0x000fe400078e0a08 */
[----:B------:R-:W-:Y:S02]  /*0c70*/  IMAD.MOV R5, RZ, RZ, -R5 ;  /* 0x000000ffff057224 */ /* 0x000fe400078e0a05 */
[----:B------:R-:W-:Y:S01]  /*0c80*/  IMAD.MOV R2, RZ, RZ, -R9 ;  /* 0x000000ffff027224 */ /* 0x000fe200078e0a09 */
[----:B------:R0:W-:Y:S01]  /*0c90*/  STL [R1+0x2c], R3 ;  /* 0x00002c0301007387 */ /* 0x0001e20000100800 */
[C---:B------:R-:W-:Y:S02]  /*0ca0*/  IMAD R7, R28.reuse, R8, R7 ;  /* 0x000000081c077224 */ /* 0x040fe400078e0207 */
[----:B------:R-:W-:-:S03]  /*0cb0*/  IMAD R2, R28, R2, R0 ;  /* 0x000000021c027224 */ /* 0x000fc600078e0200 */
[----:B------:R-:W-:Y:S01]  /*0cc0*/  STL [R1+0x10], R7 ;  /* 0x0000100701007387 */ /* 0x000fe20000100800 */
[----:B0-----:R-:W-:Y:S01]  /*0cd0*/  IMAD R3, R28, R5, R4 ;  /* 0x000000051c037224 */ /* 0x001fe200078e0204 */
[----:B------:R-:W-:-:S04]  /*0ce0*/  IABS R6, R18 ;  /* 0x0000001200067213 */ /* 0x000fc80000000000 */
[----:B------:R-:W-:Y:S04]  /*0cf0*/  STL [R1+0xc], R3 ;  /* 0x00000c0301007387 */ /* 0x000fe80000100800 */
[----:B------:R0:W-:Y:S01]  /*0d00*/  STL [R1+0x8], R2 ;  /* 0x0000080201007387 */ /* 0x0001e20000100800 */
[C---:B------:R-:W-:Y:S01]  /*0d10*/  IMAD.HI.U32 R9, R24.reuse, R6, RZ ;  /* 0x0000000618097227 */ /* 0x040fe200078e00ff */
[----:B------:R-:W-:Y:S02]  /*0d20*/  IABS R4, R19 ;  /* 0x0000001300047213 */ /* 0x000fe40000000000 */
[----:B0-----:R-:W-:Y:S02]  /*0d30*/  IABS R2, R11 ;  /* 0x0000000b00027213 */ /* 0x001fe40000000000 */
[----:B------:R-:W2:Y:S01]  /*0d40*/  LDL R11, [R1+0x7f8] ;  /* 0x0007f800010b7983 */ /* 0x000ea20000100800 */
[----:B------:R-:W-:Y:S01]  /*0d50*/  IABS R0, R12 ;  /* 0x0000000c00007213 */ /* 0x000fe20000000000 */
[----:B------:R-:W-:Y:S01]  /*0d60*/  IMAD.MOV R9, RZ, RZ, -R9 ;  /* 0x000000ffff097224 */ /* 0x000fe200078e0a09 */
[----:B------:R-:W-:Y:S01]  /*0d70*/  IABS R3, R10 ;  /* 0x0000000a00037213 */ /* 0x000fe20000000000 */
[C---:B------:R-:W-:Y:S01]  /*0d80*/  IMAD.HI.U32 R8, R24.reuse, R4, RZ ;  /* 0x0000000418087227 */ /* 0x040fe200078e00ff */
[----:B------:R-:W3:Y:S03]  /*0d90*/  LDL R10, [R1+0x7fc] ;  /* 0x0007fc00010a7983 */ /* 0x000ee60000100800 */
[----:B------:R-:W-:-:S04]  /*0da0*/  IMAD.HI.U32 R7, R24, R0, RZ ;  /* 0x0000000018077227 */ /* 0x000fc800078e00ff */
[----:B------:R-:W-:-:S04]  /*0db0*/  IMAD.HI.U32 R5, R24, R2, RZ ;  /* 0x0000000218057227 */ /* 0x000fc800078e00ff */
[----:B------:R-:W-:Y:S02]  /*0dc0*/  IMAD R9, R28, R9, R6 ;  /* 0x000000091c097224 */ /* 0x000fe400078e0206 */
[----:B------:R-:W-:-:S04]  /*0dd0*/  IMAD.HI.U32 R6, R24, R3, RZ ;  /* 0x0000000318067227 */ /* 0x000fc800078e00ff */
[----:B------:R-:W-:Y:S02]  /*0de0*/  IMAD.MOV R8, RZ, RZ, -R8 ;  /* 0x000000ffff087224 */ /* 0x000fe400078e0a08 */
[----:B------:R-:W-:Y:S02]  /*0df0*/  IMAD.MOV R7, RZ, RZ, -R7 ;  /* 0x000000ffff077224 */ /* 0x000fe400078e0a07 */
[----:B------:R-:W-:Y:S01]  /*0e00*/  IMAD.MOV R5, RZ, RZ, -R5 ;  /* 0x000000ffff057224 */ /* 0x000fe200078e0a05 */
[----:B------:R0:W-:Y:S01]  /*0e10*/  STL [R1+0x4], R9 ;  /* 0x0000040901007387 */ /* 0x0001e20000100800 */
[----:B------:R-:W-:Y:S02]  /*0e20*/  IMAD.MOV R6, RZ, RZ, -R6 ;  /* 0x000000ffff067224 */ /* 0x000fe400078e0a06 */
[C---:B------:R-:W-:Y:S01]  /*0e30*/  IMAD R8, R28.reuse, R8, R4 ;  /* 0x000000081c087224 */ /* 0x040fe200078e0204 */
[----:B------:R-:W4:Y:S01]  /*0e40*/  LDL R19, [R1+0x7ec] ;  /* 0x0007ec0001137983 */ /* 0x000f220000100800 */
[----:B------:R-:W-:-:S02]  /*0e50*/  IMAD R0, R28, R7, R0 ;  /* 0x000000071c007224 */ /* 0x000fc400078e0200 */
[C---:B------:R-:W-:Y:S02]  /*0e60*/  IMAD R2, R28.reuse, R5, R2 ;  /* 0x000000051c027224 */ /* 0x040fe400078e0202 */
[----:B------:R-:W-:Y:S01]  /*0e70*/  IMAD R3, R28, R6, R3 ;  /* 0x000000061c037224 */ /* 0x000fe200078e0203 */
[----:B------:R3:W-:Y:S01]  /*0e80*/  STL [R1], R8 ;  /* 0x0000000801007387 */ /* 0x0007e20000100800 */
[----:B------:R-:W-:-:S03]  /*0e90*/  IABS R5, R14 ;  /* 0x0000000e00057213 */ /* 0x000fc60000000000 */
[----:B------:R-:W-:Y:S04]  /*0ea0*/  STL [R1+0x8a4], R0 ;  /* 0x0008a40001007387 */ /* 0x000fe80000100800 */
[----:B------:R-:W-:Y:S04]  /*0eb0*/  STL [R1+0x8a8], R2 ;  /* 0x0008a80201007387 */ /* 0x000fe80000100800 */
[----:B------:R-:W-:Y:S01]  /*0ec0*/  STL [R1+0x8ac], R3 ;  /* 0x0008ac0301007387 */ /* 0x000fe20000100800 */
[----:B------:R-:W-:-:S03]  /*0ed0*/  IABS R4, R13 ;  /* 0x0000000d00047213 */ /* 0x000fc60000000000 */
[----:B------:R-:W4:Y:S01]  /*0ee0*/  LDL R17, [R1+0x7f0] ;  /* 0x0007f00001117983 */ /* 0x000f220000100800 */
[----:B------:R-:W-:-:S03]  /*0ef0*/  IABS R6, R15 ;  /* 0x0000000f00067213 */ /* 0x000fc60000000000 */
[----:B------:R-:W4:Y:S04]  /*0f00*/  LDL R14, [R1+0x7e4] ;  /* 0x0007e400010e7983 */ /* 0x000f280000100800 */
[----:B------:R-:W4:Y:S04]  /*0f10*/  LDL R13, [R1+0x7e0] ;  /* 0x0007e000010d7983 */ /* 0x000f280000100800 */
[----:B------:R-:W4:Y:S01]  /*0f20*/  LDL R15, [R1+0x7d4] ;  /* 0x0007d400010f7983 */ /* 0x000f220000100800 */
[----:B0-----:R-:W-:-:S04]  /*0f30*/  IMAD.HI.U32 R9, R24, R5, RZ ;  /* 0x0000000518097227 */ /* 0x001fc800078e00ff */
[----:B------:R-:W-:-:S04]  /*0f40*/  IMAD.MOV R9, RZ, RZ, -R9 ;  /* 0x000000ffff097224 */ /* 0x000fc800078e0a09 */
[----:B------:R-:W-:Y:S02]  /*0f50*/  IMAD R5, R28, R9, R5 ;  /* 0x000000091c057224 */ /* 0x000fe400078e0205 */
[----:B------:R-:W-:-:S04]  /*0f60*/  IMAD.HI.U32 R12, R24, R6, RZ ;  /* 0x00000006180c7227 */ /* 0x000fc800078e00ff */
[----:B------:R-:W-:-:S04]  /*0f70*/  IMAD.MOV R12, RZ, RZ, -R12 ;  /* 0x000000ffff0c7224 */ /* 0x000fc800078e0a0c */
[----:B------:R-:W-:Y:S01]  /*0f80*/  IMAD R6, R28, R12, R6 ;  /* 0x0000000c1c067224 */ /* 0x000fe200078e0206 */
[----:B--2---:R-:W-:Y:S01]  /*0f90*/  IABS R7, R11 ;  /* 0x0000000b00077213 */ /* 0x004fe20000000000 */
[----:B------:R-:W-:-:S04]  /*0fa0*/  IMAD.HI.U32 R11, R24, R4, RZ ;  /* 0x00000004180b7227 */ /* 0x000fc800078e00ff */
[----:B------:R-:W-:-:S04]  /*0fb0*/  IMAD.MOV R11, RZ, RZ, -R11 ;  /* 0x000000ffff0b7224 */ /* 0x000fc800078e0a0b */
[----:B------:R-:W-:Y:S01]  /*0fc0*/  IMAD R4, R28, R11, R4 ;  /* 0x0000000b1c047224 */ /* 0x000fe200078e0204 */
[----:B---3--:R-:W-:-:S04]  /*0fd0*/  IABS R8, R10 ;  /* 0x0000000a00087213 */ /* 0x008fc80000000000 */
[----:B------:R-:W-:Y:S04]  /*0fe0*/  STL [R1+0x8b0], R4 ;  /* 0x0008b00401007387 */ /* 0x000fe80000100800 */
[----:B------:R-:W-:Y:S04]  /*0ff0*/  STL [R1+0x8b4], R5 ;  /* 0x0008b40501007387 */ /* 0x000fe80000100800 */
[----:B------:R-:W2:Y:S01]  /*1000*/  LDL R18, [R1+0x7d8] ;  /* 0x0007d80001127983 */ /* 0x000ea20000100800 */
[----:B------:R-:W-:-:S04]  /*1010*/  IMAD.HI.U32 R10, R24, R7, RZ ;  /* 0x00000007180a7227 */ /* 0x000fc800078e00ff */
[----:B------:R-:W-:Y:S01]  /*1020*/  IMAD.HI.U32 R11, R24, R8, RZ ;  /* 0x00000008180b7227 */ /* 0x000fe200078e00ff */
[----:B----4-:R-:W-:Y:S02]  /*1030*/  IABS R9, R19 ;  /* 0x0000001300097213 */ /* 0x010fe40000000000 */
[----:B------:R-:W3:Y:S01]  /*1040*/  LDL R19, [R1+0x7c8] ;  /* 0x0007c80001137983 */ /* 0x000ee20000100800 */
[----:B------:R-:W-:Y:S02]  /*1050*/  IMAD.MOV R10, RZ, RZ, -R10 ;  /* 0x000000ffff0a7224 */ /* 0x000fe400078e0a0a */
[----:B------:R-:W-:Y:S02]  /*1060*/  IMAD.MOV R11, RZ, RZ, -R11 ;  /* 0x000000ffff0b7224 */ /* 0x000fe400078e0a0b */
[C---:B------:R-:W-:Y:S02]  /*1070*/  IMAD R7, R28.reuse, R10, R7 ;  /* 0x0000000a1c077224 */ /* 0x040fe400078e0207 */
[----:B------:R-:W-:Y:S01]  /*1080*/  IMAD R8, R28, R11, R8 ;  /* 0x0000000b1c087224 */ /* 0x000fe200078e0208 */
[----:B------:R0:W-:Y:S01]  /*1090*/  STL [R1+0x8a0], R6 ;  /* 0x0008a00601007387 */ /* 0x0001e20000100800 */
[----:B------:R-:W-:-:S03]  /*10a0*/  IMAD.HI.U32 R16, R24, R9, RZ ;  /* 0x0000000918107227 */ /* 0x000fc600078e00ff */
[----:B------:R1:W-:Y:S01]  /*10b0*/  STL [R1+0x89c], R7 ;  /* 0x00089c0701007387 */ /* 0x0003e20000100800 */
[----:B------:R-:W-:Y:S02]  /*10c0*/  IABS R10, R17 ;  /* 0x00000011000a7213 */ /* 0x000fe40000000000 */
[----:B------:R-:W-:-:S03]  /*10d0*/  IABS R12, R14 ;  /* 0x0000000e000c7213 */ /* 0x000fc60000000000 */
[C---:B------:R-:W-:Y:S01]  /*10e0*/  IMAD.HI.U32 R14, R24.reuse, R10, RZ ;  /* 0x0000000a180e7227 */ /* 0x040fe200078e00ff */
[----:B------:R4:W-:Y:S01]  /*10f0*/  STL [R1+0x898], R8 ;  /* 0x0008980801007387 */ /* 0x0009e20000100800 */
[----:B------:R-:W-:Y:S02]  /*1100*/  IABS R11, R13 ;  /* 0x0000000d000b7213 */ /* 0x000fe40000000000 */
[----:B------:R-:W-:Y:S01]  /*1110*/  IMAD.MOV R16, RZ, RZ, -R16 ;  /* 0x000000ffff107224 */ /* 0x000fe200078e0a10 */
[----:B------:R-:W4:Y:S01]  /*1120*/  LDL R25, [R1+0x7b8] ;  /* 0x0007b80001197983 */ /* 0x000f220000100800 */
[----:B------:R-:W-:Y:S01]  /*1130*/  IABS R13, R15 ;  /* 0x0000000f000d7213 */ /* 0x000fe20000000000 */
[----:B------:R-:W-:-:S04]  /*1140*/  IMAD.HI.U32 R15, R24, R12, RZ ;  /* 0x0000000c180f7227 */ /* 0x000fc800078e00ff */
[----:B------:R-:W-:Y:S02]  /*1150*/  IMAD.MOV R14, RZ, RZ, -R14 ;  /* 0x000000ffff0e7224 */ /* 0x000fe400078e0a0e */
[----:B------:R-:W-:Y:S02]  /*1160*/  IMAD.MOV R15, RZ, RZ, -R15 ;  /* 0x000000ffff0f7224 */ /* 0x000fe400078e0a0f */
[C---:B------:R-:W-:Y:S02]  /*1170*/  IMAD R9, R28.reuse, R16, R9 ;  /* 0x000000101c097224 */ /* 0x040fe400078e0209 */
[C---:B------:R-:W-:Y:S02]  /*1180*/  IMAD R10, R28.reuse, R14, R10 ;  /* 0x0000000e1c0a7224 */ /* 0x040fe400078e020a */
[----:B------:R-:W-:Y:S01]  /*1190*/  IMAD R12, R28, R15, R12 ;  /* 0x0000000f1c0c7224 */ /* 0x000fe200078e020c */
[----:B------:R-:W-:Y:S04]  /*11a0*/  STL [R1+0x8b8], R9 ;  /* 0x0008b80901007387 */ /* 0x000fe80000100800 */
[----:B------:R1:W-:Y:S04]  /*11b0*/  STL [R1+0x894], R10 ;  /* 0x0008940a01007387 */ /* 0x0003e80000100800 */
[----:B------:R1:W-:Y:S04]  /*11c0*/  STL [R1+0x890], R12 ;  /* 0x0008900c01007387 */ /* 0x0003e80000100800 */
[----:B0-----:R-:W4:Y:S01]  /*11d0*/  LDL R6, [R1+0x76c] ;  /* 0x00076c0001067983 */ /* 0x001f220000100800 */
[----:B------:R-:W-:-:S03]  /*11e0*/  IMAD.HI.U32 R17, R24, R11, RZ ;  /* 0x0000000b18117227 */ /* 0x000fc600078e00ff */
[----:B------:R-:W4:Y:S01]  /*11f0*/  LDL R5, [R1+0x7a0] ;  /* 0x0007a00001057983 */ /* 0x000f220000100800 */
[----:B------:R-:W-:Y:S02]  /*1200*/  IMAD.MOV R17, RZ, RZ, -R17 ;  /* 0x000000ffff117224 */ /* 0x000fe400078e0a11 */
[----:B------:R-:W-:Y:S01]  /*1210*/  IMAD.HI.U32 R16, R24, R13, RZ ;  /* 0x0000000d18107227 */ /* 0x000fe200078e00ff */
[----:B------:R-:W4:Y:S03]  /*1220*/  LDL R4, [R1+0x7a4] ;  /* 0x0007a40001047983 */ /* 0x000f260000100800 */
[C---:B------:R-:W-:Y:S01]  /*1230*/  IMAD R11, R28.reuse, R17, R11 ;  /* 0x000000111c0b7224 */ /* 0x040fe200078e020b */
[----:B------:R-:W-:Y:S01]  /*1240*/  IABS R17, R21 ;  /* 0x0000001500117213 */ /* 0x000fe20000000000 */
[----:B------:R-:W-:Y:S01]  /*1250*/  IMAD.MOV R16, RZ, RZ, -R16 ;  /* 0x000000ffff107224 */ /* 0x000fe200078e0a10 */
[----:B------:R-:W4:Y:S03]  /*1260*/  LDL R2, [R1+0x7a8] ;  /* 0x0007a80001027983 */ /* 0x000f260000100800 */
[----:B------:R-:W-:Y:S01]  /*1270*/  IMAD R13, R28, R16, R13 ;  /* 0x000000101c0d7224 */ /* 0x000fe200078e020d */
[----:B------:R-:W-:Y:S01]  /*1280*/  IABS R16, R22 ;  /* 0x0000001600107213 */ /* 0x000fe20000000000 */
[----:B------:R-:W4:Y:S04]  /*1290*/  LDL R0, [R1+0x794] ;  /* 0x0007940001007983 */ /* 0x000f280000100800 */
[----:B------:R-:W-:Y:S01]  /*12a0*/  IMAD.HI.U32 R22, R24, R16, RZ ;  /* 0x0000001018167227 */ /* 0x000fe200078e00ff */
[----:B------:R-:W4:Y:S03]  /*12b0*/  LDL.LU R3, [R1+0x2c] ;  /* 0x00002c0001037983 */ /* 0x000f260000300800 */
[----:B------:R-:W-:-:S04]  /*12c0*/  IMAD.MOV R22, RZ, RZ, -R22 ;  /* 0x000000ffff167224 */ /* 0x000fc800078e0a16 */
[----:B------:R-:W-:Y:S01]  /*12d0*/  IMAD R16, R28, R22, R16 ;  /* 0x000000161c107224 */ /* 0x000fe200078e0210 */
[----:B------:R-:W-:-:S05]  /*12e0*/  IABS R22, R26 ;  /* 0x0000001a00167213 */ /* 0x000fca0000000000 */
[----:B-1----:R-:W-:Y:S01]  /*12f0*/  IMAD.HI.U32 R7, R24, R22, RZ ;  /* 0x0000001618077227 */ /* 0x002fe200078e00ff */
[----:B--2---:R-:W-:-:S05]  /*1300*/  IABS R14, R18 ;  /* 0x00000012000e7213 */ /* 0x004fca0000000000 */
[C---:B------:R-:W-:Y:S01]  /*1310*/  IMAD.HI.U32 R21, R24.reuse, R14, RZ ;  /* 0x0000000e18157227 */ /* 0x040fe200078e00ff */
[----:B------:R-:W-:Y:S02]  /*1320*/  IABS R18, R20 ;  /* 0x0000001400127213 */ /* 0x000fe40000000000 */
[----:B---3--:R-:W-:Y:S01]  /*1330*/  IABS R15, R19 ;  /* 0x00000013000f7213 */ /* 0x008fe20000000000 */
[----:B------:R-:W-:Y:S02]  /*1340*/  IMAD.MOV R21, RZ, RZ, -R21 ;  /* 0x000000ffff157224 */ /* 0x000fe400078e0a15 */
[----:B------:R-:W-:-:S04]  /*1350*/  IMAD.HI.U32 R20, R24, R17, RZ ;  /* 0x0000001118147227 */ /* 0x000fc800078e00ff */
[----:B------:R-:W-:-:S04]  /*1360*/  IMAD.HI.U32 R19, R24, R15, RZ ;  /* 0x0000000f18137227 */ /* 0x000fc800078e00ff */
[----:B------:R-:W-:Y:S02]  /*1370*/  IMAD R14, R28, R21, R14 ;  /* 0x000000151c0e7224 */ /* 0x000fe400078e020e */
[----:B------:R-:W-:-:S04]  /*1380*/  IMAD.HI.U32 R21, R24, R18, RZ ;  /* 0x0000001218157227 */ /* 0x000fc800078e00ff */
[----:B------:R-:W-:Y:S02]  /*1390*/  IMAD.MOV R20, RZ, RZ, -R20 ;  /* 0x000000ffff147224 */ /* 0x000fe400078e0a14 */
[----:B------:R-:W-:Y:S02]  /*13a0*/  IMAD.MOV R19, RZ, RZ, -R19 ;  /* 0x000000ffff137224 */ /* 0x000fe400078e0a13 */
[----:B------:R-:W-:Y:S02]  /*13b0*/  IMAD.MOV R21, RZ, RZ, -R21 ;  /* 0x000000ffff157224 */ /* 0x000fe400078e0a15 */
[C---:B------:R-:W-:Y:S01]  /*13c0*/  IMAD R17, R28.reuse, R20, R17 ;  /* 0x000000141c117224 */ /* 0x040fe200078e0211 */
[----:B------:R-:W-:Y:S01]  /*13d0*/  IABS R20, R29 ;  /* 0x0000001d00147213 */ /* 0x000fe20000000000 */
[C---:B------:R-:W-:Y:S02]  /*13e0*/  IMAD R15, R28.reuse, R19, R15 ;  /* 0x000000131c0f7224 */ /* 0x040fe400078e020f */
[----:B------:R-:W-:Y:S01]  /*13f0*/  IMAD R18, R28, R21, R18 ;  /* 0x000000151c127224 */ /* 0x000fe200078e0212 */
[----:B----4-:R-:W-:-:S02]  /*1400*/  IABS R19, R25 ;  /* 0x0000001900137213 */ /* 0x010fc40000000000 */
[----:B------:R-:W-:Y:S01]  /*1410*/  IABS R21, R27 ;  /* 0x0000001b00157213 */ /* 0x000fe20000000000 */
[----:B------:R-:W-:-:S04]  /*1420*/  IMAD.HI.U32 R27, R24, R20, RZ ;  /* 0x00000014181b7227 */ /* 0x000fc800078e00ff */
[----:B------:R-:W-:-:S04]  /*1430*/  IMAD.HI.U32 R25, R24, R19, RZ ;  /* 0x0000001318197227 */ /* 0x000fc800078e00ff */
[----:B------:R-:W-:Y:S02]  /*1440*/  IMAD.MOV R27, RZ, RZ, -R27 ;  /* 0x000000ffff1b7224 */ /* 0x000fe400078e0a1b */
[----:B------:R-:W-:Y:S02]  /*1450*/  IMAD.MOV R25, RZ, RZ, -R25 ;  /* 0x000000ffff197224 */ /* 0x000fe400078e0a19 */
[C---:B------:R-:W-:Y:S02]  /*1460*/  IMAD R20, R28.reuse, R27, R20 ;  /* 0x0000001b1c147224 */ /* 0x040fe400078e0214 */
[----:B------:R-:W-:Y:S02]  /*1470*/  IMAD R19, R28, R25, R19 ;  /* 0x000000191c137224 */ /* 0x000fe400078e0213 */
[----:B------:R-:W-:Y:S01]  /*1480*/  IMAD.MOV R25, RZ, RZ, -R7 ;  /* 0x000000ffff197224 */ /* 0x000fe200078e0a07 */
[----:B------:R-:W-:Y:S02]  /*1490*/  IABS R27, R6 ;  /* 0x00000006001b7213 */ /* 0x000fe40000000000 */
[----:B------:R-:W2:Y:S04]  /*14a0*/  LDL.LU R6, [R1+0x10] ;  /* 0x0000100001067983 */ /* 0x000ea80000300800 */
[----:B------:R-:W3:Y:S04]  /*14b0*/  LDL.LU R7, [R1+0xc] ;  /* 0x00000c0001077983 */ /* 0x000ee80000300800 */
[----:B------:R-:W4:Y:S04]  /*14c0*/  LDL.LU R8, [R1+0x8] ;  /* 0x0000080001087983 */ /* 0x000f280000300800 */
[----:B------:R-:W4:Y:S01]  /*14d0*/  LDL.LU R10, [R1+0x4] ;  /* 0x00000400010a7983 */ /* 0x000f220000300800 */
[----:B------:R-:W-:Y:S01]  /*14e0*/  IABS R23, R23 ;  /* 0x0000001700177213 */ /* 0x000fe20000000000 */
[----:B------:R-:W-:-:S02]  /*14f0*/  IMAD.HI.U32 R26, R24, R21, RZ ;  /* 0x00000015181a7227 */ /* 0x000fc400078e00ff */
[----:B------:R-:W4:Y:S02]  /*1500*/  LDL.LU R12, [R1] ;  /* 0x00000000010c7983 */ /* 0x000f240000300800 */
[----:B------:R-:W-:-:S04]  /*1510*/  IMAD.HI.U32 R29, R24, R23, RZ ;  /* 0x00000017181d7227 */ /* 0x000fc800078e00ff */
[----:B------:R-:W-:Y:S02]  /*1520*/  IMAD.MOV R26, RZ, RZ, -R26 ;  /* 0x000000ffff1a7224 */ /* 0x000fe400078e0a1a */
[C---:B------:R-:W-:Y:S02]  /*1530*/  IMAD R22, R28.reuse, R25, R22 ;  /* 0x000000191c167224 */ /* 0x040fe400078e0216 */
[----:B------:R-:W-:Y:S02]  /*1540*/  IMAD.MOV R29, RZ, RZ, -R29 ;  /* 0x000000ffff1d7224 */ /* 0x000fe400078e0a1d */
[C---:B------:R-:W-:Y:S01]  /*1550*/  IMAD R21, R28.reuse, R26, R21 ;  /* 0x0000001a1c157224 */ /* 0x040fe200078e0215 */
[----:B------:R-:W-:Y:S01]  /*1560*/  IABS R26, R5 ;  /* 0x00000005001a7213 */ /* 0x000fe20000000000 */
[----:B------:R-:W-:Y:S01]  /*1570*/  IMAD.MOV.U32 R25, RZ, RZ, R27 ;  /* 0x000000ffff197224 */ /* 0x000fe200078e001b */
[----:B------:R-:W-:Y:S01]  /*1580*/  IABS R27, R4 ;  /* 0x00000004001b7213 */ /* 0x000fe20000000000 */
[----:B------:R-:W-:Y:S01]  /*1590*/  IMAD R23, R28, R29, R23 ;  /* 0x0000001d1c177224 */ /* 0x000fe200078e0217 */
[----:B------:R-:W-:Y:S01]  /*15a0*/  IABS R29, R2 ;  /* 0x00000002001d7213 */ /* 0x000fe20000000000 */
[----:B------:R-:W-:Y:S01]  /*15b0*/  IMAD.HI.U32 R4, R24, R25, RZ ;  /* 0x0000001918047227 */ /* 0x000fe200078e00ff */
[----:B------:R-:W-:-:S03]  /*15c0*/  IABS R0, R0 ;  /* 0x0000000000007213 */ /* 0x000fc60000000000 */
[----:B------:R-:W-:-:S04]  /*15d0*/  IMAD.HI.U32 R2, R24, R26, RZ ;  /* 0x0000001a18027227 */ /* 0x000fc800078e00ff */
[----:B------:R-:W-:Y:S02]  /*15e0*/  IMAD.MOV R9, RZ, RZ, -R4 ;  /* 0x000000ffff097224 */ /* 0x000fe400078e0a04 */
[----:B------:R-:W-:Y:S02]  /*15f0*/  IMAD.MOV R5, RZ, RZ, -R2 ;  /* 0x000000ffff057224 */ /* 0x000fe400078e0a02 */
[----:B------:R-:W-:-:S04]  /*1600*/  IMAD.HI.U32 R4, R24, R27, RZ ;  /* 0x0000001b18047227 */ /* 0x000fc800078e00ff */
[----:B------:R-:W-:-:S04]  /*1610*/  IMAD.HI.U32 R2, R24, R29, RZ ;  /* 0x0000001d18027227 */ /* 0x000fc800078e00ff */
[C---:B------:R-:W-:Y:S02]  /*1620*/  IMAD R24, R28.reuse, R9, R25 ;  /* 0x000000091c187224 */ /* 0x040fe400078e0219 */
[----:B------:R-:W-:Y:S01]  /*1630*/  IMAD.HI.U32 R3, R3, R0, RZ ;  /* 0x0000000003037227 */ /* 0x000fe200078e00ff */
[----:B------:R-:W4:Y:S02]  /*1640*/  LDL.LU R9, [R1+0x8b8] ;  /* 0x0008b80001097983 */ /* 0x000f240000300800 */
[C---:B------:R-:W-:Y:S01]  /*1650*/  ISETP.GT.U32.AND P6, PT, R28.reuse, R24, PT ;  /* 0x000000181c00720c */ /* 0x040fe20003fc4070 */
[----:B------:R-:W-:Y:S02]  /*1660*/  IMAD R25, R28, R5, R26 ;  /* 0x000000051c197224 */ /* 0x000fe400078e021a */
[----:B------:R-:W-:Y:S01]  /*1670*/  IMAD.MOV R28, RZ, RZ, -R3 ;  /* 0x000000ffff1c7224 */ /* 0x000fe200078e0a03 */
[----:B------:R-:W4:Y:S01]  /*1680*/  LDL.LU R5, [R1+0x8b4] ;  /* 0x0008b40001057983 */ /* 0x000f220000300800 */
[----:B------:R-:W-:-:S03]  /*1690*/  IMAD.MOV R26, RZ, RZ, -R4 ;  /* 0x000000ffff1a7224 */ /* 0x000fc600078e0a04 */
[----:B------:R-:W4:Y:S01]  /*16a0*/  LDL.LU R4, [R1+0x8b0] ;  /* 0x0008b00001047983 */ /* 0x000f220000300800 */
[----:B------:R-:W-:-:S03]  /*16b0*/  IMAD.MOV R2, RZ, RZ, -R2 ;  /* 0x000000ffff027224 */ /* 0x000fc600078e0a02 */
[----:B------:R-:W4:Y:S04]  /*16c0*/  LDL.LU R3, [R1+0x8ac] ;  /* 0x0008ac0001037983 */ /* 0x000f280000300800 */
[----:B------:R0:W-:Y:S02]  /*16d0*/  STL [R1+0x1c], R28 ;  /* 0x00001c1c01007387 */ /* 0x0001e40000100800 */
[----:B0-----:R-:W-:-:S05]  /*16e0*/  IABS R28, c[0x0][0x17c] ;  /* 0x00005f00001c7a13 */ /* 0x001fca0000000000 */
[C---:B------:R-:W-:Y:S02]  /*16f0*/  IMAD R26, R28.reuse, R26, R27 ;  /* 0x0000001a1c1a7224 */ /* 0x040fe400078e021b */
[C---:B------:R-:W-:Y:S02]  /*1700*/  IMAD R27, R28.reuse, R2, R29 ;  /* 0x000000021c1b7224 */ /* 0x040fe400078e021d */
[----:B------:R-:W4:Y:S01]  /*1710*/  LDL.LU R2, [R1+0x8a8] ;  /* 0x0008a80001027983 */ /* 0x000f220000300800 */
[C---:B--2---:R-:W-:Y:S02]  /*1720*/  ISETP.GT.U32.AND P4, PT, R28.reuse, R6, PT ;  /* 0x000000061c00720c */ /* 0x044fe40003f84070 */
[C---:B---3--:R-:W-:Y:S02]  /*1730*/  ISETP.GT.U32.AND P5, PT, R28.reuse, R7, PT ;  /* 0x000000071c00720c */ /* 0x048fe40003fa4070 */
[C---:B----4-:R-:W-:Y:S02]  /*1740*/  ISETP.GT.U32.AND P1, PT, R28.reuse, R8, PT ;  /* 0x000000081c00720c */ /* 0x050fe40003f24070 */
[----:B------:R-:W-:-:S02]  /*1750*/  ISETP.GT.U32.AND P0, PT, R28, R10, PT ;  /* 0x0000000a1c00720c */ /* 0x000fc40003f04070 */
[----:B------:R-:W2:Y:S01]  /*1760*/  LDL.LU R28, [R1+0x1c] ;  /* 0x00001c00011c7983 */ /* 0x000ea20000300800 */
[----:B------:R-:W-:-:S05]  /*1770*/  IABS R29, c[0x0][0x178] ;  /* 0x00005e00001d7a13 */ /* 0x000fca0000000000 */
[----:B--2---:R-:W-:Y:S02]  /*1780*/  IMAD R29, R29, R28, R0 ;  /* 0x0000001c1d1d7224 */ /* 0x004fe400078e0200 */
[----:B------:R-:W2:Y:S01]  /*1790*/  LDL.LU R0, [R1+0x8a4] ;  /* 0x0008a40001007983 */ /* 0x000ea20000300800 */
[----:B------:R-:W-:-:S04]  /*17a0*/  IABS R28, c[0x0][0x17c] ;  /* 0x00005f00001c7a13 */ /* 0x000fc80000000000 */
[----:B------:R-:W-:Y:S01]  /*17b0*/  ISETP.GT.U32.AND P2, PT, R28, R12, PT ;  /* 0x0000000c1c00720c */ /* 0x000fe20003f44070 */
[--C-:B------:R-:W-:Y:S02]  /*17c0*/  @!P6 IMAD.IADD R24, R24, 0x1, -R28.reuse ;  /* 0x000000011818e824 */ /* 0x100fe400078e0a1c */
[--C-:B------:R-:W-:Y:S02]  /*17d0*/  @!P4 IMAD.IADD R6, R6, 0x1, -R28.reuse ;  /* 0x000000010606c824 */ /* 0x100fe400078e0a1c */
[--C-:B------:R-:W-:Y:S01]  /*17e0*/  @!P1 IMAD.IADD R8, R8, 0x1, -R28.reuse ;  /* 0x0000000108089824 */ /* 0x100fe200078e0a1c */
[C---:B------:R-:W-:Y:S02]  /*17f0*/  ISETP.GT.U32.AND P4, PT, R28.reuse, R24, PT ;  /* 0x000000181c00720c */ /* 0x040fe40003f84070 */
[----:B------:R-:W-:Y:S01]  /*1800*/  ISETP.GT.U32.AND P1, PT, R28, R6, PT ;  /* 0x000000061c00720c */ /* 0x000fe20003f24070 */
[--C-:B------:R-:W-:Y:S02]  /*1810*/  @!P5 IMAD.IADD R7, R7, 0x1, -R28.reuse ;  /* 0x000000010707d824 */ /* 0x100fe400078e0a1c */
[----:B------:R-:W-:-:S02]  /*1820*/  @!P0 IMAD.IADD R10, R10, 0x1, -R28 ;  /* 0x000000010a0a8824 */ /* 0x000fc400078e0a1c */
[--C-:B------:R-:W-:Y:S01]  /*1830*/  @!P2 IMAD.IADD R12, R12, 0x1, -R28.reuse ;  /* 0x000000010c0ca824 */ /* 0x100fe200078e0a1c */
[C---:B------:R-:W-:Y:S02]  /*1840*/  ISETP.GT.U32.AND P0, PT, R28.reuse, R7, PT ;  /* 0x000000071c00720c */ /* 0x040fe40003f04070 */
[C---:B------:R-:W-:Y:S02]  /*1850*/  ISETP.GT.U32.AND P2, PT, R28.reuse, R8, PT ;  /* 0x000000081c00720c */ /* 0x040fe40003f44070 */
[----:B------:R-:W-:Y:S01]  /*1860*/  ISETP.GT.U32.AND P5, PT, R28, R12, PT ;  /* 0x0000000c1c00720c */ /* 0x000fe20003fa4070 */
[--C-:B------:R-:W-:Y:S02]  /*1870*/  @!P4 IMAD.IADD R24, R24, 0x1, -R28.reuse ;  /* 0x000000011818c824 */ /* 0x100fe400078e0a1c */
[--C-:B------:R-:W-:Y:S01]  /*1880*/  @!P1 IMAD.IADD R6, R6, 0x1, -R28.reuse ;  /* 0x0000000106069824 */ /* 0x100fe200078e0a1c */
[----:B------:R-:W-:Y:S04]  /*1890*/  STL [R1+0x14], R29 ;  /* 0x0000141d01007387 */ /* 0x000fe80000100800 */
[----:B------:R-:W-:Y:S01]  /*18a0*/  STL [R1+0x85c], R24 ;  /* 0x00085c1801007387 */ /* 0x000fe20000100800 */
[----:B------:R-:W-:-:S03]  /*18b0*/  @!P0 IMAD.IADD R7, R7, 0x1, -R28 ;  /* 0x0000000107078824 */ /* 0x000fc600078e0a1c */
[----:B------:R0:W-:Y:S01]  /*18c0*/  STL [R1+0x10], R6 ;  /* 0x0000100601007387 */ /* 0x0001e20000100800 */
[--C-:B------:R-:W-:Y:S02]  /*18d0*/  @!P2 IMAD.IADD R8, R8, 0x1, -R28.reuse ;  /* 0x000000010808a824 */ /* 0x100fe400078e0a1c */
[----:B------:R-:W-:Y:S01]  /*18e0*/  @!P5 IMAD.IADD R12, R12, 0x1, -R28 ;  /* 0x000000010c0cd824 */ /* 0x000fe200078e0a1c */
[----:B0-----:R-:W3:Y:S04]  /*18f0*/  LDL.LU R6, [R1+0x8a0] ;  /* 0x0008a00001067983 */ /* 0x001ee80000300800 */
[----:B------:R0:W-:Y:S04]  /*1900*/  STL [R1+0xc], R7 ;  /* 0x00000c0701007387 */ /* 0x0001e80000100800 */
[----:B0-----:R-:W4:Y:S04]  /*1910*/  LDL.LU R7, [R1+0x89c] ;  /* 0x00089c0001077983 */ /* 0x001f280000300800 */
[----:B------:R0:W-:Y:S04]  /*1920*/  STL [R1+0x8], R8 ;  /* 0x0000080801007387 */ /* 0x0001e80000100800 */
[----:B0-----:R-:W4:Y:S01]  /*1930*/  LDL.LU R8, [R1+0x898] ;  /* 0x0008980001087983 */ /* 0x001f220000300800 */
[----:B--2---:R-:W-:-:S13]  /*1940*/  ISETP.GT.U32.AND P3, PT, R28, R0, PT ;  /* 0x000000001c00720c */ /* 0x004fda0003f64070 */
[----:B------:R-:W-:Y:S01]  /*1950*/  @!P3 IMAD.IADD R0, R0, 0x1, -R28 ;  /* 0x000000010000b824 */ /* 0x000fe200078e0a1c */
[----:B------:R-:W-:-:S13]  /*1960*/  ISETP.GT.U32.AND P3, PT, R28, R10, PT ;  /* 0x0000000a1c00720c */ /* 0x000fda0003f64070 */
[----:B------:R-:W-:-:S05]  /*1970*/  @!P3 IMAD.IADD R10, R10, 0x1, -R28 ;  /* 0x000000010a0ab824 */ /* 0x000fca00078e0a1c */
[----:B------:R0:W-:Y:S04]  /*1980*/  STL [R1+0x4], R10 ;  /* 0x0000040a01007387 */ /* 0x0001e80000100800 */
[----:B0-----:R-:W2:Y:S04]  /*1990*/  LDL.LU R10, [R1+0x894] ;  /* 0x00089400010a7983 */ /* 0x001ea80000300800 */
[----:B------:R0:W-:Y:S04]  /*19a0*/  STL [R1], R12 ;  /* 0x0000000c01007387 */ /* 0x0001e80000100800 */
[----:B0-----:R-:W2:Y:S01]  /*19b0*/  LDL.LU R12, [R1+0x890] ;  /* 0x00089000010c7983 */ /* 0x001ea20000300800 */
[----:B------:R-:W-:-:S02]  /*19c0*/  ISETP.GT.U32.AND P6, PT, R28, R0, PT ;  /* 0x000000001c00720c */ /* 0x000fc40003fc4070 */
[C---:B------:R-:W-:Y:S02]  /*19d0*/  ISETP.GT.U32.AND P4, PT, R28.reuse, R2, PT ;  /* 0x000000021c00720c */ /* 0x040fe40003f84070 */
[C---:B------:R-:W-:Y:S02]  /*19e0*/  ISETP.GT.U32.AND P1, PT, R28.reuse, R3, PT ;  /* 0x000000031c00720c */ /* 0x040fe40003f24070 */
[C---:B------:R-:W-:Y:S02]  /*19f0*/  ISETP.GT.U32.AND P0, PT, R28.reuse, R4, PT ;  /* 0x000000041c00720c */ /* 0x040fe40003f04070 */
[C---:B------:R-:W-:Y:S02]  /*1a00*/  ISETP.GT.U32.AND P2, PT, R28.reuse, R5, PT ;  /* 0x000000051c00720c */ /* 0x040fe40003f44070 */
[----:B---3--:R-:W-:-:S03]  /*1a10*/  ISETP.GT.U32.AND P3, PT, R28, R6, PT ;  /* 0x000000061c00720c */ /* 0x008fc60003f64070 */
[--C-:B------:R-:W-:Y:S01]  /*1a20*/  @!P6 IMAD.IADD R0, R0, 0x1, -R28.reuse ;  /* 0x000000010000e824 */ /* 0x100fe200078e0a1c */
[----:B----4-:R-:W-:Y:S01]  /*1a30*/  ISETP.GT.U32.AND P5, PT, R28, R7, PT ;  /* 0x000000071c00720c */ /* 0x010fe20003fa4070 */
[--C-:B------:R-:W-:Y:S01]  /*1a40*/  @!P4 IMAD.IADD R2, R2, 0x1, -R28.reuse ;  /* 0x000000010202c824 */ /* 0x100fe200078e0a1c */
[C---:B------:R-:W-:Y:S01]  /*1a50*/  ISETP.GT.U32.AND P6, PT, R28.reuse, R8, PT ;  /* 0x000000081c00720c */ /* 0x040fe20003fc4070 */
[--C-:B------:R-:W-:Y:S01]  /*1a60*/  @!P1 IMAD.IADD R3, R3, 0x1, -R28.reuse ;  /* 0x0000000103039824 */ /* 0x100fe200078e0a1c */
[----:B------:R-:W-:Y:S01]  /*1a70*/  ISETP.GT.U32.AND P4, PT, R28, R9, PT ;  /* 0x000000091c00720c */ /* 0x000fe20003f84070 */
[--C-:B------:R-:W-:Y:S01]  /*1a80*/  @!P0 IMAD.IADD R4, R4, 0x1, -R28.reuse ;  /* 0x0000000104048824 */ /* 0x100fe200078e0a1c */
[----:B------:R-:W-:Y:S01]  /*1a90*/  ISETP.GT.U32.AND P0, PT, R28, R11, PT ;  /* 0x0000000b1c00720c */ /* 0x000fe20003f04070 */
[--C-:B------:R-:W-:Y:S02]  /*1aa0*/  @!P2 IMAD.IADD R5, R5, 0x1, -R28.reuse ;  /* 0x000000010505a824 */ /* 0x100fe400078e0a1c */
[----:B------:R-:W-:Y:S01]  /*1ab0*/  @!P3 IMAD.IADD R6, R6, 0x1, -R28 ;  /* 0x000000010606b824 */ /* 0x000fe200078e0a1c */
[----:B------:R-:W-:-:S03]  /*1ac0*/  ISETP.GT.U32.AND P3, PT, R28, R13, PT ;  /* 0x0000000d1c00720c */ /* 0x000fc60003f64070 */
[--C-:B------:R-:W-:Y:S02]  /*1ad0*/  @!P5 IMAD.IADD R7, R7, 0x1, -R28.reuse ;  /* 0x000000010707d824 */ /* 0x100fe400078e0a1c */
[--C-:B------:R-:W-:Y:S01]  /*1ae0*/  @!P6 IMAD.IADD R8, R8, 0x1, -R28.reuse ;  /* 0x000000010808e824 */ /* 0x100fe200078e0a1c */
[C---:B------:R-:W-:Y:S01]  /*1af0*/  ISETP.GT.U32.AND P6, PT, R28.reuse, R2, PT ;  /* 0x000000021c00720c */ /* 0x040fe20003fc4070 */
[--C-:B------:R-:W-:Y:S01]  /*1b00*/  @!P4 IMAD.IADD R9, R9, 0x1, -R28.reuse ;  /* 0x000000010909c824 */ /* 0x100fe200078e0a1c */
[C---:B------:R-:W-:Y:S01]  /*1b10*/  ISETP.GT.U32.AND P4, PT, R28.reuse, R3, PT ;  /* 0x000000031c00720c */ /* 0x040fe20003f84070 */
[----:B------:R-:W-:Y:S01]  /*1b20*/  @!P0 IMAD.IADD R11, R11, 0x1, -R28 ;  /* 0x000000010b0b8824 */ /* 0x000fe200078e0a1c */
[----:B------:R-:W-:-:S03]  /*1b30*/  ISETP.GT.U32.AND P0, PT, R28, R5, PT ;  /* 0x000000051c00720c */ /* 0x000fc60003f04070 */
[--C-:B------:R-:W-:Y:S01]  /*1b40*/  @!P3 IMAD.IADD R13, R13, 0x1, -R28.reuse ;  /* 0x000000010d0db824 */ /* 0x100fe200078e0a1c */
[----:B------:R-:W-:Y:S01]  /*1b50*/  ISETP.GT.U32.AND P3, PT, R28, R7, PT ;  /* 0x000000071c00720c */ /* 0x000fe20003f64070 */
[----:B------:R-:W-:Y:S04]  /*1b60*/  STL [R1+0x870], R0 ;  /* 0x0008700001007387 */ /* 0x000fe80000100800 */
[--C-:B------:R-:W-:Y:S02]  /*1b70*/  @!P6 IMAD.IADD R2, R2, 0x1, -R28.reuse ;  /* 0x000000010202e824 */ /* 0x100fe400078e0a1c */
[--C-:B------:R-:W-:Y:S02]  /*1b80*/  @!P4 IMAD.IADD R3, R3, 0x1, -R28.reuse ;  /* 0x000000010303c824 */ /* 0x100fe400078e0a1c */
[--C-:B------:R-:W-:Y:S01]  /*1b90*/  @!P0 IMAD.IADD R5, R5, 0x1, -R28.reuse ;  /* 0x0000000105058824 */ /* 0x100fe200078e0a1c */
[----:B------:R-:W-:Y:S03]  /*1ba0*/  STL [R1+0x868], R2 ;  /* 0x0008680201007387 */ /* 0x000fe60000100800 */
[----:B------:R-:W-:Y:S01]  /*1bb0*/  @!P3 IMAD.IADD R7, R7, 0x1, -R28 ;  /* 0x000000010707b824 */ /* 0x000fe200078e0a1c */
[----:B------:R0:W-:Y:S01]  /*1bc0*/  STL [R1+0x86c], R3 ;  /* 0x00086c0301007387 */ /* 0x0001e20000100800 */
[----:B--2---:R-:W-:-:S02]  /*1bd0*/  ISETP.GT.U32.AND P1, PT, R28, R10, PT ;  /* 0x0000000a1c00720c */ /* 0x004fc40003f24070 */
[----:B------:R-:W-:-:S11]  /*1be0*/  ISETP.GT.U32.AND P2, PT, R28, R12, PT ;  /* 0x0000000c1c00720c */ /* 0x000fd60003f44070 */
[--C-:B------:R-:W-:Y:S01]  /*1bf0*/  @!P1 IMAD.IADD R10, R10, 0x1, -R28.reuse ;  /* 0x000000010a0a9824 */ /* 0x100fe200078e0a1c */
[----:B------:R-:W-:Y:S01]  /*1c00*/  ISETP.GT.U32.AND P1, PT, R28, R4, PT ;  /* 0x000000041c00720c */ /* 0x000fe20003f24070 */
[----:B------:R-:W-:Y:S01]  /*1c10*/  @!P2 IMAD.IADD R12, R12, 0x1, -R28 ;  /* 0x000000010c0ca824 */ /* 0x000fe200078e0a1c */
[----:B------:R-:W-:-:S11]  /*1c20*/  ISETP.GT.U32.AND P2, PT, R28, R6, PT ;  /* 0x000000061c00720c */ /* 0x000fd60003f44070 */
[----:B------:R-:W-:-:S05]  /*1c30*/  @!P1 IMAD.IADD R4, R4, 0x1, -R28 ;  /* 0x0000000104049824 */ /* 0x000fca00078e0a1c */
[----:B------:R-:W-:Y:S01]  /*1c40*/  STL [R1+0x874], R4 ;  /* 0x0008740401007387 */ /* 0x000fe20000100800 */
[----:B------:R-:W-:-:S03]  /*1c50*/  @!P2 IMAD.IADD R6, R6, 0x1, -R28 ;  /* 0x000000010606a824 */ /* 0x000fc600078e0a1c */
[----:B------:R-:W-:Y:S04]  /*1c60*/  STL [R1+0x878], R5 ;  /* 0x0008780501007387 */ /* 0x000fe80000100800 */
[----:B------:R-:W-:Y:S04]  /*1c70*/  STL [R1+0x87c], R6 ;  /* 0x00087c0601007387 */ /* 0x000fe80000100800 */
[----:B------:R-:W-:Y:S04]  /*1c80*/  STL [R1+0x880], R7 ;  /* 0x0008800701007387 */ /* 0x000fe80000100800 */
[----:B0-----:R-:W2:Y:S01]  /*1c90*/  LDL R3, [R1+0x14] ;  /* 0x0000140001037983 */ /* 0x001ea20000100800 */
[----:B------:R-:W-:-:S02]  /*1ca0*/  ISETP.GT.U32.AND P5, PT, R28, R14, PT ;  /* 0x0000000e1c00720c */ /* 0x000fc40003fa4070 */
[C---:B------:R-:W-:Y:S02]  /*1cb0*/  ISETP.GT.U32.AND P2, PT, R28.reuse, R12, PT ;  /* 0x0000000c1c00720c */ /* 0x040fe40003f44070 */
[C---:B------:R-:W-:Y:S02]  /*1cc0*/  ISETP.GT.U32.AND P6, PT, R28.reuse, R8, PT ;  /* 0x000000081c00720c */ /* 0x040fe40003fc4070 */
[C---:B------:R-:W-:Y:S02]  /*1cd0*/  ISETP.GT.U32.AND P1, PT, R28.reuse, R10, PT ;  /* 0x0000000a1c00720c */ /* 0x040fe40003f24070 */
[----:B------:R-:W-:-:S05]  /*1ce0*/  ISETP.GT.U32.AND P0, PT, R28, R11, PT ;  /* 0x0000000b1c00720c */ /* 0x000fca0003f04070 */
[--C-:B------:R-:W-:Y:S01]  /*1cf0*/  @!P5 IMAD.IADD R14, R14, 0x1, -R28.reuse ;  /* 0x000000010e0ed824 */ /* 0x100fe200078e0a1c */
[C---:B------:R-:W-:Y:S02]  /*1d00*/  ISETP.GT.U32.AND P5, PT, R28.reuse, R9, PT ;  /* 0x000000091c00720c */ /* 0x040fe40003fa4070 */
[C---:B------:R-:W-:Y:S02]  /*1d10*/  ISETP.GT.U32.AND P3, PT, R28.reuse, R13, PT ;  /* 0x0000000d1c00720c */ /* 0x040fe40003f64070 */
[----:B------:R-:W-:Y:S01]  /*1d20*/  ISETP.GT.U32.AND P4, PT, R28, R14, PT ;  /* 0x0000000e1c00720c */ /* 0x000fe20003f84070 */
[--C-:B------:R-:W-:Y:S01]  /*1d30*/  @!P2 IMAD.IADD R12, R12, 0x1, -R28.reuse ;  /* 0x000000010c0ca824 */ /* 0x100fe200078e0a1c */
[----:B------:R-:W-:Y:S01]  /*1d40*/  ISETP.GT.U32.AND P2, PT, R28, R19, PT ;  /* 0x000000131c00720c */ /* 0x000fe20003f44070 */
[--C-:B------:R-:W-:Y:S01]  /*1d50*/  @!P6 IMAD.IADD R8, R8, 0x1, -R28.reuse ;  /* 0x000000010808e824 */ /* 0x100fe200078e0a1c */
[----:B------:R-:W-:Y:S01]  /*1d60*/  ISETP.GT.U32.AND P6, PT, R28, R15, PT ;  /* 0x0000000f1c00720c */ /* 0x000fe20003fc4070 */
[--C-:B------:R-:W-:Y:S01]  /*1d70*/  @!P1 IMAD.IADD R10, R10, 0x1, -R28.reuse ;  /* 0x000000010a0a9824 */ /* 0x100fe200078e0a1c */
[C---:B------:R-:W-:Y:S01]  /*1d80*/  ISETP.GT.U32.AND P1, PT, R28.reuse, R17, PT ;  /* 0x000000111c00720c */ /* 0x040fe20003f24070 */
[--C-:B------:R-:W-:Y:S01]  /*1d90*/  @!P0 IMAD.IADD R11, R11, 0x1, -R28.reuse ;  /* 0x000000010b0b8824 */ /* 0x100fe200078e0a1c */
[C---:B------:R-:W-:Y:S01]  /*1da0*/  ISETP.GT.U32.AND P0, PT, R28.reuse, R18, PT ;  /* 0x000000121c00720c */ /* 0x040fe20003f04070 */
[--C-:B------:R-:W-:Y:S01]  /*1db0*/  @!P5 IMAD.IADD R9, R9, 0x1, -R28.reuse ;  /* 0x000000010909d824 */ /* 0x100fe200078e0a1c */
[C---:B------:R-:W-:Y:S01]  /*1dc0*/  ISETP.GT.U32.AND P5, PT, R28.reuse, R16, PT ;  /* 0x000000101c00720c */ /* 0x040fe20003fa4070 */
[--C-:B------:R-:W-:Y:S01]  /*1dd0*/  @!P3 IMAD.IADD R13, R13, 0x1, -R28.reuse ;  /* 0x000000010d0db824 */ /* 0x100fe200078e0a1c */
[----:B------:R-:W-:Y:S01]  /*1de0*/  ISETP.GT.U32.AND P3, PT, R28, R20, PT ;  /* 0x000000141c00720c */ /* 0x000fe20003f64070 */
[--C-:B------:R-:W-:Y:S01]  /*1df0*/  @!P4 IMAD.IADD R14, R14, 0x1, -R28.reuse ;  /* 0x000000010e0ec824 */ /* 0x100fe200078e0a1c */
[C---:B------:R-:W-:Y:S01]  /*1e00*/  ISETP.GT.U32.AND P4, PT, R28.reuse, R21, PT ;  /* 0x000000151c00720c */ /* 0x040fe20003f84070 */
[----:B------:R-:W0:Y:S01]  /*1e10*/  S2R R29, SR_TID.X ;  /* 0x00000000001d7919 */ /* 0x000e220000002100 */
[--C-:B------:R-:W-:Y:S01]  /*1e20*/  @!P2 IMAD.IADD R19, R19, 0x1, -R28.reuse ;  /* 0x000000011313a824 */ /* 0x100fe200078e0a1c */
[C---:B------:R-:W-:Y:S01]  /*1e30*/  ISETP.GT.U32.AND P2, PT, R28.reuse, R27, PT ;  /* 0x0000001b1c00720c */ /* 0x040fe20003f44070 */
[--C-:B------:R-:W-:Y:S01]  /*1e40*/  @!P6 IMAD.IADD R15, R15, 0x1, -R28.reuse ;  /* 0x000000010f0fe824 */ /* 0x100fe200078e0a1c */
[----:B------:R-:W-:Y:S01]  /*1e50*/  STL [R1+0x884], R8 ;  /* 0x0008840801007387 */ /* 0x000fe20000100800 */
[--C-:B------:R-:W-:Y:S01]  /*1e60*/  @!P1 IMAD.IADD R17, R17, 0x1, -R28.reuse ;  /* 0x0000000111119824 */ /* 0x100fe200078e0a1c */
[----:B------:R-:W-:Y:S01]  /*1e70*/  ISETP.GT.U32.AND P6, PT, R28, R22, PT ;  /* 0x000000161c00720c */ /* 0x000fe20003fc4070 */
[--C-:B------:R-:W-:Y:S01]  /*1e80*/  @!P0 IMAD.IADD R18, R18, 0x1, -R28.reuse ;  /* 0x0000000112128824 */ /* 0x100fe200078e0a1c */
[----:B------:R1:W-:Y:S01]  /*1e90*/  STL [R1+0x888], R9 ;  /* 0x0008880901007387 */ /* 0x0003e20000100800 */
[----:B------:R-:W-:Y:S01]  /*1ea0*/  @!P5 IMAD.IADD R16, R16, 0x1, -R28 ;  /* 0x000000011010d824 */ /* 0x000fe200078e0a1c */
[----:B------:R-:W-:-:S02]  /*1eb0*/  ISETP.GT.U32.AND P5, PT, R28, R23, PT ;  /* 0x000000171c00720c */ /* 0x000fc40003fa4070 */
[C---:B------:R-:W-:Y:S02]  /*1ec0*/  ISETP.GT.U32.AND P1, PT, R28.reuse, R25, PT ;  /* 0x000000191c00720c */ /* 0x040fe40003f24070 */
[----:B------:R-:W-:Y:S01]  /*1ed0*/  ISETP.GT.U32.AND P0, PT, R28, R26, PT ;  /* 0x0000001a1c00720c */ /* 0x000fe20003f04070 */
[----:B-1----:R-:W1:Y:S01]  /*1ee0*/  S2R R9, SR_TID.X ;  /* 0x0000000000097919 */ /* 0x002e620000002100 */
[----:B------:R-:W-:Y:S01]  /*1ef0*/  IABS R6, c[0x0][0x178] ;  /* 0x00005e0000067a13 */ /* 0x000fe20000000000 */
[--C-:B------:R-:W-:Y:S02]  /*1f00*/  @!P3 IMAD.IADD R20, R20, 0x1, -R28.reuse ;  /* 0x000000011414b824 */ /* 0x100fe400078e0a1c */
[--C-:B------:R-:W-:Y:S01]  /*1f10*/  @!P4 IMAD.IADD R21, R21, 0x1, -R28.reuse ;  /* 0x000000011515c824 */ /* 0x100fe200078e0a1c */
[C---:B------:R-:W-:Y:S01]  /*1f20*/  ISETP.GT.U32.AND P4, PT, R28.reuse, R15, PT ;  /* 0x0000000f1c00720c */ /* 0x040fe20003f84070 */
[--C-:B------:R-:W-:Y:S01]  /*1f30*/  @!P2 IMAD.IADD R27, R27, 0x1, -R28.reuse ;  /* 0x000000011b1ba824 */ /* 0x100fe200078e0a1c */
[----:B------:R-:W-:Y:S01]  /*1f40*/  ISETP.GT.U32.AND P2, PT, R28, R20, PT ;  /* 0x000000141c00720c */ /* 0x000fe20003f44070 */
[--C-:B------:R-:W-:Y:S01]  /*1f50*/  @!P6 IMAD.IADD R22, R22, 0x1, -R28.reuse ;  /* 0x000000011616e824 */ /* 0x100fe200078e0a1c */
[C---:B------:R-:W-:Y:S01]  /*1f60*/  ISETP.GT.U32.AND P6, PT, R28.reuse, R16, PT ;  /* 0x000000101c00720c */ /* 0x040fe20003fc4070 */
[--C-:B------:R-:W-:Y:S01]  /*1f70*/  @!P5 IMAD.IADD R23, R23, 0x1, -R28.reuse ;  /* 0x000000011717d824 */ /* 0x100fe200078e0a1c */
[C---:B------:R-:W-:Y:S01]  /*1f80*/  ISETP.GT.U32.AND P5, PT, R28.reuse, R17, PT ;  /* 0x000000111c00720c */ /* 0x040fe20003fa4070 */
[--C-:B------:R-:W-:Y:S01]  /*1f90*/  @!P1 IMAD.IADD R25, R25, 0x1, -R28.reuse ;  /* 0x0000000119199824 */ /* 0x100fe200078e0a1c */
[----:B------:R-:W-:Y:S01]  /*1fa0*/  ISETP.GT.U32.AND P1, PT, R28, R18, PT ;  /* 0x000000121c00720c */ /* 0x000fe20003f24070 */
[--C-:B------:R-:W-:Y:S01]  /*1fb0*/  @!P0 IMAD.IADD R26, R26, 0x1, -R28.reuse ;  /* 0x000000011a1a8824 */ /* 0x100fe200078e0a1c */
[----:B------:R-:W-:Y:S01]  /*1fc0*/  ISETP.GT.U32.AND P0, PT, R28, R19, PT ;  /* 0x000000131c00720c */ /* 0x000fe20003f04070 */
[----:B0-----:R-:W-:Y:S01]  /*1fd0*/  IMAD.SHL.U32 R29, R29, 0x2, RZ ;  /* 0x000000021d1d7824 */ /* 0x001fe200078e00ff */
[----:B------:R0:W-:Y:S01]  /*1fe0*/  STL [R1+0x88c], R10 ;  /* 0x00088c0a01007387 */ /* 0x0001e20000100800 */
[----:B------:R-:W-:-:S02]  /*1ff0*/  @!P4 IMAD.IADD R15, R15, 0x1, -R28 ;  /* 0x000000010f0fc824 */ /* 0x000fc400078e0a1c */
[----:B------:R-:W-:Y:S01]  /*2000*/  @!P2 IMAD.IADD R20, R20, 0x1, -R28 ;  /* 0x000000011414a824 */ /* 0x000fe200078e0a1c */
[----:B------:R-:W3:Y:S01]  /*2010*/  LDL R2, [R1+0x798] ;  /* 0x0007980001027983 */ /* 0x000ee20000100800 */
[----:B------:R-:W-:Y:S02]  /*2020*/  LOP3.LUT R29, R29, 0x10, RZ, 0xc0, !PT ;  /* 0x000000101d1d7812 */ /* 0x000fe400078ec0ff */
[----:B-1----:R-:W-:Y:S01]  /*2030*/  LOP3.LUT R8, R9, 0x7, RZ, 0xc0, !PT ;  /* 0x0000000709087812 */ /* 0x002fe200078ec0ff */
[----:B------:R-:W4:Y:S01]  /*2040*/  LDL R5, [R1+0x7e8] ;  /* 0x0007e80001057983 */ /* 0x000f220000100800 */
[----:B0-----:R-:W-:-:S03]  /*2050*/  IMAD.MOV.U32 R10, RZ, RZ, c[0x0][0x180] ;  /* 0x00006000ff0a7624 */ /* 0x001fc600078e00ff */
[----:B------:R-:W4:Y:S01]  /*2060*/  LDL R4, [R1+0x7f4] ;  /* 0x0007f40001047983 */ /* 0x000f220000100800 */
[----:B------:R-:W-:-:S03]  /*2070*/  @!P6 IMAD.IADD R16, R16, 0x1, -R28 ;  /* 0x000000011010e824 */ /* 0x000fc600078e0a1c */
[----:B------:R-:W4:Y:S01]  /*2080*/  LDL R24, [R1+0x810] ;  /* 0x0008100001187983 */ /* 0x000f220000100800 */
[--C-:B------:R-:W-:Y:S01]  /*2090*/  @!P5 IMAD.IADD R17, R17, 0x1, -R28.reuse ;  /* 0x000000011111d824 */ /* 0x100fe200078e0a1c */
[----:B------:R-:W-:Y:S02]  /*20a0*/  IADD3 R10, R10, 0x7f, RZ ;  /* 0x0000007f0a0a7810 */ /* 0x000fe40007ffe0ff */
[----:B------:R-:W4:Y:S01]  /*20b0*/  LDL R0, [R1+0x808] ;  /* 0x0008080001007983 */ /* 0x000f220000100800 */
[----:B------:R-:W-:-:S03]  /*20c0*/  @!P1 IMAD.IADD R18, R18, 0x1, -R28 ;  /* 0x0000000112129824 */ /* 0x000fc600078e0a1c */
[----:B------:R-:W4:Y:S01]  /*20d0*/  LDL R7, [R1+0x7d0] ;  /* 0x0007d00001077983 */ /* 0x000f220000100800 */
[----:B------:R-:W-:Y:S01]  /*20e0*/  @!P0 IMAD.IADD R19, R19, 0x1, -R28 ;  /* 0x0000000113138824 */ /* 0x000fe200078e0a1c */
[C---:B------:R-:W-:Y:S02]  /*20f0*/  ISETP.GT.U32.AND P4, PT, R28.reuse, R22, PT ;  /* 0x000000161c00720c */ /* 0x040fe40003f84070 */
[----:B------:R0:W-:Y:S01]  /*2100*/  STL [R1+0x864], R15 ;  /* 0x0008640f01007387 */ /* 0x0001e20000100800 */
[----:B------:R-:W-:Y:S01]  /*2110*/  ISETP.GT.U32.AND P5, PT, R28, R23, PT ;  /* 0x000000171c00720c */ /* 0x000fe20003fa4070 */
[----:B------:R-:W-:Y:S01]  /*2120*/  IMAD R8, R8, 0x110, RZ ;  /* 0x0000011008087824 */ /* 0x000fe200078e02ff */
[C---:B------:R-:W-:Y:S02]  /*2130*/  ISETP.GT.U32.AND P1, PT, R28.reuse, R25, PT ;  /* 0x000000191c00720c */ /* 0x040fe40003f24070 */
[C---:B------:R-:W-:Y:S02]  /*2140*/  ISETP.GT.U32.AND P0, PT, R28.reuse, R26, PT ;  /* 0x0000001a1c00720c */ /* 0x040fe40003f04070 */
[----:B------:R-:W-:-:S02]  /*2150*/  ISETP.GT.U32.AND P6, PT, R28, R27, PT ;  /* 0x0000001b1c00720c */ /* 0x000fc40003fc4070 */
[----:B------:R-:W-:-:S04]  /*2160*/  LOP3.LUT R29, R29, 0x60, R9, 0xf8, !PT ;  /* 0x000000601d1d7812 */ /* 0x000fc800078ef809 */
[----:B------:R-:W-:Y:S02]  /*2170*/  LOP3.LUT R29, R8, R29, RZ, 0x3c, !PT ;  /* 0x0000001d081d7212 */ /* 0x000fe400078e3cff */
[----:B--2---:R-:W-:-:S13]  /*2180*/  ISETP.GT.U32.AND P3, PT, R6, R3, PT ;  /* 0x000000030600720c */ /* 0x004fda0003f64070 */
[----:B------:R-:W-:-:S05]  /*2190*/  @!P3 IMAD.IADD R3, R3, 0x1, -R6 ;  /* 0x000000010303b824 */ /* 0x000fca00078e0a06 */
[----:B------:R1:W-:Y:S01]  /*21a0*/  @!P3 STL [R1+0x14], R3 ;  /* 0x000014030100b387 */ /* 0x0003e20000100800 */
[----:B------:R-:W-:Y:S01]  /*21b0*/  ISETP.GT.U32.AND P3, PT, R28, R21, PT ;  /* 0x000000151c00720c */ /* 0x000fe20003f64070 */
[C---:B------:R-:W-:Y:S02]  /*21c0*/  IMAD.SHL.U32 R28, R9.reuse, 0x80, RZ ;  /* 0x00000080091c7824 */ /* 0x040fe400078e00ff */
[----:B0-----:R-:W2:Y:S01]  /*21d0*/  LDL R15, [R1+0x7dc] ;  /* 0x0007dc00010f7983 */ /* 0x001ea20000100800 */
[----:B------:R-:W-:-:S03]  /*21e0*/  IMAD.SHL.U32 R9, R9, 0x2, RZ ;  /* 0x0000000209097824 */ /* 0x000fc600078e00ff */
[----:B------:R0:W-:Y:S01]  /*21f0*/  STL [R1+0x860], R20 ;  /* 0x0008601401007387 */ /* 0x0001e20000100800 */
[----:B-1----:R-:W-:Y:S02]  /*2200*/  SHF.R.S32.HI R3, RZ, 0x1f, R10 ;  /* 0x0000001fff037819 */ /* 0x002fe4000001140a */
[----:B------:R-:W-:Y:S02]  /*2210*/  LOP3.LUT R28, R28, 0x800, RZ, 0xc0, !PT ;  /* 0x000008001c1c7812 */ /* 0x000fe400078ec0ff */
[----:B------:R-:W-:Y:S01]  /*2220*/  LEA.HI R3, R3, R10, RZ, 0x7 ;  /* 0x0000000a03037211 */ /* 0x000fe200078f38ff */
[----:B0-----:R-:W2:Y:S01]  /*2230*/  LDL R20, [R1+0x14] ;  /* 0x0000140001147983 */ /* 0x001ea20000100800 */
[----:B------:R-:W-:Y:S01]  /*2240*/  LOP3.LUT R8, R8, 0x30, R9, 0x78, !PT ;  /* 0x0000003008087812 */ /* 0x000fe200078e7809 */
[----:B------:R-:W-:Y:S02]  /*2250*/  IMAD.IADD R29, R28, 0x1, R29 ;  /* 0x000000011c1d7824 */ /* 0x000fe400078e021d */
[----:B------:R-:W2:Y:S04]  /*2260*/  LDL.LU R10, [R1+0x88c] ;  /* 0x00088c00010a7983 */ /* 0x000ea80000300800 */
[----:B------:R-:W2:Y:S04]  /*2270*/  LDL R3, [R1+0x80c] ;  /* 0x00080c0001037983 */ /* 0x000ea80000100800 */
[----:B------:R-:W2:Y:S04]  /*2280*/  LDL.LU R9, [R1+0x888] ;  /* 0x0008880001097983 */ /* 0x000ea80000300800 */
[----:B------:R-:W2:Y:S04]  /*2290*/  LDL.LU R8, [R1+0x884] ;  /* 0x0008840001087983 */ /* 0x000ea80000300800 */
[----:B------:R0:W-:Y:S04]  /*22a0*/  STL [R1+0x814], R29 ;  /* 0x0008141d01007387 */ /* 0x0001e80000100800 */
[----:B0-----:R-:W2:Y:S01]  /*22b0*/  LDL R29, [R1+0x7ac] ;  /* 0x0007ac00011d7983 */ /* 0x001ea20000100800 */
[----:B------:R-:W-:-:S05]  /*22c0*/  IABS R28, c[0x0][0x17c] ;  /* 0x00005f00001c7a13 */ /* 0x000fca0000000000 */
[--C-:B------:R-:W-:Y:S01]  /*22d0*/  @!P3 IMAD.IADD R21, R21, 0x1, -R28.reuse ;  /* 0x000000011515b824 */ /* 0x100fe200078e0a1c */
[----:B---3--:R-:W-:Y:S01]  /*22e0*/  ISETP.GE.AND P3, PT, R2, RZ, PT ;  /* 0x000000ff0200720c */ /* 0x008fe20003f66270 */
[--C-:B------:R-:W-:Y:S01]  /*22f0*/  @!P4 IMAD.IADD R22, R22, 0x1, -R28.reuse ;  /* 0x000000011616c824 */ /* 0x100fe200078e0a1c */
[----:B------:R-:W3:Y:S01]  /*2300*/  LDL R2, [R1+0x804] ;  /* 0x0008040001027983 */ /* 0x000ee20000100800 */
[--C-:B------:R-:W-:Y:S02]  /*2310*/  @!P5 IMAD.IADD R23, R23, 0x1, -R28.reuse ;  /* 0x000000011717d824 */ /* 0x100fe400078e0a1c */
[--C-:B------:R-:W-:Y:S02]  /*2320*/  @!P1 IMAD.IADD R25, R25, 0x1, -R28.reuse ;  /* 0x0000000119199824 */ /* 0x100fe400078e0a1c */
[--C-:B------:R-:W-:Y:S02]  /*2330*/  @!P0 IMAD.IADD R26, R26, 0x1, -R28.reuse ;  /* 0x000000011a1a8824 */ /* 0x100fe400078e0a1c */
[----:B------:R-:W-:-:S02]  /*2340*/  @!P6 IMAD.IADD R27, R27, 0x1, -R28 ;  /* 0x000000011b1be824 */ /* 0x000fc400078e0a1c */
[----:B------:R-:W3:Y:S01]  /*2350*/  LDL R28, [R1+0x800] ;  /* 0x00080000011c7983 */ /* 0x000ee20000100800 */
[----:B----4-:R-:W-:Y:S02]  /*2360*/  ISETP.GE.AND P5, PT, R5, RZ, PT ;  /* 0x000000ff0500720c */ /* 0x010fe40003fa6270 */
[----:B------:R-:W-:Y:S02]  /*2370*/  ISETP.GE.AND P0, PT, R7, RZ, PT ;  /* 0x000000ff0700720c */ /* 0x000fe40003f06270 */
[----:B--2---:R-:W-:Y:S02]  /*2380*/  ISETP.GT.U32.AND P2, PT, R6, R20, PT ;  /* 0x000000140600720c */ /* 0x004fe40003f44070 */
[----:B------:R-:W-:-:S11]  /*2390*/  ISETP.GE.AND P1, PT, R15, RZ, PT ;  /* 0x000000ff0f00720c */ /* 0x000fd60003f26270 */
[----:B------:R-:W-:Y:S01]  /*23a0*/  @!P2 IMAD.IADD R20, R20, 0x1, -R6 ;  /* 0x000000011414a824 */ /* 0x000fe200078e0a06 */
[----:B------:R-:W-:Y:S02]  /*23b0*/  ISETP.GE.AND P4, PT, R29, RZ, PT ;  /* 0x000000ff1d00720c */ /* 0x000fe40003f86270 */
[----:B------:R-:W2:Y:S04]  /*23c0*/  LDL R29, [R1+0x7f8] ;  /* 0x0007f800011d7983 */ /* 0x000ea80000100800 */
[----:B------:R-:W4:Y:S04]  /*23d0*/  LDL.LU R7, [R1+0x880] ;  /* 0x0008800001077983 */ /* 0x000f280000300800 */
[----:B------:R-:W2:Y:S04]  /*23e0*/  LDL.LU R6, [R1+0x87c] ;  /* 0x00087c0001067983 */ /* 0x000ea80000300800 */
[----:B------:R0:W-:Y:S01]  /*23f0*/  @!P2 STL [R1+0x14], R20 ;  /* 0x000014140100a387 */ /* 0x0001e20000100800 */
[----:B------:R-:W-:-:S03]  /*2400*/  ISETP.GE.AND P2, PT, R4, RZ, PT ;  /* 0x000000ff0400720c */ /* 0x000fc60003f46270 */
[----:B0-----:R-:W2:Y:S04]  /*2410*/  LDL R20, [R1+0x7fc] ;  /* 0x0007fc0001147983 */ /* 0x001ea80000100800 */
[----:B------:R-:W2:Y:S04]  /*2420*/  LDL.LU R15, [R1+0x10] ;  /* 0x00001000010f7983 */ /* 0x000ea80000300800 */
[----:B------:R-:W3:Y:S04]  /*2430*/  LDL.LU R5, [R1+0x878] ;  /* 0x0008780001057983 */ /* 0x000ee80000300800 */
[----:B------:R-:W3:Y:S01]  /*2440*/  LDL.LU R4, [R1+0xc] ;  /* 0x00000c0001047983 */ /* 0x000ee20000300800 */
[----:B--2---:R-:W-:Y:S01]  /*2450*/  @!P3 IMAD.MOV R15, RZ, RZ, -R15 ;  /* 0x000000ffff0fb224 */ /* 0x004fe200078e0a0f */
[----:B------:R-:W-:-:S02]  /*2460*/  ISETP.GE.AND P3, PT, R24, RZ, PT ;  /* 0x000000ff1800720c */ /* 0x000fc40003f66270 */
[----:B------:R-:W2:Y:S01]  /*2470*/  LDL R24, [R1+0x7ec] ;  /* 0x0007ec0001187983 */ /* 0x000ea20000100800 */
[----:B---3--:R-:W-:-:S03]  /*2480*/  @!P4 IMAD.MOV R4, RZ, RZ, -R4 ;  /* 0x000000ffff04c224 */ /* 0x008fc600078e0a04 */
[----:B------:R0:W-:Y:S01]  /*2490*/  STL [R1+0x10], R15 ;  /* 0x0000100f01007387 */ /* 0x0001e20000100800 */
[----:B------:R-:W-:-:S03]  /*24a0*/  ISETP.GE.AND P4, PT, R0, RZ, PT ;  /* 0x000000ff0000720c */ /* 0x000fc60003f86270 */
[----:B0-----:R-:W3:Y:S04]  /*24b0*/  LDL.LU R15, [R1+0x8] ;  /* 0x00000800010f7983 */ /* 0x001ee80000300800 */
[----:B------:R0:W-:Y:S04]  /*24c0*/  STL [R1+0xc], R4 ;  /* 0x00000c0401007387 */ /* 0x0001e80000100800 */
[----:B0-----:R-:W2:Y:S04]  /*24d0*/  LDL.LU R4, [R1+0x874] ;  /* 0x0008740001047983 */ /* 0x001ea80000300800 */
[----:B------:R-:W2:Y:S01]  /*24e0*/  LDL.LU R0, [R1+0x4] ;  /* 0x0000040001007983 */ /* 0x000ea20000300800 */
[----:B---3--:R-:W-:Y:S01]  /*24f0*/  @!P0 IMAD.MOV R15, RZ, RZ, -R15 ;  /* 0x000000ffff0f8224 */ /* 0x008fe200078e0a0f */
[----:B------:R-:W-:-:S02]  /*2500*/  ISETP.GE.AND P0, PT, R3, RZ, PT ;  /* 0x000000ff0300720c */ /* 0x000fc40003f06270 */
[----:B------:R-:W3:Y:S04]  /*2510*/  LDL.LU R3, [R1] ;  /* 0x0000000001037983 */ /* 0x000ee80000300800 */
[----:B------:R0:W-:Y:S04]  /*2520*/  STL [R1+0x8], R15 ;  /* 0x0000080f01007387 */ /* 0x0001e80000100800 */
[----:B0-----:R-:W4:Y:S01]  /*2530*/  LDL R15, [R1+0x7e0] ;  /* 0x0007e000010f7983 */ /* 0x001f220000100800 */
[----:B--2---:R-:W-:-:S05]  /*2540*/  @!P1 IMAD.MOV R0, RZ, RZ, -R0 ;  /* 0x000000ffff009224 */ /* 0x004fca00078e0a00 */
[----:B------:R0:W-:Y:S04]  /*2550*/  STL [R1+0x4], R0 ;  /* 0x0000040001007387 */ /* 0x0001e80000100800 */
[----:B0-----:R-:W2:Y:S01]  /*2560*/  LDL.LU R0, [R1+0x870] ;  /* 0x0008700001007983 */ /* 0x001ea20000300800 */
[----:B------:R-:W-:Y:S01]  /*2570*/  ISETP.GE.AND P1, PT, R28, RZ, PT ;  /* 0x000000ff1c00720c */ /* 0x000fe20003f26270 */
[----:B---3--:R-:W-:Y:S01]  /*2580*/  @!P5 IMAD.MOV R3, RZ, RZ, -R3 ;  /* 0x000000ffff03d224 */ /* 0x008fe200078e0a03 */
[----:B------:R-:W-:Y:S01]  /*2590*/  ISETP.GE.AND P5, PT, R2, RZ, PT ;  /* 0x000000ff0200720c */ /* 0x000fe20003fa6270 */
[----:B--2---:R-:W-:Y:S02]  /*25a0*/  IMAD.MOV.U32 R28, RZ, RZ, R0 ;  /* 0x000000ffff1c7224 */ /* 0x004fe400078e0000 */
[----:B------:R-:W2:Y:S04]  /*25b0*/  LDL R0, [R1+0x7f0] ;  /* 0x0007f00001007983 */ /* 0x000ea80000100800 */
[----:B------:R0:W-:Y:S04]  /*25c0*/  STL [R1], R3 ;  /* 0x0000000301007387 */ /* 0x0001e80000100800 */
[----:B0-----:R-:W3:Y:S04]  /*25d0*/  LDL.LU R3, [R1+0x86c] ;  /* 0x00086c0001037983 */ /* 0x001ee80000300800 */
[----:B------:R-:W2:Y:S01]  /*25e0*/  LDL.LU R2, [R1+0x868] ;  /* 0x0008680001027983 */ /* 0x000ea20000300800 */
[----:B------:R-:W-:Y:S01]  /*25f0*/  @!P2 IMAD.MOV R28, RZ, RZ, -R28 ;  /* 0x000000ffff1ca224 */ /* 0x000fe200078e0a1c */
[----:B------:R-:W-:-:S04]  /*2600*/  ISETP.GE.AND P2, PT, R29, RZ, PT ;  /* 0x000000ff1d00720c */ /* 0x000fc80003f46270 */
[----:B------:R0:W-:Y:S04]  /*2610*/  STL [R1+0x84c], R28 ;  /* 0x00084c1c01007387 */ /* 0x0001e80000100800 */
[----:B0-----:R-:W2:Y:S01]  /*2620*/  LDL R28, [R1+0x7d8] ;  /* 0x0007d800011c7983 */ /* 0x001ea20000100800 */
[----:B------:R-:W-:Y:S02]  /*2630*/  @!P0 IMAD.MOV R4, RZ, RZ, -R4 ;  /* 0x000000ffff048224 */ /* 0x000fe400078e0a04 */
[----:B------:R-:W-:Y:S01]  /*2640*/  @!P1 IMAD.MOV R5, RZ, RZ, -R5 ;  /* 0x000000ffff059224 */ /* 0x000fe200078e0a05 */
[----:B----4-:R-:W-:Y:S01]  /*2650*/  ISETP.GE.AND P1, PT, R15, RZ, PT ;  /* 0x000000ff0f00720c */ /* 0x010fe20003f26270 */
[----:B---3--:R-:W-:Y:S02]  /*2660*/  @!P4 IMAD.MOV R3, RZ, RZ, -R3 ;  /* 0x000000ffff03c224 */ /* 0x008fe400078e0a03 */
[----:B--2---:R-:W-:Y:S01]  /*2670*/  @!P3 IMAD.MOV R2, RZ, RZ, -R2 ;  /* 0x000000ffff02b224 */ /* 0x004fe200078e0a02 */
[----:B------:R-:W-:-:S04]  /*2680*/  ISETP.GE.AND P3, PT, R20, RZ, PT ;  /* 0x000000ff1400720c */ /* 0x000fc80003f66270 */
[----:B------:R0:W-:Y:S04]  /*2690*/  STL [R1+0x850], R2 ;  /* 0x0008500201007387 */ /* 0x0001e80000100800 */
[----:B------:R-:W2:Y:S04]  /*26a0*/  LDL R29, [R1+0x7c8] ;  /* 0x0007c800011d7983 */ /* 0x000ea80000100800 */
[----:B------:R-:W3:Y:S04]  /*26b0*/  LDL R20, [R1+0x7cc] ;  /* 0x0007cc0001147983 */ /* 0x000ee80000100800 */
[----:B0-----:R-:W4:Y:S04]  /*26c0*/  LDL R2, [R1+0x7d4] ;  /* 0x0007d40001027983 */ /* 0x001f280000100800 */
[----:B------:R0:W-:Y:S04]  /*26d0*/  STL [R1+0x854], R3 ;  /* 0x0008540301007387 */ /* 0x0001e80000100800 */
[----:B0-----:R-:W2:Y:S01]  /*26e0*/  LDL R3, [R1+0x7e4] ;  /* 0x0007e40001037983 */ /* 0x001ea20000100800 */
[----:B------:R-:W-:-:S02]  /*26f0*/  ISETP.GE.AND P4, PT, R24, RZ, PT ;  /* 0x000000ff1800720c */ /* 0x000fc40003f86270 */
[----:B------:R-:W-:Y:S01]  /*2700*/  ISETP.GE.AND P0, PT, R0, RZ, PT ;  /* 0x000000ff0000720c */ /* 0x000fe20003f06270 */
[----:B------:R-:W3:Y:S04]  /*2710*/  LDL R24, [R1+0x7c0] ;  /* 0x0007c00001187983 */ /* 0x000ee80000100800 */
[----:B------:R0:W-:Y:S04]  /*2720*/  STL [R1+0x858], R4 ;  /* 0x0008580401007387 */ /* 0x0001e80000100800 */
[----:B------:R-:W3:Y:S04]  /*2730*/  LDL R0, [R1+0x7c4] ;  /* 0x0007c40001007983 */ /* 0x000ee80000100800 */
[----:B------:R-:W3:Y:S01]  /*2740*/  LDL R15, [R1+0x7b8] ;  /* 0x0007b800010f7983 */ /* 0x000ee20000100800 */
[----:B------:R-:W-:-:S02]  /*2750*/  @!P5 IMAD.MOV R6, RZ, RZ, -R6 ;  /* 0x000000ffff06d224 */ /* 0x000fc400078e0a06 */
[----:B------:R-:W-:Y:S01]  /*2760*/  @!P2 IMAD.MOV R7, RZ, RZ, -R7 ;  /* 0x000000ffff07a224 */ /* 0x000fe200078e0a07 */
[----:B0-----:R-:W3:Y:S01]  /*2770*/  LDL R4, [R1+0x7bc] ;  /* 0x0007bc0001047983 */ /* 0x001ee20000100800 */
[----:B------:R-:W-:Y:S01]  /*2780*/  @!P3 IMAD.MOV R8, RZ, RZ, -R8 ;  /* 0x000000ffff08b224 */ /* 0x000fe200078e0a08 */
[----:B------:R-:W-:Y:S01]  /*2790*/  ISETP.GE.AND P3, PT, R28, RZ, PT ;  /* 0x000000ff1c00720c */ /* 0x000fe20003f66270 */
[----:B------:R-:W-:Y:S01]  /*27a0*/  @!P4 IMAD.MOV R9, RZ, RZ, -R9 ;  /* 0x000000ffff09c224 */ /* 0x000fe200078e0a09 */
[----:B------:R-:W3:Y:S01]  /*27b0*/  LDL R28, [R1+0x79c] ;  /* 0x00079c00011c7983 */ /* 0x000ee20000100800 */
[----:B------:R-:W-:Y:S02]  /*27c0*/  @!P0 IMAD.MOV R10, RZ, RZ, -R10 ;  /* 0x000000ffff0a8224 */ /* 0x000fe400078e0a0a */
[----:B------:R-:W-:Y:S01]  /*27d0*/  @!P1 IMAD.MOV R11, RZ, RZ, -R11 ;  /* 0x000000ffff0b9224 */ /* 0x000fe200078e0a0b */
[----:B----4-:R-:W-:Y:S02]  /*27e0*/  ISETP.GE.AND P2, PT, R2, RZ, PT ;  /* 0x000000ff0200720c */ /* 0x010fe40003f46270 */
[----:B--2---:R-:W-:-:S11]  /*27f0*/  ISETP.GE.AND P5, PT, R3, RZ, PT ;  /* 0x000000ff0300720c */ /* 0x004fd60003fa6270 */
[----:B------:R-:W-:Y:S01]  /*2800*/  @!P2 IMAD.MOV R13, RZ, RZ, -R13 ;  /* 0x000000ffff0da224 */ /* 0x000fe200078e0a0d */
[----:B------:R-:W-:Y:S01]  /*2810*/  ISETP.GE.AND P4, PT, R29, RZ, PT ;  /* 0x000000ff1d00720c */ /* 0x000fe20003f86270 */
[----:B------:R-:W2:Y:S01]  /*2820*/  LDL R3, [R1+0x7b0] ;  /* 0x0007b00001037983 */ /* 0x000ea20000100800 */
[----:B---3--:R-:W-:Y:S02]  /*2830*/  ISETP.GE.AND P0, PT, R20, RZ, PT ;  /* 0x000000ff1400720c */ /* 0x008fe40003f06270 */
[----:B------:R-:W-:Y:S01]  /*2840*/  ISETP.GE.AND P1, PT, R24, RZ, PT ;  /* 0x000000ff1800720c */ /* 0x000fe20003f26270 */
[----:B------:R-:W3:Y:S04]  /*2850*/  LDL R2, [R1+0x7b4] ;  /* 0x0007b40001027983 */ /* 0x000ee80000100800 */
[----:B------:R-:W4:Y:S01]  /*2860*/  LDL R20, [R1+0x7a0] ;  /* 0x0007a00001147983 */ /* 0x000f220000100800 */
[----:B------:R-:W-:Y:S01]  /*2870*/  @!P5 IMAD.MOV R12, RZ, RZ, -R12 ;  /* 0x000000ffff0cd224 */ /* 0x000fe200078e0a0c */
[----:B------:R-:W-:-:S02]  /*2880*/  ISETP.GE.AND P5, PT, R0, RZ, PT ;  /* 0x000000ff0000720c */ /* 0x000fc40003fa6270 */
[----:B------:R-:W2:Y:S01]  /*2890*/  LDL R29, [R1+0x7a4] ;  /* 0x0007a400011d7983 */ /* 0x000ea20000100800 */
[----:B------:R-:W-:-:S03]  /*28a0*/  ISETP.GE.AND P2, PT, R15, RZ, PT ;  /* 0x000000ff0f00720c */ /* 0x000fc60003f46270 */
[----:B------:R-:W2:Y:S04]  /*28b0*/  LDL R24, [R1+0x7a8] ;  /* 0x0007a80001187983 */ /* 0x000ea80000100800 */
[----:B------:R-:W2:Y:S04]  /*28c0*/  LDL R0, [R1+0x76c] ;  /* 0x00076c0001007983 */ /* 0x000ea80000100800 */
[----:B------:R-:W2:Y:S01]  /*28d0*/  LDL.LU R15, [R1+0x864] ;  /* 0x00086400010f7983 */ /* 0x000ea20000300800 */
[----:B------:R-:W-:Y:S01]  /*28e0*/  @!P3 IMAD.MOV R14, RZ, RZ, -R14 ;  /* 0x000000ffff0eb224 */ /* 0x000fe200078e0a0e */
[----:B------:R-:W-:Y:S01]  /*28f0*/  ISETP.GE.AND P3, PT, R4, RZ, PT ;  /* 0x000000ff0400720c */ /* 0x000fe20003f66270 */
[----:B------:R-:W-:Y:S01]  /*2900*/  @!P0 IMAD.MOV R16, RZ, RZ, -R16 ;  /* 0x000000ffff108224 */ /* 0x000fe200078e0a10 */
[----:B------:R-:W2:Y:S01]  /*2910*/  LDL.LU R4, [R1+0x10] ;  /* 0x0000100001047983 */ /* 0x000ea20000300800 */
[----:B------:R-:W-:Y:S01]  /*2920*/  @!P1 IMAD.MOV R17, RZ, RZ, -R17 ;  /* 0x000000ffff119224 */ /* 0x000fe200078e0a11 */
[----:B------:R-:W-:Y:S01]  /*2930*/  ISETP.GE.AND P1, PT, R28, RZ, PT ;  /* 0x000000ff1c00720c */ /* 0x000fe20003f26270 */
[----:B------:R-:W-:-:S02]  /*2940*/  @!P5 IMAD.MOV R18, RZ, RZ, -R18 ;  /* 0x000000ffff12d224 */ /* 0x000fc400078e0a12 */
[----:B------:R-:W-:Y:S01]  /*2950*/  @!P2 IMAD.MOV R19, RZ, RZ, -R19 ;  /* 0x000000ffff13a224 */ /* 0x000fe200078e0a13 */
[----:B---3--:R-:W-:Y:S02]  /*2960*/  ISETP.GE.AND P0, PT, R2, RZ, PT ;  /* 0x000000ff0200720c */ /* 0x008fe40003f06270 */
[----:B----4-:R-:W-:Y:S01]  /*2970*/  ISETP.GE.AND P5, PT, R20, RZ, PT ;  /* 0x000000ff1400720c */ /* 0x010fe20003fa6270 */
[----:B--2---:R-:W-:Y:S01]  /*2980*/  @!P4 IMAD.MOV R15, RZ, RZ, -R15 ;  /* 0x000000ffff0fc224 */ /* 0x004fe200078e0a0f */
[----:B------:R-:W-:Y:S02]  /*2990*/  ISETP.GE.AND P4, PT, R3, RZ, PT ;  /* 0x000000ff0300720c */ /* 0x000fe40003f86270 */
[----:B------:R-:W2:Y:S04]  /*29a0*/  LDL.LU R3, [R1+0xc] ;  /* 0x00000c0001037983 */ /* 0x000ea80000300800 */
[----:B------:R-:W3:Y:S04]  /*29b0*/  LDL.LU R2, [R1+0x8] ;  /* 0x0000080001027983 */ /* 0x000ee80000300800 */
[----:B------:R-:W4:Y:S04]  /*29c0*/  LDL.LU R28, [R1+0x4] ;  /* 0x00000400011c7983 */ /* 0x000f280000300800 */
[----:B------:R-:W4:Y:S01]  /*29d0*/  LDL.LU R20, [R1+0x860] ;  /* 0x0008600001147983 */ /* 0x000f220000300800 */
[----:B------:R-:W-:-:S03]  /*29e0*/  ISETP.GE.AND P2, PT, R29, RZ, PT ;  /* 0x000000ff1d00720c */ /* 0x000fc60003f46270 */
[----:B------:R-:W0:Y:S01]  /*29f0*/  S2R R29, SR_TID.X ;  /* 0x00000000001d7919 */ /* 0x000e220000002100 */
[----:B------:R-:W-:Y:S01]  /*2a00*/  @!P4 IMAD.MOV R21, RZ, RZ, -R21 ;  /* 0x000000ffff15c224 */ /* 0x000fe200078e0a15 */
[----:B------:R-:W-:Y:S01]  /*2a10*/  ISETP.GE.AND P4, PT, R0, RZ, PT ;  /* 0x000000ff0000720c */ /* 0x000fe20003f86270 */
[----:B------:R-:W-:Y:S01]  /*2a20*/  @!P0 IMAD.MOV R22, RZ, RZ, -R22 ;  /* 0x000000ffff168224 */ /* 0x000fe200078e0a16 */
[----:B------:R-:W-:Y:S01]  /*2a30*/  ISETP.NE.AND P0, PT, RZ, c[0x0][0x17c], PT ;  /* 0x00005f00ff007a0c */ /* 0x000fe20003f05270 */
[----:B------:R-:W-:Y:S01]  /*2a40*/  @!P1 IMAD.MOV R23, RZ, RZ, -R23 ;  /* 0x000000ffff179224 */ /* 0x000fe200078e0a17 */
[----:B0-----:R-:W-:-:S05]  /*2a50*/  LOP3.LUT R29, R29, 0x7f, RZ, 0xc0, !PT ;  /* 0x0000007f1d1d7812 */ /* 0x001fca00078ec0ff */
[----:B------:R-:W-:Y:S01]  /*2a60*/  IMAD R0, R29, c[0x0][0x18c], RZ ;  /* 0x000063001d007a24 */ /* 0x000fe200078e02ff */
[----:B------:R-:W-:-:S04]  /*2a70*/  LOP3.LUT R29, RZ, c[0x0][0x17c], RZ, 0x33, !PT ;  /* 0x00005f00ff1d7a12 */ /* 0x000fc800078e33ff */
[----:B------:R-:W-:Y:S02]  /*2a80*/  LEA R0, P1, R0, c[0x0][0x168], 0x1 ;  /* 0x00005a0000007a11 */ /* 0x000fe400078208ff */
[C---:B------:R-:W-:Y:S02]  /*2a90*/  SEL R4, R29.reuse, R4, !P0 ;  /* 0x000000041d047207 */ /* 0x040fe40004000000 */
[C---:B--2---:R-:W-:Y:S02]  /*2aa0*/  SEL R3, R29.reuse, R3, !P0 ;  /* 0x000000031d037207 */ /* 0x044fe40004000000 */
[C---:B---3--:R-:W-:Y:S01]  /*2ab0*/  SEL R2, R29.reuse, R2, !P0 ;  /* 0x000000021d027207 */ /* 0x048fe20004000000 */
[----:B----4-:R-:W-:Y:S01]  /*2ac0*/  @!P3 IMAD.MOV R20, RZ, RZ, -R20 ;  /* 0x000000ffff14b224 */ /* 0x010fe200078e0a14 */
[----:B------:R-:W-:Y:S02]  /*2ad0*/  ISETP.GE.AND P3, PT, R24, RZ, PT ;  /* 0x000000ff1800720c */ /* 0x000fe40003f66270 */
[----:B------:R-:W2:Y:S01]  /*2ae0*/  LDL.LU R24, [R1+0x85c] ;  /* 0x00085c0001187983 */ /* 0x000ea20000300800 */
[----:B------:R-:W-:-:S03]  /*2af0*/  SEL R28, R29, R28, !P0 ;  /* 0x0000001c1d1c7207 */ /* 0x000fc60004000000 */
[----:B------:R0:W-:Y:S04]  /*2b00*/  STL [R1+0x838], R0 ;  /* 0x0008380001007387 */ /* 0x0001e80000100800 */
[----:B0-----:R-:W3:Y:S04]  /*2b10*/  LDL.LU R0, [R1] ;  /* 0x0000000001007983 */ /* 0x001ee80000300800 */
[----:B------:R0:W-:Y:S04]  /*2b20*/  STL [R1+0x24], R4 ;  /* 0x0000240401007387 */ /* 0x0001e80000100800 */
[----:B0-----:R-:W4:Y:S04]  /*2b30*/  LDL.LU R4, [R1+0x858] ;  /* 0x0008580001047983 */ /* 0x001f280000300800 */
[----:B------:R0:W-:Y:S04]  /*2b40*/  STL [R1+0x20], R3 ;  /* 0x0000200301007387 */ /* 0x0001e80000100800 */
[----:B0-----:R-:W2:Y:S04]  /*2b50*/  LDL.LU R3, [R1+0x854] ;  /* 0x0008540001037983 */ /* 0x001ea80000300800 */
[----:B------:R0:W-:Y:S04]  /*2b60*/  STL [R1+0x1c], R2 ;  /* 0x00001c0201007387 */ /* 0x0001e80000100800 */
[----:B0-----:R-:W2:Y:S04]  /*2b70*/  LDL.LU R2, [R1+0x850] ;  /* 0x0008500001027983 */ /* 0x001ea80000300800 */
[----:B------:R0:W-:Y:S04]  /*2b80*/  STL [R1+0x18], R28 ;  /* 0x0000181c01007387 */ /* 0x0001e80000100800 */
[----:B0-----:R-:W4:Y:S01]  /*2b90*/  LDL.LU R28, [R1+0x84c] ;  /* 0x00084c00011c7983 */ /* 0x001f220000300800 */
[----:B---3--:R-:W-:-:S05]  /*2ba0*/  SEL R0, R29, R0, !P0 ;  /* 0x000000001d007207 */ /* 0x008fca0004000000 */
[----:B------:R2:W-:Y:S02]  /*2bb0*/  STL [R1+0x10], R0 ;  /* 0x0000100001007387 */ /* 0x0005e40000100800 */
[----:B--2---:R-:W-:-:S05]  /*2bc0*/  SEL R0, R29, R2, !P0 ;  /* 0x000000021d007207 */ /* 0x004fca0004000000 */
[----:B------:R0:W-:Y:S01]  /*2bd0*/  STL [R1+0x83c], R0 ;  /* 0x00083c0001007387 */ /* 0x0001e20000100800 */
[----:B----4-:R-:W-:-:S05]  /*2be0*/  SEL R28, R29, R28, !P0 ;  /* 0x0000001c1d1c7207 */ /* 0x010fca0004000000 */
[----:B------:R-:W-:Y:S04]  /*2bf0*/  STL [R1+0xc], R28 ;  /* 0x00000c1c01007387 */ /* 0x000fe80000100800 */
[----:B0-----:R-:W2:Y:S04]  /*2c00*/  LDL.LU R0, [R1+0x10] ;  /* 0x0000100001007983 */ /* 0x001ea80000300800 */
[----:B--2---:R0:W-:Y:S04]  /*2c10*/  STL [R1+0x840], R0 ;  /* 0x0008400001007387 */ /* 0x0041e80000100800 */
[----:B0-----:R-:W2:Y:S04]  /*2c20*/  LDL.LU R0, [R1+0x18] ;  /* 0x0000180001007983 */ /* 0x001ea80000300800 */
[----:B--2---:R0:W-:Y:S04]  /*2c30*/  STL [R1+0x844], R0 ;  /* 0x0008440001007387 */ /* 0x0041e80000100800 */
[----:B0-----:R-:W2:Y:S01]  /*2c40*/  LDL.LU R0, [R1+0x1c] ;  /* 0x00001c0001007983 */ /* 0x001ea20000300800 */
[----:B------:R-:W-:-:S02]  /*2c50*/  @!P5 IMAD.MOV R25, RZ, RZ, -R25 ;  /* 0x000000ffff19d224 */ /* 0x000fc400078e0a19 */
[----:B------:R-:W-:Y:S02]  /*2c60*/  @!P2 IMAD.MOV R26, RZ, RZ, -R26 ;  /* 0x000000ffff1aa224 */ /* 0x000fe400078e0a1a */
[----:B------:R-:W-:Y:S02]  /*2c70*/  @!P3 IMAD.MOV R27, RZ, RZ, -R27 ;  /* 0x000000ffff1bb224 */ /* 0x000fe400078e0a1b */
[----:B------:R-:W-:Y:S01]  /*2c80*/  @!P4 IMAD.MOV R24, RZ, RZ, -R24 ;  /* 0x000000ffff18c224 */ /* 0x000fe200078e0a18 */
[----:B------:R-:W0:Y:S04]  /*2c90*/  S2R R2, SR_TID.X ;  /* 0x0000000000027919 */ /* 0x000e280000002100 */
[----:B--2---:R1:W-:Y:S02]  /*2ca0*/  STL [R1+0x848], R0 ;  /* 0x0008480001007387 */ /* 0x0043e40000100800 */
[----:B-1----:R-:W-:-:S04]  /*2cb0*/  LOP3.LUT R0, RZ, c[0x0][0x17c], RZ, 0x33, !PT ;  /* 0x00005f00ff007a12 */ /* 0x002fc800078e33ff */
[C---:B------:R-:W-:Y:S02]  /*2cc0*/  SEL R29, R0.reuse, R3, !P0 ;  /* 0x00000003001d7207 */ /* 0x040fe40004000000 */
[----:B------:R-:W2:Y:S01]  /*2cd0*/  LDL.LU R3, [R1+0x20] ;  /* 0x0000200001037983 */ /* 0x000ea20000300800 */
[C---:B------:R-:W-:Y:S02]  /*2ce0*/  SEL R28, R0.reuse, R4, !P0 ;  /* 0x00000004001c7207 */ /* 0x040fe40004000000 */
[C---:B------:R-:W-:Y:S01]  /*2cf0*/  SEL R5, R0.reuse, R5, !P0 ;  /* 0x0000000500057207 */ /* 0x040fe20004000000 */
[----:B------:R-:W3:Y:S01]  /*2d00*/  LDL.LU R4, [R1+0x24] ;  /* 0x0000240001047983 */ /* 0x000ee20000300800 */
[C---:B------:R-:W-:Y:S02]  /*2d10*/  SEL R6, R0.reuse, R6, !P0 ;  /* 0x0000000600067207 */ /* 0x040fe40004000000 */
[C---:B------:R-:W-:Y:S02]  /*2d20*/  SEL R7, R0.reuse, R7, !P0 ;  /* 0x0000000700077207 */ /* 0x040fe40004000000 */
[----:B------:R-:W-:-:S02]  /*2d30*/  SEL R8, R0, R8, !P0 ;  /* 0x0000000800087207 */ /* 0x000fc40004000000 */
[C---:B------:R-:W-:Y:S02]  /*2d40*/  SEL R9, R0.reuse, R9, !P0 ;  /* 0x0000000900097207 */ /* 0x040fe40004000000 */
[C---:B------:R-:W-:Y:S02]  /*2d50*/  SEL R10, R0.reuse, R10, !P0 ;  /* 0x0000000a000a7207 */ /* 0x040fe40004000000 */
[C---:B------:R-:W-:Y:S02]  /*2d60*/  SEL R11, R0.reuse, R11, !P0 ;  /* 0x0000000b000b7207 */ /* 0x040fe40004000000 */
        /* <DEDUP_REMOVED lines=15> */
[----:B------:R-:W-:Y:S02]  /*2e60*/  SEL R24, R0, R24, !P0 ;  /* 0x0000001800187207 */ /* 0x000fe40004000000 */
[----:B------:R-:W4:Y:S01]  /*2e70*/  LDL.LU R0, [R1+0x848] ;  /* 0x0008480001007983 */ /* 0x000f220000300800 */
[----:B0-----:R-:W-:-:S05]  /*2e80*/  LOP3.LUT R2, R2, 0x7f, RZ, 0xc0, !PT ;  /* 0x0000007f02027812 */ /* 0x001fca00078ec0ff */
[----:B------:R-:W-:-:S05]  /*2e90*/  IMAD R2, R2, c[0x0][0x18c], RZ ;  /* 0x0000630002027a24 */ /* 0x000fca00078e02ff */
[----:B------:R-:W-:-:S05]  /*2ea0*/  LEA.HI.X.SX32 R2, R2, c[0x0][0x16c], 0x1, P1 ;  /* 0x00005b0002027a11 */ /* 0x000fca00008f0eff */
[----:B------:R0:W-:Y:S04]  /*2eb0*/  STL [R1+0x834], R2 ;  /* 0x0008340201007387 */ /* 0x0001e80000100800 */
[----:B0-----:R-:W2:Y:S01]  /*2ec0*/  LDL.LU R2, [R1+0xc] ;  /* 0x00000c0001027983 */ /* 0x001ea20000300800 */
[----:B----4-:R-:W-:-:S05]  /*2ed0*/  IMAD R0, R0, c[0x0][0x190], RZ ;  /* 0x0000640000007a24 */ /* 0x010fca00078e02ff */
[----:B------:R0:W-:Y:S04]  /*2ee0*/  STL [R1+0x4], R0 ;  /* 0x0000040001007387 */ /* 0x0001e80000100800 */
[----:B0-----:R-:W4:Y:S02]  /*2ef0*/  LDL.LU R0, [R1+0x844] ;  /* 0x0008440001007983 */ /* 0x001f240000300800 */
[----:B----4-:R-:W-:-:S05]  /*2f00*/  IMAD R0, R0, c[0x0][0x190], RZ ;  /* 0x0000640000007a24 */ /* 0x010fca00078e02ff */
[----:B------:R0:W-:Y:S04]  /*2f10*/  STL [R1+0x18], R0 ;  /* 0x0000180001007387 */ /* 0x0001e80000100800 */
[----:B0-----:R-:W4:Y:S02]  /*2f20*/  LDL.LU R0, [R1+0x840] ;  /* 0x0008400001007983 */ /* 0x001f240000300800 */
[----:B----4-:R-:W-:-:S05]  /*2f30*/  IMAD R0, R0, c[0x0][0x190], RZ ;  /* 0x0000640000007a24 */ /* 0x010fca00078e02ff */
[----:B------:R0:W-:Y:S04]  /*2f40*/  STL [R1+0x10], R0 ;  /* 0x0000100001007387 */ /* 0x0001e80000100800 */
[----:B0-----:R-:W4:Y:S01]  /*2f50*/  LDL.LU R0, [R1+0x83c] ;  /* 0x00083c0001007983 */ /* 0x001f220000300800 */
[----:B--2---:R-:W-:-:S05]  /*2f60*/  IMAD R2, R2, c[0x0][0x190], RZ ;  /* 0x0000640002027a24 */ /* 0x004fca00078e02ff */
[----:B------:R4:W-:Y:S01]  /*2f70*/  STL [R1+0xc], R2 ;  /* 0x00000c0201007387 */ /* 0x0009e20000100800 */
[----:B------:R-:W-:Y:S02]  /*2f80*/  IMAD R7, R7, c[0x0][0x190], RZ ;  /* 0x0000640007077a24 */ /* 0x000fe400078e02ff */
[----:B------:R-:W-:Y:S02]  /*2f90*/  IMAD R8, R8, c[0x0][0x190], RZ ;  /* 0x0000640008087a24 */ /* 0x000fe400078e02ff */
[----:B------:R-:W-:Y:S02]  /*2fa0*/  IMAD R9, R9, c[0x0][0x190], RZ ;  /* 0x0000640009097a24 */ /* 0x000fe400078e02ff */
[----:B------:R-:W-:Y:S02]  /*2fb0*/  IMAD R11, R11, c[0x0][0x190], RZ ;  /* 0x000064000b0b7a24 */ /* 0x000fe400078e02ff */
[----:B------:R-:W-:Y:S02]  /*2fc0*/  IMAD R12, R12, c[0x0][0x190], RZ ;  /* 0x000064000c0c7a24 */ /* 0x000fe400078e02ff */
[----:B----4-:R-:W-:-:S02]  /*2fd0*/  IMAD R2, R0, c[0x0][0x190], RZ ;  /* 0x0000640000027a24 */ /* 0x010fc400078e02ff */
[----:B------:R-:W2:Y:S04]  /*2fe0*/  LDL.LU R0, [R1+0x838] ;  /* 0x0008380001007983 */ /* 0x000ea80000300800 */
[----:B------:R-:W-:Y:S04]  /*2ff0*/  STL [R1+0x8], R2 ;  /* 0x0000080201007387 */ /* 0x000fe80000100800 */
[----:B------:R0:W-:Y:S04]  /*3000*/  STL [R1+0x830], R7 ;  /* 0x0008300701007387 */ /* 0x0001e80000100800 */
[----:B0-----:R-:W4:Y:S04]  /*3010*/  LDL.LU R7, [R1+0x4] ;  /* 0x0000040001077983 */ /* 0x001f280000300800 */
[----:B------:R0:W-:Y:S04]  /*3020*/  STL [R1+0x82c], R8 ;  /* 0x00082c0801007387 */ /* 0x0001e80000100800 */
[----:B0-----:R-:W4:Y:S04]  /*3030*/  LDL.LU R8, [R1+0x18] ;  /* 0x0000180001087983 */ /* 0x001f280000300800 */
[----:B------:R0:W-:Y:S04]  /*3040*/  STL [R1+0x828], R9 ;  /* 0x0008280901007387 */ /* 0x0001e80000100800 */
[----:B0-----:R-:W4:Y:S04]  /*3050*/  LDL.LU R9, [R1+0x10] ;  /* 0x0000100001097983 */ /* 0x001f280000300800 */
[----:B------:R0:W-:Y:S04]  /*3060*/  STL [R1+0x824], R11 ;  /* 0x0008240b01007387 */ /* 0x0001e80000100800 */
[----:B0-----:R-:W4:Y:S04]  /*3070*/  LDL.LU R11, [R1+0xc] ;  /* 0x00000c00010b7983 */ /* 0x001f280000300800 */
[----:B------:R0:W-:Y:S04]  /*3080*/  STL [R1+0x820], R12 ;  /* 0x0008200c01007387 */ /* 0x0001e80000100800 */
[----:B0-----:R-:W4:Y:S01]  /*3090*/  LDL.LU R12, [R1+0x8] ;  /* 0x00000800010c7983 */ /* 0x001f220000300800 */
[----:B---3--:R-:W-:-:S02]  /*30a0*/  IMAD R4, R4, c[0x0][0x190], RZ ;  /* 0x0000640004047a24 */ /* 0x008fc400078e02ff */
[----:B------:R-:W-:-:S03]  /*30b0*/  IMAD R3, R3, c[0x0][0x190], RZ ;  /* 0x0000640003037a24 */ /* 0x000fc600078e02ff */
[----:B--2---:R-:W-:-:S05]  /*30c0*/  LEA R2, P4, R4, R0, 0x1 ;  /* 0x0000000004027211 */ /* 0x004fca00078808ff */
[----:B------:R0:W-:Y:S02]  /*30d0*/  STL [R1+0x690], R2 ;  /* 0x0006900201007387 */ /* 0x0001e40000100800 */
[----:B0-----:R-:W-:-:S05]  /*30e0*/  LEA R2, P3, R3, R0, 0x1 ;  /* 0x0000000003027211 */ /* 0x001fca00078608ff */
[----:B------:R4:W-:Y:S02]  /*30f0*/  STL [R1+0x698], R2 ;  /* 0x0006980201007387 */ /* 0x0009e40000100800 */
[----:B----4-:R-:W-:-:S05]  /*3100*/  LEA R2, P2, R7, R0, 0x1 ;  /* 0x0000000007027211 */ /* 0x010fca00078408ff */
[----:B------:R0:W-:Y:S02]  /*3110*/  STL [R1+0x6a0], R2 ;  /* 0x0006a00201007387 */ /* 0x0001e40000100800 */
[----:B0-----:R-:W-:-:S05]  /*3120*/  LEA R2, P1, R8, R0, 0x1 ;  /* 0x0000000008027211 */ /* 0x001fca00078208ff */
[----:B------:R0:W-:Y:S02]  /*3130*/  STL [R1+0x6a8], R2 ;  /* 0x0006a80201007387 */ /* 0x0001e40000100800 */
[----:B0-----:R-:W-:-:S05]  /*3140*/  LEA R2, P0, R9, R0, 0x1 ;  /* 0x0000000009027211 */ /* 0x001fca00078008ff */
[----:B------:R0:W-:Y:S02]  /*3150*/  STL [R1+0x6b0], R2 ;  /* 0x0006b00201007387 */ /* 0x0001e40000100800 */
[----:B0-----:R-:W-:-:S05]  /*3160*/  LEA R2, P6, R11, R0, 0x1 ;  /* 0x000000000b027211 */ /* 0x001fca00078c08ff */
[----:B------:R0:W-:Y:S02]  /*3170*/  STL [R1+0x6b8], R2 ;  /* 0x0006b80201007387 */ /* 0x0001e40000100800 */
[----:B0-----:R-:W-:-:S05]  /*3180*/  LEA R2, P5, R12, R0, 0x1 ;  /* 0x000000000c027211 */ /* 0x001fca00078a08ff */
[----:B------:R0:W-:Y:S04]  /*3190*/  STL [R1+0x6c0], R2 ;  /* 0x0006c00201007387 */ /* 0x0001e80000100800 */
[----:B0-----:R-:W2:Y:S01]  /*31a0*/  LDL.LU R2, [R1+0x834] ;  /* 0x0008340001027983 */ /* 0x001ea20000300800 */
[----:B------:R-:W-:Y:S02]  /*31b0*/  IMAD R29, R29, c[0x0][0x190], RZ ;  /* 0x000064001d1d7a24 */ /* 0x000fe400078e02ff */
[----:B------:R-:W-:Y:S01]  /*31c0*/  IMAD R28, R28, c[0x0][0x190], RZ ;  /* 0x000064001c1c7a24 */ /* 0x000fe200078e02ff */
[-C--:B--2---:R-:W-:Y:S02]  /*31d0*/  LEA.HI.X.SX32 R4, R4, R2.reuse, 0x1, P4 ;  /* 0x0000000204047211 */ /* 0x084fe400020f0eff */
[----:B------:R-:W-:-:S03]  /*31e0*/  LEA.HI.X.SX32 R3, R3, R2, 0x1, P3 ;  /* 0x0000000203037211 */ /* 0x000fc600018f0eff */
[----:B------:R0:W-:Y:S02]  /*31f0*/  STL [R1+0x68c], R4 ;  /* 0x00068c0401007387 */ /* 0x0001e40000100800 */
[----:B0-----:R-:W-:-:S05]  /*3200*/  LEA R4, P4, R29, R0, 0x1 ;  /* 0x000000001d047211 */ /* 0x001fca00078808ff */
[----:B------:R-:W-:Y:S04]  /*3210*/  STL [R1+0x6c8], R4 ;  /* 0x0006c80401007387 */ /* 0x000fe80000100800 */
[----:B------:R0:W-:Y:S02]  /*3220*/  STL [R1+0x694], R3 ;  /* 0x0006940301007387 */ /* 0x0001e40000100800 */
[----:B0-----:R-:W-:Y:S02]  /*3230*/  LEA.HI.X.SX32 R3, R7, R2, 0x1, P2 ;  /* 0x0000000207037211 */ /* 0x001fe400010f0eff */
[----:B------:R-:W2:Y:S01]  /*3240*/  LDL.LU R7, [R1+0x830] ;  /* 0x0008300001077983 */ /* 0x000ea20000300800 */
[----:B------:R-:W-:Y:S01]  /*3250*/  LEA R4, P3, R28, R0, 0x1 ;  /* 0x000000001c047211 */ /* 0x000fe200078608ff */
[----:B------:R-:W-:-:S04]  /*3260*/  IMAD R5, R5, c[0x0][0x190], RZ ;  /* 0x0000640005057a24 */ /* 0x000fc800078e02ff */
[----:B------:R0:W-:Y:S01]  /*3270*/  STL [R1+0x6d0], R4 ;  /* 0x0006d00401007387 */ /* 0x0001e20000100800 */
[----:B------:R-:W-:-:S03]  /*3280*/  IMAD R6, R6, c[0x0][0x190], RZ ;  /* 0x0000640006067a24 */ /* 0x000fc600078e02ff */
[----:B------:R1:W-:Y:S01]  /*3290*/  STL [R1+0x69c], R3 ;  /* 0x00069c0301007387 */ /* 0x0003e20000100800 */
[----:B0-----:R-:W-:Y:S02]  /*32a0*/  LEA R4, P2, R5, R0, 0x1 ;  /* 0x0000000005047211 */ /* 0x001fe400078408ff */
[----:B-1----:R-:W-:Y:S02]  /*32b0*/  LEA.HI.X.SX32 R3, R8, R2, 0x1, P1 ;  /* 0x0000000208037211 */ /* 0x002fe400008f0eff */
[----:B------:R-:W3:Y:S04]  /*32c0*/  LDL.LU R8, [R1+0x82c] ;  /* 0x00082c0001087983 */ /* 0x000ee80000300800 */
[----:B------:R0:W-:Y:S04]  /*32d0*/  STL [R1+0x6d8], R4 ;  /* 0x0006d80401007387 */ /* 0x0001e80000100800 */
[----:B------:R1:W-:Y:S01]  /*32e0*/  STL [R1+0x6a4], R3 ;  /* 0x0006a40301007387 */ /* 0x0003e20000100800 */
[----:B0-----:R-:W-:-:S02]  /*32f0*/  LEA R4, P1, R6, R0, 0x1 ;  /* 0x0000000006047211 */ /* 0x001fc400078208ff */
[-C--:B-1----:R-:W-:Y:S02]  /*3300*/  LEA.HI.X.SX32 R3, R9, R2.reuse, 0x1, P0 ;  /* 0x0000000209037211 */ /* 0x082fe400000f0eff */
[----:B------:R-:W4:Y:S04]  /*3310*/  LDL.LU R9, [R1+0x828] ;  /* 0x0008280001097983 */ /* 0x000f280000300800 */
[----:B------:R-:W-:Y:S04]  /*3320*/  STL [R1+0x6e0], R4 ;  /* 0x0006e00401007387 */ /* 0x000fe80000100800 */
[----:B------:R0:W-:Y:S02]  /*3330*/  STL [R1+0x6ac], R3 ;  /* 0x0006ac0301007387 */ /* 0x0001e40000100800 */
[----:B0-----:R-:W-:-:S02]  /*3340*/  LEA.HI.X.SX32 R3, R11, R2, 0x1, P6 ;  /* 0x000000020b037211 */ /* 0x001fc400030f0eff */
[----:B------:R-:W4:Y:S01]  /*3350*/  LDL.LU R11, [R1+0x824] ;  /* 0x00082400010b7983 */ /* 0x000f220000300800 */
[----:B--2---:R-:W-:-:S05]  /*3360*/  LEA R4, P0, R7, R0, 0x1 ;  /* 0x0000000007047211 */ /* 0x004fca00078008ff */
[----:B------:R-:W-:Y:S04]  /*3370*/  STL [R1+0x6e8], R4 ;  /* 0x0006e80401007387 */ /* 0x000fe80000100800 */
[----:B------:R0:W-:Y:S02]  /*3380*/  STL [R1+0x6b4], R3 ;  /* 0x0006b40301007387 */ /* 0x0001e40000100800 */
[----:B0-----:R-:W-:Y:S02]  /*3390*/  LEA.HI.X.SX32 R3, R12, R2, 0x1, P5 ;  /* 0x000000020c037211 */ /* 0x001fe400028f0eff */
[----:B------:R-:W2:Y:S01]  /*33a0*/  LDL.LU R12, [R1+0x820] ;  /* 0x00082000010c7983 */ /* 0x000ea20000300800 */
[----:B---3--:R-:W-:Y:S01]  /*33b0*/  LEA R4, P6, R8, R0, 0x1 ;  /* 0x0000000008047211 */ /* 0x008fe200078c08ff */
[----:B------:R-:W-:-:S04]  /*33c0*/  IMAD R10, R10, c[0x0][0x190], RZ ;  /* 0x000064000a0a7a24 */ /* 0x000fc800078e02ff */
[----:B------:R4:W-:Y:S04]  /*33d0*/  STL [R1+0x6f0], R4 ;  /* 0x0006f00401007387 */ /* 0x0009e80000100800 */
[----:B------:R0:W-:Y:S01]  /*33e0*/  STL [R1+0x6bc], R3 ;  /* 0x0006bc0301007387 */ /* 0x0001e20000100800 */
[----:B------:R-:W-:Y:S02]  /*33f0*/  LEA.HI.X.SX32 R28, R28, R2, 0x1, P3 ;  /* 0x000000021c1c7211 */ /* 0x000fe400018f0eff */
[----:B----4-:R-:W-:Y:S02]  /*3400*/  LEA R4, P5, R9, R0, 0x1 ;  /* 0x0000000009047211 */ /* 0x010fe400078a08ff */
[----:B0-----:R-:W-:-:S03]  /*3410*/  LEA.HI.X.SX32 R3, R29, R2, 0x1, P4 ;  /* 0x000000021d037211 */ /* 0x001fc600020f0eff */
[----:B------:R0:W-:Y:S01]  /*3420*/  STL [R1+0x6f8], R4 ;  /* 0x0006f80401007387 */ /* 0x0001e20000100800 */
[----:B------:R-:W-:-:S03]  /*3430*/  IMAD R13, R13, c[0x0][0x190], RZ ;  /* 0x000064000d0d7a24 */ /* 0x000fc600078e02ff */
[----:B------:R1:W-:Y:S01]  /*3440*/  STL [R1+0x6c4], R3 ;  /* 0x0006c40301007387 */ /* 0x0003e20000100800 */
[-C--:B0-----:R-:W-:Y:S02]  /*3450*/  LEA R4, P4, R10, R0.reuse, 0x1 ;  /* 0x000000000a047211 */ /* 0x081fe400078808ff */
[----:B-1----:R-:W-:-:S03]  /*3460*/  LEA R3, P3, R11, R0, 0x1 ;  /* 0x000000000b037211 */ /* 0x002fc600078608ff */
[----:B------:R0:W-:Y:S01]  /*3470*/  STL [R1+0x700], R4 ;  /* 0x0007000401007387 */ /* 0x0001e20000100800 */
[----:B------:R-:W-:-:S03]  /*3480*/  IMAD R14, R14, c[0x0][0x190], RZ ;  /* 0x000064000e0e7a24 */ /* 0x000fc600078e02ff */
[----:B------:R-:W-:Y:S01]  /*3490*/  STL [R1+0x6cc], R28 ;  /* 0x0006cc1c01007387 */ /* 0x000fe20000100800 */
[----:B0-----:R-:W-:-:S03]  /*34a0*/  LEA.HI.X.SX32 R4, R5, R2, 0x1, P2 ;  /* 0x0000000205047211 */ /* 0x001fc600010f0eff */
[----:B------:R0:W-:Y:S01]  /*34b0*/  STL [R1+0x708], R3 ;  /* 0x0007080301007387 */ /* 0x0001e20000100800 */
[----:B------:R-:W-:-:S03]  /*34c0*/  IMAD R15, R15, c[0x0][0x190], RZ ;  /* 0x000064000f0f7a24 */ /* 0x000fc600078e02ff */
[----:B------:R1:W-:Y:S01]  /*34d0*/  STL [R1+0x6d4], R4 ;  /* 0x0006d40401007387 */ /* 0x0003e20000100800 */
[----:B0-----:R-:W-:Y:S02]  /*34e0*/  LEA.HI.X.SX32 R3, R6, R2, 0x1, P1 ;  /* 0x0000000206037211 */ /* 0x001fe400008f0eff */
[-C--:B-1----:R-:W-:Y:S02]  /*34f0*/  LEA R4, P1, R13, R0.reuse, 0x1 ;  /* 0x000000000d047211 */ /* 0x082fe400078208ff */
[----:B--2---:R-:W-:-:S05]  /*3500*/  LEA R5, P2, R12, R0, 0x1 ;  /* 0x000000000c057211 */ /* 0x004fca00078408ff */
[----:B------:R0:W-:Y:S04]  /*3510*/  STL [R1+0x710], R5 ;  /* 0x0007100501007387 */ /* 0x0001e80000100800 */
[----:B------:R1:W-:Y:S01]  /*3520*/  STL [R1+0x6dc], R3 ;  /* 0x0006dc0301007387 */ /* 0x0003e20000100800 */
[----:B0-----:R-:W-:-:S03]  /*3530*/  LEA.HI.X.SX32 R5, R7, R2, 0x1, P0 ;  /* 0x0000000207057211 */ /* 0x001fc600000f0eff */
[----:B------:R0:W-:Y:S01]  /*3540*/  STL [R1+0x718], R4 ;  /* 0x0007180401007387 */ /* 0x0001e20000100800 */
[----:B-1----:R-:W-:-:S03]  /*3550*/  LEA R3, P0, R14, R0, 0x1 ;  /* 0x000000000e037211 */ /* 0x002fc600078008ff */
[----:B------:R1:W-:Y:S01]  /*3560*/  STL [R1+0x6e4], R5 ;  /* 0x0006e40501007387 */ /* 0x0003e20000100800 */
[----:B0-----:R-:W-:-:S03]  /*3570*/  LEA.HI.X.SX32 R4, R8, R2, 0x1, P6 ;  /* 0x0000000208047211 */ /* 0x001fc600030f0eff */
[----:B------:R0:W-:Y:S01]  /*3580*/  STL [R1+0x720], R3 ;  /* 0x0007200301007387 */ /* 0x0001e20000100800 */
[----:B-1----:R-:W-:-:S03]  /*3590*/  LEA R5, P6, R15, R0, 0x1 ;  /* 0x000000000f057211 */ /* 0x002fc600078c08ff */
[----:B------:R1:W-:Y:S04]  /*35a0*/  STL [R1+0x6ec], R4 ;  /* 0x0006ec0401007387 */ /* 0x0003e80000100800 */
[----:B------:R-:W-:Y:S04]  /*35b0*/  STL [R1+0x728], R5 ;  /* 0x0007280501007387 */ /* 0x000fe80000100800 */
[----:B------:R-:W2:Y:S01]  /*35c0*/  LDL R29, [R1+0x794] ;  /* 0x00079400011d7983 */ /* 0x000ea20000100800 */
[----:B------:R-:W-:Y:S01]  /*35d0*/  IMAD R16, R16, c[0x0][0x190], RZ ;  /* 0x0000640010107a24 */ /* 0x000fe200078e02ff */
[----:B0-----:R-:W-:Y:S01]  /*35e0*/  LEA.HI.X.SX32 R3, R9, R2, 0x1, P5 ;  /* 0x0000000209037211 */ /* 0x001fe200028f0eff */
[----:B------:R-:W-:-:S03]  /*35f0*/  IMAD R17, R17, c[0x0][0x190], RZ ;  /* 0x0000640011117a24 */ /* 0x000fc600078e02ff */
[----:B-1----:R-:W-:Y:S01]  /*3600*/  LEA R4, P5, R16, R0, 0x1 ;  /* 0x0000000010047211 */ /* 0x002fe200078a08ff */
[----:B------:R0:W-:Y:S01]  /*3610*/  STL [R1+0x6f4], R3 ;  /* 0x0006f40301007387 */ /* 0x0001e20000100800 */
[----:B------:R-:W-:-:S03]  /*3620*/  IMAD R18, R18, c[0x0][0x190], RZ ;  /* 0x0000640012127a24 */ /* 0x000fc600078e02ff */
[----:B------:R1:W-:Y:S01]  /*3630*/  STL [R1+0x730], R4 ;  /* 0x0007300401007387 */ /* 0x0003e20000100800 */
[----:B0-----:R-:W-:Y:S02]  /*3640*/  LEA.HI.X.SX32 R3, R10, R2, 0x1, P4 ;  /* 0x000000020a037211 */ /* 0x001fe400020f0eff */
[----:B------:R-:W-:Y:S01]  /*3650*/  LEA R5, P4, R17, R0, 0x1 ;  /* 0x0000000011057211 */ /* 0x000fe200078808ff */
[----:B------:R-:W-:Y:S01]  /*3660*/  IMAD R19, R19, c[0x0][0x190], RZ ;  /* 0x0000640013137a24 */ /* 0x000fe200078e02ff */
[----:B-1----:R-:W-:Y:S01]  /*3670*/  LEA.HI.X.SX32 R4, R11, R2, 0x1, P3 ;  /* 0x000000020b047211 */ /* 0x002fe200018f0eff */
[----:B------:R0:W-:Y:S01]  /*3680*/  STL [R1+0x6fc], R3 ;  /* 0x0006fc0301007387 */ /* 0x0001e20000100800 */
[----:B------:R-:W-:-:S03]  /*3690*/  IMAD R20, R20, c[0x0][0x190], RZ ;  /* 0x0000640014147a24 */ /* 0x000fc600078e02ff */
[----:B------:R1:W-:Y:S01]  /*36a0*/  STL [R1+0x738], R5 ;  /* 0x0007380501007387 */ /* 0x0003e20000100800 */
[----:B0-----:R-:W-:-:S03]  /*36b0*/  LEA R3, P3, R18, R0, 0x1 ;  /* 0x0000000012037211 */ /* 0x001fc600078608ff */
[----:B------:R0:W-:Y:S01]  /*36c0*/  STL [R1+0x704], R4 ;  /* 0x0007040401007387 */ /* 0x0001e20000100800 */
[----:B-1----:R-:W-:-:S03]  /*36d0*/  LEA.HI.X.SX32 R5, R12, R2, 0x1, P2 ;  /* 0x000000020c057211 */ /* 0x002fc600010f0eff */
[----:B------:R1:W-:Y:S01]  /*36e0*/  STL [R1+0x740], R3 ;  /* 0x0007400301007387 */ /* 0x0003e20000100800 */
[----:B------:R-:W-:Y:S01]  /*36f0*/  IMAD R21, R21, c[0x0][0x190], RZ ;  /* 0x0000640015157a24 */ /* 0x000fe200078e02ff */
[----:B0-----:R-:W-:Y:S02]  /*3700*/  LEA R4, P2, R19, R0, 0x1 ;  /* 0x0000000013047211 */ /* 0x001fe400078408ff */
[----:B------:R0:W-:Y:S01]  /*3710*/  STL [R1+0x70c], R5 ;  /* 0x00070c0501007387 */ /* 0x0001e20000100800 */
[----:B-1----:R-:W-:-:S03]  /*3720*/  LEA.HI.X.SX32 R3, R13, R2, 0x1, P1 ;  /* 0x000000020d037211 */ /* 0x002fc600008f0eff */
[----:B------:R1:W-:Y:S01]  /*3730*/  STL [R1+0x748], R4 ;  /* 0x0007480401007387 */ /* 0x0003e20000100800 */
[----:B------:R-:W-:-:S03]  /*3740*/  IMAD R22, R22, c[0x0][0x190], RZ ;  /* 0x0000640016167a24 */ /* 0x000fc600078e02ff */
[----:B------:R3:W-:Y:S01]  /*3750*/  STL [R1+0x714], R3 ;  /* 0x0007140301007387 */ /* 0x0007e20000100800 */
[----:B0-----:R-:W-:Y:S02]  /*3760*/  LEA R5, P1, R20, R0, 0x1 ;  /* 0x0000000014057211 */ /* 0x001fe400078208ff */
[----:B-1----:R-:W-:-:S03]  /*3770*/  LEA.HI.X.SX32 R4, R14, R2, 0x1, P0 ;  /* 0x000000020e047211 */ /* 0x002fc600000f0eff */
[----:B------:R0:W-:Y:S01]  /*3780*/  STL [R1+0x750], R5 ;  /* 0x0007500501007387 */ /* 0x0001e20000100800 */
[----:B---3--:R-:W-:-:S03]  /*3790*/  LEA R3, P0, R21, R0, 0x1 ;  /* 0x0000000015037211 */ /* 0x008fc600078008ff */
[----:B------:R1:W-:Y:S01]  /*37a0*/  STL [R1+0x71c], R4 ;  /* 0x00071c0401007387 */ /* 0x0003e20000100800 */
[----:B------:R-:W-:-:S03]  /*37b0*/  IMAD R23, R23, c[0x0][0x190], RZ ;  /* 0x0000640017177a24 */ /* 0x000fc600078e02ff */
[----:B------:R3:W-:Y:S01]  /*37c0*/  STL [R1+0x754], R3 ;  /* 0x0007540301007387 */ /* 0x0007e20000100800 */
[----:B0-----:R-:W-:Y:S01]  /*37d0*/  LEA.HI.X.SX32 R5, R15, R2, 0x1, P6 ;  /* 0x000000020f057211 */ /* 0x001fe200030f0eff */
[----:B------:R-:W-:Y:S01]  /*37e0*/  IMAD R25, R25, c[0x0][0x190], RZ ;  /* 0x0000640019197a24 */ /* 0x000fe200078e02ff */
[----:B-1----:R-:W-:-:S03]  /*37f0*/  LEA R4, P6, R22, R0, 0x1 ;  /* 0x0000000016047211 */ /* 0x002fc600078c08ff */
[----:B------:R0:W-:Y:S01]  /*3800*/  STL [R1+0x724], R5 ;  /* 0x0007240501007387 */ /* 0x0001e20000100800 */
[----:B---3--:R-:W-:-:S03]  /*3810*/  LEA.HI.X.SX32 R3, R16, R2, 0x1, P5 ;  /* 0x0000000210037211 */ /* 0x008fc600028f0eff */
        /* <DEDUP_REMOVED lines=15> */
[----:B------:R1:W-:Y:S04]  /*3910*/  STL [R1+0x764], R4 ;  /* 0x0007640401007387 */ /* 0x0003e80000100800 */
[----:B------:R3:W-:Y:S01]  /*3920*/  STL [R1+0x744], R3 ;  /* 0x0007440301007387 */ /* 0x0007e20000100800 */
[----:B0-----:R-:W-:Y:S02]  /*3930*/  LEA R5, P2, R27, R0, 0x1 ;  /* 0x000000001b057211 */ /* 0x001fe400078408ff */
[----:B-1----:R-:W-:-:S03]  /*3940*/  LEA.HI.X.SX32 R4, R20, R2, 0x1, P1 ;  /* 0x0000000214047211 */ /* 0x002fc600008f0eff */
[----:B------:R-:W-:Y:S01]  /*3950*/  STL [R1+0x768], R5 ;  /* 0x0007680501007387 */ /* 0x000fe20000100800 */
[----:B---3--:R-:W-:Y:S02]  /*3960*/  LEA R3, P1, R24, R0, 0x1 ;  /* 0x0000000018037211 */ /* 0x008fe400078208ff */
[-C--:B------:R-:W-:Y:S01]  /*3970*/  LEA.HI.X.SX32 R0, R21, R2.reuse, 0x1, P0 ;  /* 0x0000000215007211 */ /* 0x080fe200000f0eff */
[----:B------:R0:W-:Y:S04]  /*3980*/  STL [R1+0x74c], R4 ;  /* 0x00074c0401007387 */ /* 0x0001e80000100800 */
[----:B------:R1:W-:Y:S04]  /*3990*/  STL [R1+0x688], R3 ;  /* 0x0006880301007387 */ /* 0x0003e80000100800 */
[----:B------:R3:W-:Y:S01]  /*39a0*/  STL [R1+0x66c], R0 ;  /* 0x00066c0001007387 */ /* 0x0007e20000100800 */
[----:B0-----:R-:W-:-:S02]  /*39b0*/  LEA.HI.X.SX32 R4, R22, R2, 0x1, P6 ;  /* 0x0000000216047211 */ /* 0x001fc400030f0eff */
[----:B-1----:R-:W-:-:S03]  /*39c0*/  LEA.HI.X.SX32 R3, R23, R2, 0x1, P5 ;  /* 0x0000000217037211 */ /* 0x002fc600028f0eff */
[----:B------:R0:W-:Y:S01]  /*39d0*/  STL [R1+0x670], R4 ;  /* 0x0006700401007387 */ /* 0x0001e20000100800 */
[----:B---3--:R-:W-:-:S03]  /*39e0*/  LEA.HI.X.SX32 R0, R25, R2, 0x1, P4 ;  /* 0x0000000219007211 */ /* 0x008fc600020f0eff */
[----:B------:R1:W-:Y:S04]  /*39f0*/  STL [R1+0x674], R3 ;  /* 0x0006740301007387 */ /* 0x0003e80000100800 */
[----:B------:R3:W-:Y:S01]  /*3a00*/  STL [R1+0x678], R0 ;  /* 0x0006780001007387 */ /* 0x0007e20000100800 */
[-C--:B0-----:R-:W-:Y:S02]  /*3a10*/  LEA.HI.X.SX32 R4, R26, R2.reuse, 0x1, P3 ;  /* 0x000000021a047211 */ /* 0x081fe400018f0eff */
[----:B-1----:R-:W-:-:S03]  /*3a20*/  LEA.HI.X.SX32 R3, R27, R2, 0x1, P2 ;  /* 0x000000021b037211 */ /* 0x002fc600010f0eff */
[----:B------:R-:W-:Y:S01]  /*3a30*/  STL [R1+0x67c], R4 ;  /* 0x00067c0401007387 */ /* 0x000fe20000100800 */
[----:B---3--:R-:W-:-:S03]  /*3a40*/  LEA.HI.X.SX32 R0, R24, R2, 0x1, P1 ;  /* 0x0000000218007211 */ /* 0x008fc600008f0eff */
[----:B------:R0:W-:Y:S04]  /*3a50*/  STL [R1+0x680], R3 ;  /* 0x0006800301007387 */ /* 0x0001e80000100800 */
[----:B------:R1:W-:Y:S04]  /*3a60*/  STL [R1+0x684], R0 ;  /* 0x0006840001007387 */ /* 0x0003e80000100800 */
[----:B------:R-:W-:Y:S04]  /*3a70*/  STL [R1+0x270], RZ ;  /* 0x000270ff01007387 */ /* 0x000fe80000100800 */
[----:B------:R-:W-:Y:S01]  /*3a80*/  STL [R1+0xd0], RZ ;  /* 0x0000d0ff01007387 */ /* 0x000fe20000100800 */
[----:B0-----:R-:W-:-:S03]  /*3a90*/  IMAD.MOV.U32 R3, RZ, RZ, c[0x0][0x188] ;  /* 0x00006200ff037624 */ /* 0x001fc600078e00ff */
[----:B------:R-:W-:Y:S04]  /*3aa0*/  STL [R1+0xd4], RZ ;  /* 0x0000d4ff01007387 */ /* 0x000fe80000100800 */
[----:B------:R-:W-:Y:S04]  /*3ab0*/  STL [R1+0xd8], RZ ;  /* 0x0000d8ff01007387 */ /* 0x000fe80000100800 */
[----:B------:R-:W-:Y:S04]  /*3ac0*/  STL [R1+0xdc], RZ ;  /* 0x0000dcff01007387 */ /* 0x000fe80000100800 */
[----:B------:R-:W-:Y:S04]  /*3ad0*/  STL [R1+0xc0], RZ ;  /* 0x0000c0ff01007387 */ /* 0x000fe80000100800 */
[----:B------:R-:W-:Y:S01]  /*3ae0*/  STL [R1+0xc4], RZ ;  /* 0x0000c4ff01007387 */ /* 0x000fe20000100800 */
[----:B------:R-:W-:-:S03]  /*3af0*/  IMAD R25, R3, 0x6b, RZ ;  /* 0x0000006b03197824 */ /* 0x000fc600078e02ff */
[----:B------:R-:W-:Y:S04]  /*3b00*/  STL [R1+0xc8], RZ ;  /* 0x0000c8ff01007387 */ /* 0x000fe80000100800 */
[----:B------:R-:W-:Y:S04]  /*3b10*/  STL [R1+0xcc], RZ ;  /* 0x0000ccff01007387 */ /* 0x000fe80000100800 */
[----:B------:R-:W-:Y:S04]  /*3b20*/  STL [R1+0xb0], RZ ;  /* 0x0000b0ff01007387 */ /* 0x000fe80000100800 */
[----:B------:R-:W-:Y:S04]  /*3b30*/  STL [R1+0xb4], RZ ;  /* 0x0000b4ff01007387 */ /* 0x000fe80000100800 */
[----:B------:R-:W-:Y:S04]  /*3b40*/  STL [R1+0xb8], RZ ;  /* 0x0000b8ff01007387 */ /* 0x000fe80000100800 */
[----:B------:R-:W-:Y:S04]  /*3b50*/  STL [R1+0xbc], RZ ;  /* 0x0000bcff01007387 */ /* 0x000fe80000100800 */
[----:B------:R-:W-:Y:S01]  /*3b60*/  STL [R1+0xa0], RZ ;  /* 0x0000a0ff01007387 */ /* 0x000fe20000100800 */
[----:B--2---:R-:W-:Y:S01]  /*3b70*/  ISETP.GE.AND P1, PT, R29, RZ, PT ;  /* 0x000000ff1d00720c */ /* 0x004fe20003f26270 */
[----:B------:R-:W-:-:S05]  /*3b80*/  IMAD R29, R3, 0x73, RZ ;  /* 0x00000073031d7824 */ /* 0x000fca00078e02ff */
[----:B------:R-:W-:Y:S04]  /*3b90*/  STL [R1+0x818], R29 ;  /* 0x0008181d01007387 */ /* 0x000fe80000100800 */
[----:B------:R0:W-:Y:S04]  /*3ba0*/  STL [R1+0x81c], R25 ;  /* 0x00081c1901007387 */ /* 0x0001e80000100800 */
[----:B-1----:R-:W2:Y:S01]  /*3bb0*/  LDL.LU R0, [R1+0x14] ;  /* 0x0000140001007983 */ /* 0x002ea20000300800 */
[----:B------:R-:W-:Y:S01]  /*3bc0*/  ISETP.NE.AND P0, PT, RZ, c[0x0][0x178], PT ;  /* 0x00005e00ff007a0c */ /* 0x000fe20003f05270 */
[----:B0-----:R-:W-:-:S02]  /*3bd0*/  IMAD.MOV.U32 R25, RZ, RZ, c[0x0][0x180] ;  /* 0x00006000ff197624 */ /* 0x001fc400078e00ff */
[----:B------:R-:W-:-:S03]  /*3be0*/  IMAD.SHL.U32 R4, R3, 0x80, RZ ;  /* 0x0000008003047824 */ /* 0x000fc600078e00ff */
[----:B------:R-:W-:-:S04]  /*3bf0*/  IADD3 R25, R25, 0x7f, RZ ;  /* 0x0000007f19197810 */ /* 0x000fc80007ffe0ff */
[----:B------:R-:W-:-:S04]  /*3c00*/  SHF.R.S32.HI R28, RZ, 0x1f, R25 ;  /* 0x0000001fff1c7819 */ /* 0x000fc80000011419 */
[----:B------:R-:W-:Y:S01]  /*3c10*/  LEA.HI R28, R28, R25, RZ, 0x7 ;  /* 0x000000191c1c7211 */ /* 0x000fe200078f38ff */
[----:B------:R-:W-:-:S03]  /*3c20*/  IMAD R27, R3, 0xfe, RZ ;  /* 0x000000fe031b7824 */ /* 0x000fc600078e02ff */
[----:B------:R-:W-:Y:S01]  /*3c30*/  SHF.R.S32.HI R25, RZ, 0x7, R28 ;  /* 0x00000007ff197819 */ /* 0x000fe2000001141c */
[C---:B------:R-:W-:Y:S02]  /*3c40*/  IMAD R25, R3.reuse, 0xf6, RZ ;  /* 0x000000f603197824 */ /* 0x040fe400078e02ff */
[C---:B------:R-:W-:Y:S02]  /*3c50*/  IMAD R29, R3.reuse, 0xd6, RZ ;  /* 0x000000d6031d7824 */ /* 0x040fe400078e02ff */
[C---:B------:R-:W-:Y:S02]  /*3c60*/  IMAD R23, R3.reuse, 0x67, RZ ;  /* 0x0000006703177824 */ /* 0x040fe400078e02ff */
[C---:B------:R-:W-:Y:S02]  /*3c70*/  IMAD R21, R3.reuse, 0x63, RZ ;  /* 0x0000006303157824 */ /* 0x040fe400078e02ff */
[C---:B------:R-:W-:Y:S02]  /*3c80*/  IMAD R26, R3.reuse, 0xc2, RZ ;  /* 0x000000c2031a7824 */ /* 0x040fe400078e02ff */
[----:B------:R-:W-:-:S02]  /*3c90*/  IMAD R19, R3, 0x5f, RZ ;  /* 0x0000005f03137824 */ /* 0x000fc400078e02ff */
        /* <DEDUP_REMOVED lines=16> */
[----:B------:R-:W-:Y:S02]  /*3da0*/  IMAD R5, R3, 0xe4, RZ ;  /* 0x000000e403057824 */ /* 0x000fe400078e02ff */
[----:B--2---:R-:W-:Y:S01]  /*3db0*/  @!P1 IMAD.MOV R0, RZ, RZ, -R0 ;  /* 0x000000ffff009224 */ /* 0x004fe200078e0a00 */
[----:B------:R-:W-:-:S05]  /*3dc0*/  @!P0 LOP3.LUT R0, RZ, c[0x0][0x178], RZ, 0x33, !PT ;  /* 0x00005e00ff008a12 */ /* 0x000fca00078e33ff */
[----:B------:R-:W-:Y:S01]  /*3dd0*/  IMAD R2, R0, c[0x0][0x184], RZ ;  /* 0x0000610000027a24 */ /* 0x000fe200078e02ff */
[----:B------:R-:W-:-:S04]  /*3de0*/  SHF.R.S32.HI R0, RZ, 0x1f, R4 ;  /* 0x0000001fff007819 */ /* 0x000fc80000011404 */
[----:B------:R-:W-:Y:S01]  /*3df0*/  SHF.L.U64.HI R0, R4, 0x1, R0 ;  /* 0x0000000104007819 */ /* 0x000fe20000010200 */
[----:B------:R-:W-:Y:S01]  /*3e00*/  IMAD R4, R3, 0xfa, RZ ;  /* 0x000000fa03047824 */ /* 0x000fe200078e02ff */
[----:B------:R-:W-:-:S04]  /*3e10*/  LEA R28, P0, R2, c[0x0][0x160], 0x1 ;  /* 0x00005800021c7a11 */ /* 0x000fc800078008ff */
[-C--:B------:R-:W-:Y:S02]  /*3e20*/  IADD3 R27, P2, R27, R28.reuse, RZ ;  /* 0x0000001c1b1b7210 */ /* 0x080fe40007f5e0ff */
[-C--:B------:R-:W-:Y:S02]  /*3e30*/  IADD3 R4, P4, R4, R28.reuse, RZ ;  /* 0x0000001c04047210 */ /* 0x080fe40007f9e0ff */
[----:B------:R-:W-:Y:S01]  /*3e40*/  IADD3 R25, P5, R25, R28, RZ ;  /* 0x0000001c19197210 */ /* 0x000fe20007fbe0ff */
[----:B------:R-:W-:Y:S04]  /*3e50*/  STL [R1+0x138], R28 ;  /* 0x0001381c01007387 */ /* 0x000fe80000100800 */
[----:B------:R0:W-:Y:S04]  /*3e60*/  STL [R1+0x278], R27 ;  /* 0x0002781b01007387 */ /* 0x0001e80000100800 */
[----:B------:R1:W-:Y:S01]  /*3e70*/  STL [R1+0x288], R4 ;  /* 0x0002880401007387 */ /* 0x0003e20000100800 */
[----:B------:R-:W-:-:S03]  /*3e80*/  LEA.HI.X.SX32 R2, R2, c[0x0][0x164], 0x1, P0 ;  /* 0x0000590002027a11 */ /* 0x000fc600000f0eff */
[----:B------:R2:W-:Y:S01]  /*3e90*/  STL [R1+0x298], R25 ;  /* 0x0002981901007387 */ /* 0x0005e20000100800 */
[C---:B0-----:R-:W-:Y:S02]  /*3ea0*/  IMAD R27, R3.reuse, 0xf2, RZ ;  /* 0x000000f2031b7824 */ /* 0x041fe400078e02ff */
[----:B-1----:R-:W-:-:S03]  /*3eb0*/  IMAD R4, R3, 0xee, RZ ;  /* 0x000000ee03047824 */ /* 0x002fc600078e02ff */
[-C--:B------:R-:W-:Y:S01]  /*3ec0*/  IADD3 R27, P6, R27, R28.reuse, RZ ;  /* 0x0000001c1b1b7210 */ /* 0x080fe20007fde0ff */
[----:B--2---:R-:W-:Y:S01]  /*3ed0*/  IMAD R25, R3, 0xea, RZ ;  /* 0x000000ea03197824 */ /* 0x004fe200078e02ff */
[-C--:B------:R-:W-:Y:S01]  /*3ee0*/  IADD3 R4, P0, R4, R28.reuse, RZ ;  /* 0x0000001c04047210 */ /* 0x080fe20007f1e0ff */
[----:B------:R-:W-:Y:S03]  /*3ef0*/  STL [R1+0x134], R2 ;  /* 0x0001340201007387 */ /* 0x000fe60000100800 */
[----:B------:R-:W-:Y:S01]  /*3f00*/  IADD3 R25, P3, R25, R28, RZ ;  /* 0x0000001c19197210 */ /* 0x000fe20007f7e0ff */
[----:B------:R0:W-:Y:S04]  /*3f10*/  STL [R1+0x2a8], R27 ;  /* 0x0002a81b01007387 */ /* 0x0001e80000100800 */
[----:B------:R1:W-:Y:S04]  /*3f20*/  STL [R1+0x2b8], R4 ;  /* 0x0002b80401007387 */ /* 0x0003e80000100800 */
[----:B------:R2:W-:Y:S01]  /*3f30*/  STL [R1+0x2c8], R25 ;  /* 0x0002c81901007387 */ /* 0x0005e20000100800 */
[----:B0-----:R-:W-:-:S02]  /*3f40*/  IMAD R27, R3, 0x7f, RZ ;  /* 0x0000007f031b7824 */ /* 0x001fc400078e02ff */
[C---:B-1----:R-:W-:Y:S02]  /*3f50*/  IMAD R4, R3.reuse, 0xe2, RZ ;  /* 0x000000e203047824 */ /* 0x042fe400078e02ff */
[C---:B--2---:R-:W-:Y:S02]  /*3f60*/  IMAD R25, R3.reuse, 0x7d, RZ ;  /* 0x0000007d03197824 */ /* 0x044fe400078e02ff */
[----:B------:R-:W-:Y:S01]  /*3f70*/  IMAD R3, R3, 0xe6, RZ ;  /* 0x000000e603037824 */ /* 0x000fe200078e02ff */
[----:B------:R-:W-:-:S04]  /*3f80*/  LEA.HI.X.SX32 R27, R27, R2, 0x1, P2 ;  /* 0x000000021b1b7211 */ /* 0x000fc800010f0eff */
[----:B------:R-:W-:-:S05]  /*3f90*/  IADD3 R3, P1, R3, R28, RZ ;  /* 0x0000001c03037210 */ /* 0x000fca0007f3e0ff */
[----:B------:R0:W-:Y:S04]  /*3fa0*/  STL [R1+0x2d8], R3 ;  /* 0x0002d80301007387 */ /* 0x0001e80000100800 */
[----:B------:R1:W-:Y:S01]  /*3fb0*/  STL [R1+0x274], R27 ;  /* 0x0002741b01007387 */ /* 0x0003e20000100800 */
[----:B0-----:R-:W-:Y:S01]  /*3fc0*/  IMAD.MOV.U32 R3, RZ, RZ, c[0x0][0x188] ;  /* 0x00006200ff037624 */ /* 0x001fe200078e00ff */
[----:B-1----:R-:W-:Y:S02]  /*3fd0*/  IADD3 R27, P2, R4, R28, RZ ;  /* 0x0000001c041b7210 */ /* 0x002fe40007f5e0ff */
[----:B------:R-:W-:Y:S01]  /*3fe0*/  LEA.HI.X.SX32 R4, R25, R2, 0x1, P4 ;  /* 0x0000000219047211 */ /* 0x000fe200020f0eff */
[----:B------:R-:W-:Y:S02]  /*3ff0*/  IMAD R25, R3, 0xde, RZ ;  /* 0x000000de03197824 */ /* 0x000fe400078e02ff */
[----:B------:R0:W-:Y:S04]  /*4000*/  STL [R1+0x2e8], R27 ;  /* 0x0002e81b01007387 */ /* 0x0001e80000100800 */
[----:B------:R1:W-:Y:S01]  /*4010*/  STL [R1+0x284], R4 ;  /* 0x0002840401007387 */ /* 0x0003e20000100800 */
[----:B------:R-:W-:Y:S01]  /*4020*/  IADD3 R25, P4, R25, R28, RZ ;  /* 0x0000001c19197210 */ /* 0x000fe20007f9e0ff */
[----:B0-----:R-:W-:-:S02]  /*4030*/  IMAD R27, R3, 0xda, RZ ;  /* 0x000000da031b7824 */ /* 0x001fc400078e02ff */
[C---:B-1----:R-:W-:Y:S02]  /*4040*/  IMAD R4, R3.reuse, 0x79, RZ ;  /* 0x0000007903047824 */ /* 0x042fe400078e02ff */
[----:B------:R-:W-:Y:S01]  /*4050*/  IMAD R3, R3, 0x7b, RZ ;  /* 0x0000007b03037824 */ /* 0x000fe200078e02ff */
[----:B------:R0:W-:Y:S04]  /*4060*/  STL [R1+0x2f8], R25 ;  /* 0x0002f81901007387 */ /* 0x0001e80000100800 */
[----:B------:R-:W-:Y:S02]  /*4070*/  LEA.HI.X.SX32 R3, R3, R2, 0x1, P5 ;  /* 0x0000000203037211 */ /* 0x000fe400028f0eff */
[----:B------:R-:W-:Y:S01]  /*4080*/  IADD3 R27, P5, R27, R28, RZ ;  /* 0x0000001c1b1b7210 */ /* 0x000fe20007fbe0ff */
[----:B0-----:R-:W2:Y:S04]  /*4090*/  LDL.LU R25, [R1+0x81c] ;  /* 0x00081c0001197983 */ /* 0x001ea80000300800 */
[----:B------:R0:W-:Y:S04]  /*40a0*/  STL [R1+0x294], R3 ;  /* 0x0002940301007387 */ /* 0x0001e80000100800 */
[----:B------:R1:W-:Y:S01]  /*40b0*/  STL [R1+0x308], R27 ;  /* 0x0003081b01007387 */ /* 0x0003e20000100800 */
[----:B0-----:R-:W-:Y:S01]  /*40c0*/  IMAD.MOV.U32 R3, RZ, RZ, c[0x0][0x188] ;  /* 0x00006200ff037624 */ /* 0x001fe200078e00ff */
[----:B-1----:R-:W-:-:S02]  /*40d0*/  LEA.HI.X.SX32 R27, R4, R2, 0x1, P6 ;  /* 0x00000002041b7211 */ /* 0x002fc400030f0eff */
[----:B------:R-:W-:Y:S01]  /*40e0*/  IADD3 R4, P6, R29, R28, RZ ;  /* 0x0000001c1d047210 */ /* 0x000fe20007fde0ff */
[----:B------:R-:W-:Y:S02]  /*40f0*/  IMAD R29, R3, 0x77, RZ ;  /* 0x00000077031d7824 */ /* 0x000fe400078e02ff */
[----:B------:R-:W-:Y:S03]  /*4100*/  STL [R1+0x2a4], R27 ;  /* 0x0002a41b01007387 */ /* 0x000fe60000100800 */
[----:B------:R-:W-:Y:S01]  /*4110*/  LEA.HI.X.SX32 R29, R29, R2, 0x1, P0 ;  /* 0x000000021d1d7211 */ /* 0x000fe200000f0eff */
[----:B------:R-:W-:Y:S04]  /*4120*/  STL [R1+0x318], R4 ;  /* 0x0003180401007387 */ /* 0x000fe80000100800 */
[----:B------:R0:W-:Y:S04]  /*4130*/  STL [R1+0x2b4], R29 ;  /* 0x0002b41d01007387 */ /* 0x0001e80000100800 */
[----:B0-----:R-:W3:Y:S01]  /*4140*/  LDL.LU R29, [R1+0x818] ;  /* 0x00081800011d7983 */ /* 0x001ee20000300800 */
[----:B------:R-:W-:-:S02]  /*4150*/  IMAD R27, R3, 0x75, RZ ;  /* 0x00000075031b7824 */ /* 0x000fc400078e02ff */
[C---:B------:R-:W-:Y:S02]  /*4160*/  IMAD R4, R3.reuse, 0xce, RZ ;  /* 0x000000ce03047824 */ /* 0x040fe400078e02ff */
[----:B------:R-:W-:Y:S01]  /*4170*/  IMAD R3, R3, 0xd2, RZ ;  /* 0x000000d203037824 */ /* 0x000fe200078e02ff */
[----:B------:R-:W-:-:S04]  /*4180*/  LEA.HI.X.SX32 R27, R27, R2, 0x1, P3 ;  /* 0x000000021b1b7211 */ /* 0x000fc800018f0eff */
[-C--:B------:R-:W-:Y:S02]  /*4190*/  IADD3 R3, P0, R3, R28.reuse, RZ ;  /* 0x0000001c03037210 */ /* 0x080fe40007f1e0ff */
[----:B------:R-:W-:-:S03]  /*41a0*/  IADD3 R4, P3, R4, R28, RZ ;  /* 0x0000001c04047210 */ /* 0x000fc60007f7e0ff */
[----:B------:R0:W-:Y:S04]  /*41b0*/  STL [R1+0x328], R3 ;  /* 0x0003280301007387 */ /* 0x0001e80000100800 */
[----:B------:R1:W-:Y:S01]  /*41c0*/  STL [R1+0x2c4], R27 ;  /* 0x0002c41b01007387 */ /* 0x0003e20000100800 */
[----:B0-----:R-:W-:-:S03]  /*41d0*/  IMAD.MOV.U32 R3, RZ, RZ, c[0x0][0x188] ;  /* 0x00006200ff037624 */ /* 0x001fc600078e00ff */
[----:B------:R0:W-:Y:S01]  /*41e0*/  STL [R1+0x338], R4 ;  /* 0x0003380401007387 */ /* 0x0001e20000100800 */
[C---:B-1----:R-:W-:Y:S02]  /*41f0*/  IMAD R27, R3.reuse, 0x71, RZ ;  /* 0x00000071031b7824 */ /* 0x042fe400078e02ff */
[C---:B0-----:R-:W-:Y:S02]  /*4200*/  IMAD R4, R3.reuse, 0xc6, RZ ;  /* 0x000000c603047824 */ /* 0x041fe400078e02ff */
[----:B------:R-:W-:Y:S01]  /*4210*/  IMAD R3, R3, 0xca, RZ ;  /* 0x000000ca03037824 */ /* 0x000fe200078e02ff */
[----:B------:R-:W-:Y:S02]  /*4220*/  LEA.HI.X.SX32 R27, R27, R2, 0x1, P2 ;  /* 0x000000021b1b7211 */ /* 0x000fe400010f0eff */
[----:B------:R-:W-:Y:S02]  /*4230*/  IADD3 R4, P2, R4, R28, RZ ;  /* 0x0000001c04047210 */ /* 0x000fe40007f5e0ff */
[----:B------:R-:W-:-:S02]  /*4240*/  LEA.HI.X.SX32 R23, R23, R2, 0x1, P3 ;  /* 0x0000000217177211 */ /* 0x000fc400018f0eff */
[----:B------:R-:W-:Y:S02]  /*4250*/  IADD3 R22, P3, R22, R28, RZ ;  /* 0x0000001c16167210 */ /* 0x000fe40007f7e0ff */
[----:B------:R-:W-:Y:S02]  /*4260*/  LEA.HI.X.SX32 R21, R21, R2, 0x1, P2 ;  /* 0x0000000215157211 */ /* 0x000fe400010f0eff */
[----:B------:R-:W-:Y:S02]  /*4270*/  IADD3 R20, P2, R20, R28, RZ ;  /* 0x0000001c14147210 */ /* 0x000fe40007f5e0ff */
[----:B--2---:R-:W-:Y:S02]  /*4280*/  LEA.HI.X.SX32 R25, R25, R2, 0x1, P6 ;  /* 0x0000000219197211 */ /* 0x004fe400030f0eff */
[----:B------:R-:W-:Y:S02]  /*4290*/  IADD3 R24, P6, R24, R28, RZ ;  /* 0x0000001c18187210 */ /* 0x000fe40007fde0ff */
[----:B---3--:R-:W-:-:S02]  /*42a0*/  LEA.HI.X.SX32 R29, R29, R2, 0x1, P1 ;  /* 0x000000021d1d7211 */ /* 0x008fc400008f0eff */
[----:B------:R-:W-:-:S03]  /*42b0*/  IADD3 R3, P1, R3, R28, RZ ;  /* 0x0000001c03037210 */ /* 0x000fc60007f3e0ff */
[----:B------:R0:W-:Y:S04]  /*42c0*/  STL [R1+0x2d4], R29 ;  /* 0x0002d41d01007387 */ /* 0x0001e80000100800 */
[----:B0-----:R0:W5:Y:S04]  /*42d0*/  LDL.LU R29, [R1+0x814] ;  /* 0x00081400011d7983 */ /* 0x0011680000300800 */
[----:B------:R1:W-:Y:S04]  /*42e0*/  STL [R1+0x348], R3 ;  /* 0x0003480301007387 */ /* 0x0003e80000100800 */
[----:B------:R2:W-:Y:S01]  /*42f0*/  STL [R1+0x2e4], R27 ;  /* 0x0002e41b01007387 */ /* 0x0005e20000100800 */
[----:B-1----:R-:W-:-:S03]  /*4300*/  IMAD.MOV.U32 R3, RZ, RZ, c[0x0][0x188] ;  /* 0x00006200ff037624 */ /* 0x002fc600078e00ff */
[----:B------:R1:W-:Y:S01]  /*4310*/  STL [R1+0x358], R4 ;  /* 0x0003580401007387 */ /* 0x0003e20000100800 */
[C---:B--2---:R-:W-:Y:S02]  /*4320*/  IMAD R27, R3.reuse, 0x6d, RZ ;  /* 0x0000006d031b7824 */ /* 0x044fe400078e02ff */
[C---:B-1----:R-:W-:Y:S02]  /*4330*/  IMAD R4, R3.reuse, 0xbe, RZ ;  /* 0x000000be03047824 */ /* 0x042fe400078e02ff */
[----:B------:R-:W-:Y:S01]  /*4340*/  IMAD R3, R3, 0x6f, RZ ;  /* 0x0000006f03037824 */ /* 0x000fe200078e02ff */
[----:B------:R-:W-:-:S04]  /*4350*/  LEA.HI.X.SX32 R27, R27, R2, 0x1, P5 ;  /* 0x000000021b1b7211 */ /* 0x000fc800028f0eff */
[----:B------:R-:W-:Y:S02]  /*4360*/  LEA.HI.X.SX32 R3, R3, R2, 0x1, P4 ;  /* 0x0000000203037211 */ /* 0x000fe400020f0eff */
[-C--:B------:R-:W-:Y:S02]  /*4370*/  IADD3 R26, P4, R26, R28.reuse, RZ ;  /* 0x0000001c1a1a7210 */ /* 0x080fe40007f9e0ff */
[----:B------:R-:W-:Y:S01]  /*4380*/  IADD3 R4, P5, R4, R28, RZ ;  /* 0x0000001c04047210 */ /* 0x000fe20007fbe0ff */
[----:B------:R1:W-:Y:S04]  /*4390*/  STL [R1+0x2f4], R3 ;  /* 0x0002f40301007387 */ /* 0x0003e80000100800 */
[----:B------:R-:W-:Y:S01]  /*43a0*/  STL [R1+0x368], R26 ;  /* 0x0003681a01007387 */ /* 0x000fe20000100800 */
[----:B-1----:R-:W-:-:S03]  /*43b0*/  IMAD.MOV.U32 R3, RZ, RZ, c[0x0][0x188] ;  /* 0x00006200ff037624 */ /* 0x002fc600078e00ff */
[----:B------:R1:W-:Y:S04]  /*43c0*/  STL [R1+0x304], R27 ;  /* 0x0003041b01007387 */ /* 0x0003e80000100800 */
[----:B------:R2:W-:Y:S01]  /*43d0*/  STL [R1+0x378], R4 ;  /* 0x0003780401007387 */ /* 0x0005e20000100800 */
[C---:B-1----:R-:W-:Y:S02]  /*43e0*/  IMAD R27, R3.reuse, 0x69, RZ ;  /* 0x00000069031b7824 */ /* 0x042fe400078e02ff */
[----:B--2---:R-:W-:-:S03]  /*43f0*/  IMAD R4, R3, 0xb6, RZ ;  /* 0x000000b603047824 */ /* 0x004fc600078e02ff */
[----:B------:R-:W-:Y:S01]  /*4400*/  LEA.HI.X.SX32 R27, R27, R2, 0x1, P0 ;  /* 0x000000021b1b7211 */ /* 0x000fe200000f0eff */
[----:B------:R-:W-:Y:S01]  /*4410*/  STL [R1+0x314], R25 ;  /* 0x0003141901007387 */ /* 0x000fe20000100800 */
[----:B------:R-:W-:-:S03]  /*4420*/  IADD3 R4, P0, R4, R28, RZ ;  /* 0x0000001c04047210 */ /* 0x000fc60007f1e0ff */
[----:B------:R-:W-:Y:S04]  /*4430*/  STL [R1+0x388], R24 ;  /* 0x0003881801007387 */ /* 0x000fe80000100800 */
        /* <DEDUP_REMOVED lines=16> */
[----:B------:R1:W-:Y:S01]  /*4540*/  STL [R1+0x364], R27 ;  /* 0x0003641b01007387 */ /* 0x0003e20000100800 */
[----:B------:R-:W-:-:S03]  /*4550*/  LEA.HI.X.SX32 R19, R19, R2, 0x1, P5 ;  /* 0x0000000213137211 */ /* 0x000fc600028f0eff */
[----:B------:R2:W-:Y:S01]  /*4560*/  STL [R1+0x3d8], R4 ;  /* 0x0003d80401007387 */ /* 0x0005e20000100800 */
[----:B------:R-:W-:Y:S01]  /*4570*/  IADD3 R18, P5, R18, R28, RZ ;  /* 0x0000001c12127210 */ /* 0x000fe20007fbe0ff */
        /* <DEDUP_REMOVED lines=55> */
[----:B------:R-:W-:Y:S01]  /*48f0*/  STL [R1+0x2a0], R8 ;  /* 0x0002a00801007387 */ /* 0x000fe20000100800 */
[----:B------:R-:W-:-:S03]  /*4900*/  LEA.HI.X.SX32 R7, R7, R2, 0x1, P2 ;  /* 0x0000000207077211 */ /* 0x000fc600010f0eff */
[----:B------:R1:W-:Y:S01]  /*4910*/  STL [R1+0x424], R27 ;  /* 0x0004241b01007387 */ /* 0x0003e20000100800 */
[----:B------:R-:W-:-:S03]  /*4920*/  IADD3 R5, P2, R5, R28, RZ ;  /* 0x0000001c05057210 */ /* 0x000fc60007f5e0ff */
[----:B------:R2:W-:Y:S01]  /*4930*/  STL [R1+0x2c0], R4 ;  /* 0x0002c00401007387 */ /* 0x0005e20000100800 */
[C---:B-1----:R-:W-:Y:S02]  /*4940*/  IMAD R27, R3.reuse, 0x45, RZ ;  /* 0x00000045031b7824 */ /* 0x042fe400078e02ff */
[----:B--2---:R-:W-:-:S03]  /*4950*/  IMAD R4, R3, 0xdc, RZ ;  /* 0x000000dc03047824 */ /* 0x004fc600078e02ff */
[-C--:B------:R-:W-:Y:S01]  /*4960*/  LEA.HI.X.SX32 R27, R27, R2.reuse, 0x1, P4 ;  /* 0x000000021b1b7211 */ /* 0x080fe200020f0eff */
[----:B------:R-:W-:Y:S01]  /*4970*/  STL [R1+0x434], R7 ;  /* 0x0004340701007387 */ /* 0x000fe20000100800 */
[----:B------:R-:W-:Y:S02]  /*4980*/  LEA.HI.X.SX32 R6, R6, R2, 0x1, P5 ;  /* 0x0000000206067211 */ /* 0x000fe400028f0eff */
[----:B------:R-:W-:Y:S01]  /*4990*/  IADD3 R4, P4, R4, R28, RZ ;  /* 0x0000001c04047210 */ /* 0x000fe20007f9e0ff */
[----:B------:R1:W-:Y:S04]  /*49a0*/  STL [R1+0x2e0], R5 ;  /* 0x0002e00501007387 */ /* 0x0003e80000100800 */
[----:B------:R2:W-:Y:S01]  /*49b0*/  STL [R1+0x444], R27 ;  /* 0x0004441b01007387 */ /* 0x0005e20000100800 */
[----:B-1----:R-:W-:-:S03]  /*49c0*/  IMAD R5, R3, 0x7e, RZ ;  /* 0x0000007e03057824 */ /* 0x002fc600078e02ff */
[----:B------:R1:W-:Y:S01]  /*49d0*/  STL [R1+0x300], R4 ;  /* 0x0003000401007387 */ /* 0x0003e20000100800 */
[----:B--2---:R-:W-:-:S03]  /*49e0*/  IMAD R27, R3, 0x41, RZ ;  /* 0x00000041031b7824 */ /* 0x004fc600078e02ff */
[----:B------:R2:W-:Y:S01]  /*49f0*/  STL [R1+0x454], R6 ;  /* 0x0004540601007387 */ /* 0x0005e20000100800 */
[----:B-1----:R-:W-:Y:S01]  /*4a00*/  IMAD R4, R3, 0xd4, RZ ;  /* 0x000000d403047824 */ /* 0x002fe200078e02ff */
[----:B------:R-:W-:Y:S02]  /*4a10*/  LEA.HI.X.SX32 R27, R27, R2, 0x1, P6 ;  /* 0x000000021b1b7211 */ /* 0x000fe400030f0eff */
[CC--:B--2---:R-:W-:Y:S02]  /*4a20*/  IADD3 R6, P5, R5.reuse, R28.reuse, RZ ;  /* 0x0000001c05067210 */ /* 0x0c4fe40007fbe0ff */
[----:B------:R-:W-:Y:S02]  /*4a30*/  IADD3 R4, P6, R4, R28, RZ ;  /* 0x0000001c04047210 */ /* 0x000fe40007fde0ff */
[----:B------:R-:W-:Y:S01]  /*4a40*/  LEA.HI.X.SX32 R5, R5, R2, 0x1, P0 ;  /* 0x0000000205057211 */ /* 0x000fe200000f0eff */
[----:B------:R1:W-:Y:S04]  /*4a50*/  STL [R1+0x478], R6 ;  /* 0x0004780601007387 */ /* 0x0003e80000100800 */
[----:B------:R2:W-:Y:S01]  /*4a60*/  STL [R1+0x464], R27 ;  /* 0x0004641b01007387 */ /* 0x0005e20000100800 */
[----:B-1----:R-:W-:-:S03]  /*4a70*/  IMAD R6, R3, 0x7a, RZ ;  /* 0x0000007a03067824 */ /* 0x002fc600078e02ff */
[----:B------:R1:W-:Y:S01]  /*4a80*/  STL [R1+0x320], R4 ;  /* 0x0003200401007387 */ /* 0x0003e20000100800 */
[----:B--2---:R-:W-:-:S03]  /*4a90*/  IMAD R27, R3, 0x3f, RZ ;  /* 0x0000003f031b7824 */ /* 0x004fc600078e02ff */
[----:B------:R2:W-:Y:S01]  /*4aa0*/  STL [R1+0x27c], R5 ;  /* 0x00027c0501007387 */ /* 0x0005e20000100800 */
[----:B-1----:R-:W-:Y:S01]  /*4ab0*/  IMAD R4, R3, 0xcc, RZ ;  /* 0x000000cc03047824 */ /* 0x002fe200078e02ff */
[C---:B--2---:R-:W-:Y:S02]  /*4ac0*/  IADD3 R5, P0, R6.reuse, R28, RZ ;  /* 0x0000001c06057210 */ /* 0x044fe40007f1e0ff */
[-C--:B------:R-:W-:Y:S01]  /*4ad0*/  LEA.HI.X.SX32 R27, R27, R2.reuse, 0x1, P5 ;  /* 0x000000021b1b7211 */ /* 0x080fe200028f0eff */
[----:B------:R-:W-:Y:S02]  /*4ae0*/  IMAD R7, R3, 0x76, RZ ;  /* 0x0000007603077824 */ /* 0x000fe400078e02ff */
[----:B------:R1:W-:Y:S01]  /*4af0*/  STL [R1+0x488], R5 ;  /* 0x0004880501007387 */ /* 0x0003e20000100800 */
[----:B------:R-:W-:-:S03]  /*4b00*/  LEA.HI.X.SX32 R6, R6, R2, 0x1, P3 ;  /* 0x0000000206067211 */ /* 0x000fc600018f0eff */
[----:B------:R2:W-:Y:S01]  /*4b10*/  STL [R1+0x474], R27 ;  /* 0x0004741b01007387 */ /* 0x0005e20000100800 */
[-C--:B-1----:R-:W-:Y:S01]  /*4b20*/  IADD3 R5, P5, R4, R28.reuse, RZ ;  /* 0x0000001c04057210 */ /* 0x082fe20007fbe0ff */
[C---:B------:R-:W-:Y:S02]  /*4b30*/  IMAD R4, R3.reuse, 0xc4, RZ ;  /* 0x000000c403047824 */ /* 0x040fe400078e02ff */
[----:B--2---:R-:W-:Y:S02]  /*4b40*/  IMAD R27, R3, 0x3d, RZ ;  /* 0x0000003d031b7824 */ /* 0x004fe400078e02ff */
[----:B------:R1:W-:Y:S04]  /*4b50*/  STL [R1+0x340], R5 ;  /* 0x0003400501007387 */ /* 0x0003e80000100800 */
[----:B------:R2:W-:Y:S01]  /*4b60*/  STL [R1+0x29c], R6 ;  /* 0x00029c0601007387 */ /* 0x0005e20000100800 */
[----:B-1----:R-:W-:-:S02]  /*4b70*/  IADD3 R5, P3, R7, R28, RZ ;  /* 0x0000001c07057210 */ /* 0x002fc40007f7e0ff */
[----:B--2---:R-:W-:-:S03]  /*4b80*/  LEA.HI.X.SX32 R6, R27, R2, 0x1, P0 ;  /* 0x000000021b067211 */ /* 0x004fc600000f0eff */
[----:B------:R1:W-:Y:S01]  /*4b90*/  STL [R1+0x498], R5 ;  /* 0x0004980501007387 */ /* 0x0003e20000100800 */
[----:B------:R-:W-:-:S03]  /*4ba0*/  IMAD R8, R3, 0x72, RZ ;  /* 0x0000007203087824 */ /* 0x000fc600078e02ff */
[----:B------:R2:W-:Y:S01]  /*4bb0*/  STL [R1+0x484], R6 ;  /* 0x0004840601007387 */ /* 0x0005e20000100800 */
[----:B-1----:R-:W-:Y:S01]  /*4bc0*/  IADD3 R5, P0, R4, R28, RZ ;  /* 0x0000001c04057210 */ /* 0x002fe20007f1e0ff */
[C---:B------:R-:W-:Y:S02]  /*4bd0*/  IMAD R27, R3.reuse, 0x3b, RZ ;  /* 0x0000003b031b7824 */ /* 0x040fe400078e02ff */
[----:B------:R-:W-:Y:S02]  /*4be0*/  IMAD R4, R3, 0xbc, RZ ;  /* 0x000000bc03047824 */ /* 0x000fe400078e02ff */
[----:B------:R1:W-:Y:S01]  /*4bf0*/  STL [R1+0x360], R5 ;  /* 0x0003600501007387 */ /* 0x0003e20000100800 */
[-C--:B--2---:R-:W-:Y:S02]  /*4c00*/  LEA.HI.X.SX32 R6, R27, R2.reuse, 0x1, P3 ;  /* 0x000000021b067211 */ /* 0x084fe400018f0eff */
[----:B-1----:R-:W-:Y:S02]  /*4c10*/  LEA.HI.X.SX32 R5, R7, R2, 0x1, P1 ;  /* 0x0000000207057211 */ /* 0x002fe400008f0eff */
[----:B------:R-:W-:-:S03]  /*4c20*/  IADD3 R7, P1, R8, R28, RZ ;  /* 0x0000001c08077210 */ /* 0x000fc60007f3e0ff */
[----:B------:R1:W-:Y:S01]  /*4c30*/  STL [R1+0x2bc], R5 ;  /* 0x0002bc0501007387 */ /* 0x0003e20000100800 */
[----:B------:R-:W-:-:S03]  /*4c40*/  IMAD R9, R3, 0x6e, RZ ;  /* 0x0000006e03097824 */ /* 0x000fc600078e02ff */
[----:B------:R-:W-:Y:S01]  /*4c50*/  STL [R1+0x4a8], R7 ;  /* 0x0004a80701007387 */ /* 0x000fe20000100800 */
[----:B-1----:R-:W-:-:S03]  /*4c60*/  IADD3 R5, P3, R4, R28, RZ ;  /* 0x0000001c04057210 */ /* 0x002fc60007f7e0ff */
[----:B------:R-:W-:Y:S01]  /*4c70*/  STL [R1+0x494], R6 ;  /* 0x0004940601007387 */ /* 0x000fe20000100800 */
[----:B------:R-:W-:-:S03]  /*4c80*/  IMAD R27, R3, 0x39, RZ ;  /* 0x00000039031b7824 */ /* 0x000fc600078e02ff */
[----:B------:R1:W-:Y:S01]  /*4c90*/  STL [R1+0x380], R5 ;  /* 0x0003800501007387 */ /* 0x0003e20000100800 */
[----:B------:R-:W-:Y:S01]  /*4ca0*/  IMAD R4, R3, 0xb4, RZ ;  /* 0x000000b403047824 */ /* 0x000fe200078e02ff */
[----:B-1----:R-:W-:Y:S02]  /*4cb0*/  LEA.HI.X.SX32 R5, R8, R2, 0x1, P2 ;  /* 0x0000000208057211 */ /* 0x002fe400010f0eff */
[----:B------:R-:W-:Y:S02]  /*4cc0*/  IADD3 R7, P2, R9, R28, RZ ;  /* 0x0000001c09077210 */ /* 0x000fe40007f5e0ff */
[----:B------:R-:W-:Y:S01]  /*4cd0*/  LEA.HI.X.SX32 R6, R27, R2, 0x1, P1 ;  /* 0x000000021b067211 */ /* 0x000fe200008f0eff */
        /* <DEDUP_REMOVED lines=91> */
[C---:B------:R-:W-:Y:S01]  /*5290*/  IMAD R27, R3.reuse, 0x27, RZ ;  /* 0x00000027031b7824 */ /* 0x040fe200078e02ff */
[----:B-1----:R-:W-:Y:S02]  /*52a0*/  IADD3 R5, P2, R4, R28, RZ ;  /* 0x0000001c04057210 */ /* 0x002fe40007f5e0ff */
[----:B------:R1:W-:Y:S01]  /*52b0*/  STL [R1+0x524], R6 ;  /* 0x0005240601007387 */ /* 0x0003e20000100800 */
[----:B------:R-:W-:-:S03]  /*52c0*/  IMAD R4, R3, 0xd8, RZ ;  /* 0x000000d803047824 */ /* 0x000fc600078e02ff */
[----:B------:R2:W-:Y:S01]  /*52d0*/  STL [R1+0x2d0], R5 ;  /* 0x0002d00501007387 */ /* 0x0005e20000100800 */
[----:B------:R-:W-:Y:S01]  /*52e0*/  IMAD R19, R3, 0x46, RZ ;  /* 0x0000004603137824 */ /* 0x000fe200078e02ff */
[-C--:B-1----:R-:W-:Y:S02]  /*52f0*/  LEA.HI.X.SX32 R6, R27, R2.reuse, 0x1, P4 ;  /* 0x000000021b067211 */ /* 0x082fe400020f0eff */
[----:B--2---:R-:W-:Y:S02]  /*5300*/  LEA.HI.X.SX32 R5, R17, R2, 0x1, P6 ;  /* 0x0000000211057211 */ /* 0x004fe400030f0eff */
[-C--:B------:R-:W-:Y:S01]  /*5310*/  IADD3 R7, P6, R18, R28.reuse, RZ ;  /* 0x0000001c12077210 */ /* 0x080fe20007fde0ff */
[----:B------:R-:W-:Y:S02]  /*5320*/  IMAD R27, R3, 0x25, RZ ;  /* 0x00000025031b7824 */ /* 0x000fe400078e02ff */
[----:B------:R1:W-:Y:S04]  /*5330*/  STL [R1+0x3fc], R5 ;  /* 0x0003fc0501007387 */ /* 0x0003e80000100800 */
[----:B------:R-:W-:Y:S01]  /*5340*/  STL [R1+0x548], R7 ;  /* 0x0005480701007387 */ /* 0x000fe20000100800 */
[----:B-1----:R-:W-:-:S03]  /*5350*/  IADD3 R5, P4, R4, R28, RZ ;  /* 0x0000001c04057210 */ /* 0x002fc60007f9e0ff */
[----:B------:R1:W-:Y:S01]  /*5360*/  STL [R1+0x534], R6 ;  /* 0x0005340601007387 */ /* 0x0003e20000100800 */
[----:B------:R-:W-:-:S03]  /*5370*/  IMAD R4, R3, 0xc8, RZ ;  /* 0x000000c803047824 */ /* 0x000fc600078e02ff */
[----:B------:R2:W-:Y:S01]  /*5380*/  STL [R1+0x310], R5 ;  /* 0x0003100501007387 */ /* 0x0005e20000100800 */
[----:B-1----:R-:W-:Y:S02]  /*5390*/  LEA.HI.X.SX32 R6, R18, R2, 0x1, P5 ;  /* 0x0000000212067211 */ /* 0x002fe400028f0eff */
[----:B------:R-:W-:Y:S02]  /*53a0*/  IADD3 R7, P5, R19, R28, RZ ;  /* 0x0000001c13077210 */ /* 0x000fe40007fbe0ff */
[----:B--2---:R-:W-:Y:S01]  /*53b0*/  LEA.HI.X.SX32 R5, R27, R2, 0x1, P6 ;  /* 0x000000021b057211 */ /* 0x004fe200030f0eff */
[----:B------:R1:W-:Y:S01]  /*53c0*/  STL [R1+0x41c], R6 ;  /* 0x00041c0601007387 */ /* 0x0003e20000100800 */
[----:B------:R-:W-:-:S03]  /*53d0*/  IMAD R20, R3, 0x42, RZ ;  /* 0x0000004203147824 */ /* 0x000fc600078e02ff */
[----:B------:R-:W-:Y:S04]  /*53e0*/  STL [R1+0x558], R7 ;  /* 0x0005580701007387 */ /* 0x000fe80000100800 */
[----:B------:R2:W-:Y:S01]  /*53f0*/  STL [R1+0x544], R5 ;  /* 0x0005440501007387 */ /* 0x0005e20000100800 */
[----:B-1----:R-:W-:Y:S01]  /*5400*/  IADD3 R6, P6, R4, R28, RZ ;  /* 0x0000001c04067210 */ /* 0x002fe20007fde0ff */
[C---:B------:R-:W-:Y:S02]  /*5410*/  IMAD R4, R3.reuse, 0x23, RZ ;  /* 0x0000002303047824 */ /* 0x040fe400078e02ff */
[----:B------:R-:W-:Y:S01]  /*5420*/  IMAD R27, R3, 0xb8, RZ ;  /* 0x000000b8031b7824 */ /* 0x000fe200078e02ff */
[----:B--2---:R-:W-:Y:S01]  /*5430*/  LEA.HI.X.SX32 R5, R19, R2, 0x1, P0 ;  /* 0x0000000213057211 */ /* 0x004fe200000f0eff */
[----:B------:R1:W-:Y:S01]  /*5440*/  STL [R1+0x350], R6 ;  /* 0x0003500601007387 */ /* 0x0003e20000100800 */
[----:B------:R-:W-:-:S03]  /*5450*/  IMAD R21, R3, 0x7c, RZ ;  /* 0x0000007c03157824 */ /* 0x000fc600078e02ff */
[----:B------:R2:W-:Y:S01]  /*5460*/  STL [R1+0x43c], R5 ;  /* 0x00043c0501007387 */ /* 0x0005e20000100800 */
[----:B-1----:R-:W-:Y:S02]  /*5470*/  IADD3 R6, P0, R20, R28, RZ ;  /* 0x0000001c14067210 */ /* 0x002fe40007f1e0ff */
[----:B--2---:R-:W-:-:S03]  /*5480*/  LEA.HI.X.SX32 R5, R4, R2, 0x1, P5 ;  /* 0x0000000204057211 */ /* 0x004fc600028f0eff */
[----:B------:R1:W-:Y:S01]  /*5490*/  STL [R1+0x568], R6 ;  /* 0x0005680601007387 */ /* 0x0003e20000100800 */
[----:B------:R-:W-:Y:S01]  /*54a0*/  IADD3 R7, P5, R27, R28, RZ ;  /* 0x0000001c1b077210 */ /* 0x000fe20007fbe0ff */
[C---:B------:R-:W-:Y:S02]  /*54b0*/  IMAD R4, R3.reuse, 0x21, RZ ;  /* 0x0000002103047824 */ /* 0x040fe400078e02ff */
[----:B------:R2:W-:Y:S01]  /*54c0*/  STL [R1+0x554], R5 ;  /* 0x0005540501007387 */ /* 0x0005e20000100800 */
[----:B------:R-:W-:Y:S01]  /*54d0*/  IMAD R22, R3, 0x3e, RZ ;  /* 0x0000003e03167824 */ /* 0x000fe200078e02ff */
[----:B-1----:R-:W-:Y:S02]  /*54e0*/  LEA.HI.X.SX32 R6, R20, R2, 0x1, P3 ;  /* 0x0000000214067211 */ /* 0x002fe400018f0eff */
[----:B------:R-:W-:Y:S01]  /*54f0*/  STL [R1+0x390], R7 ;  /* 0x0003900701007387 */ /* 0x000fe20000100800 */
[----:B--2---:R-:W-:-:S03]  /*5500*/  IADD3 R5, P3, R21, R28, RZ ;  /* 0x0000001c15057210 */ /* 0x004fc60007f7e0ff */
[----:B------:R1:W-:Y:S01]  /*5510*/  STL [R1+0x45c], R6 ;  /* 0x00045c0601007387 */ /* 0x0003e20000100800 */
[----:B------:R-:W-:Y:S01]  /*5520*/  LEA.HI.X.SX32 R4, R4, R2, 0x1, P0 ;  /* 0x0000000204047211 */ /* 0x000fe200000f0eff */
[C---:B------:R-:W-:Y:S02]  /*5530*/  IMAD R27, R3.reuse, 0xa8, RZ ;  /* 0x000000a8031b7824 */ /* 0x040fe400078e02ff */
[----:B------:R2:W-:Y:S01]  /*5540*/  STL [R1+0x480], R5 ;  /* 0x0004800501007387 */ /* 0x0005e20000100800 */
[----:B------:R-:W-:Y:S01]  /*5550*/  IMAD R23, R3, 0x74, RZ ;  /* 0x0000007403177824 */ /* 0x000fe200078e02ff */
[----:B-1----:R-:W-:Y:S02]  /*5560*/  IADD3 R6, P0, R22, R28, RZ ;  /* 0x0000001c16067210 */ /* 0x002fe40007f1e0ff */
[----:B------:R1:W-:Y:S01]  /*5570*/  STL [R1+0x564], R4 ;  /* 0x0005640401007387 */ /* 0x0003e20000100800 */
[----:B--2---:R-:W-:-:S03]  /*5580*/  LEA.HI.X.SX32 R5, R21, R2, 0x1, P1 ;  /* 0x0000000215057211 */ /* 0x004fc600008f0eff */
[----:B------:R2:W-:Y:S01]  /*5590*/  STL [R1+0x578], R6 ;  /* 0x0005780601007387 */ /* 0x0005e20000100800 */
[----:B------:R-:W-:Y:S01]  /*55a0*/  IADD3 R7, P1, R27, R28, RZ ;  /* 0x0000001c1b077210 */ /* 0x000fe20007f3e0ff */
[C---:B------:R-:W-:Y:S02]  /*55b0*/  IMAD R24, R3.reuse, 0x3a, RZ ;  /* 0x0000003a03187824 */ /* 0x040fe400078e02ff */
[----:B------:R3:W-:Y:S01]  /*55c0*/  STL [R1+0x28c], R5 ;  /* 0x00028c0501007387 */ /* 0x0007e20000100800 */
[----:B-1----:R-:W-:Y:S01]  /*55d0*/  IMAD R4, R3, 0x1f, RZ ;  /* 0x0000001f03047824 */ /* 0x002fe200078e02ff */
[----:B--2---:R-:W-:Y:S02]  /*55e0*/  LEA.HI.X.SX32 R6, R22, R2, 0x1, P3 ;  /* 0x0000000216067211 */ /* 0x004fe400018f0eff */
[----:B------:R-:W-:Y:S01]  /*55f0*/  STL [R1+0x3d0], R7 ;  /* 0x0003d00701007387 */ /* 0x000fe20000100800 */
[----:B---3--:R-:W-:-:S03]  /*5600*/  IADD3 R5, P3, R23, R28, RZ ;  /* 0x0000001c17057210 */ /* 0x008fc60007f7e0ff */
[----:B------:R1:W-:Y:S01]  /*5610*/  STL [R1+0x47c], R6 ;  /* 0x00047c0601007387 */ /* 0x0003e20000100800 */
[----:B------:R-:W-:Y:S01]  /*5620*/  LEA.HI.X.SX32 R4, R4, R2, 0x1, P0 ;  /* 0x0000000204047211 */ /* 0x000fe200000f0eff */
[C---:B------:R-:W-:Y:S02]  /*5630*/  IMAD R27, R3.reuse, 0x98, RZ ;  /* 0x00000098031b7824 */ /* 0x040fe400078e02ff */
[----:B------:R2:W-:Y:S01]  /*5640*/  STL [R1+0x4a0], R5 ;  /* 0x0004a00501007387 */ /* 0x0005e20000100800 */
[----:B------:R-:W-:-:S03]  /*5650*/  IMAD R25, R3, 0x6c, RZ ;  /* 0x0000006c03197824 */ /* 0x000fc600078e02ff */
[----:B------:R3:W-:Y:S01]  /*5660*/  STL [R1+0x574], R4 ;  /* 0x0005740401007387 */ /* 0x0007e20000100800 */
[----:B-1----:R-:W-:Y:S02]  /*5670*/  LEA.HI.X.SX32 R6, R23, R2, 0x1, P2 ;  /* 0x0000000217067211 */ /* 0x002fe400010f0eff */
[C---:B--2---:R-:W-:Y:S02]  /*5680*/  IADD3 R5, P0, R24.reuse, R28, RZ ;  /* 0x0000001c18057210 */ /* 0x044fe40007f1e0ff */
[----:B------:R-:W-:-:S03]  /*5690*/  LEA.HI.X.SX32 R7, R24, R2, 0x1, P3 ;  /* 0x0000000218077211 */ /* 0x000fc600018f0eff */
[----:B------:R1:W-:Y:S01]  /*56a0*/  STL [R1+0x588], R5 ;  /* 0x0005880501007387 */ /* 0x0003e20000100800 */
[----:B---3--:R-:W-:-:S03]  /*56b0*/  IMAD R4, R3, 0x1d, RZ ;  /* 0x0000001d03047824 */ /* 0x008fc600078e02ff */
[----:B------:R2:W-:Y:S01]  /*56c0*/  STL [R1+0x2cc], R6 ;  /* 0x0002cc0601007387 */ /* 0x0005e20000100800 */
[----:B------:R-:W-:Y:S01]  /*56d0*/  IMAD R26, R3, 0x36, RZ ;  /* 0x00000036031a7824 */ /* 0x000fe200078e02ff */
[-C--:B-1----:R-:W-:Y:S02]  /*56e0*/  IADD3 R5, P2, R27, R28.reuse, RZ ;  /* 0x0000001c1b057210 */ /* 0x082fe40007f5e0ff */
[----:B--2---:R-:W-:-:S03]  /*56f0*/  IADD3 R6, P3, R25, R28, RZ ;  /* 0x0000001c19067210 */ /* 0x004fc60007f7e0ff */
[----:B------:R1:W-:Y:S04]  /*5700*/  STL [R1+0x410], R5 ;  /* 0x0004100501007387 */ /* 0x0003e80000100800 */
[----:B------:R-:W-:Y:S04]  /*5710*/  STL [R1+0x49c], R7 ;  /* 0x00049c0701007387 */ /* 0x000fe80000100800 */
[----:B------:R2:W-:Y:S01]  /*5720*/  STL [R1+0x4c0], R6 ;  /* 0x0004c00601007387 */ /* 0x0005e20000100800 */
[----:B-1----:R-:W-:Y:S01]  /*5730*/  LEA.HI.X.SX32 R5, R4, R2, 0x1, P0 ;  /* 0x0000000204057211 */ /* 0x002fe200000f0eff */
[----:B------:R-:W-:-:S02]  /*5740*/  IMAD R4, R3, 0x88, RZ ;  /* 0x0000008803047824 */ /* 0x000fc400078e02ff */
[----:B------:R-:W-:Y:S02]  /*5750*/  IMAD R27, R3, 0x64, RZ ;  /* 0x00000064031b7824 */ /* 0x000fe400078e02ff */
[----:B------:R1:W-:Y:S01]  /*5760*/  STL [R1+0x584], R5 ;  /* 0x0005840501007387 */ /* 0x0003e20000100800 */
[C---:B--2---:R-:W-:Y:S02]  /*5770*/  IADD3 R6, P0, R26.reuse, R28, RZ ;  /* 0x0000001c1a067210 */ /* 0x044fe40007f1e0ff */
[----:B------:R-:W-:-:S03]  /*5780*/  LEA.HI.X.SX32 R8, R26, R2, 0x1, P3 ;  /* 0x000000021a087211 */ /* 0x000fc600018f0eff */
[----:B------:R2:W-:Y:S01]  /*5790*/  STL [R1+0x598], R6 ;  /* 0x0005980601007387 */ /* 0x0005e20000100800 */
[----:B-1----:R-:W-:Y:S02]  /*57a0*/  LEA.HI.X.SX32 R5, R25, R2, 0x1, P4 ;  /* 0x0000000219057211 */ /* 0x002fe400020f0eff */
[----:B------:R-:W-:-:S03]  /*57b0*/  IADD3 R7, P3, R27, R28, RZ ;  /* 0x0000001c1b077210 */ /* 0x000fc60007f7e0ff */
[----:B------:R1:W-:Y:S01]  /*57c0*/  STL [R1+0x30c], R5 ;  /* 0x00030c0501007387 */ /* 0x0003e20000100800 */
[----:B--2---:R-:W-:Y:S01]  /*57d0*/  IADD3 R6, P4, R4, R28, RZ ;  /* 0x0000001c04067210 */ /* 0x004fe20007f9e0ff */
[----:B------:R-:W-:-:S04]  /*57e0*/  IMAD R4, R3, 0x1b, RZ ;  /* 0x0000001b03047824 */ /* 0x000fc800078e02ff */
[----:B------:R2:W-:Y:S01]  /*57f0*/  STL [R1+0x450], R6 ;  /* 0x0004500601007387 */ /* 0x0005e20000100800 */
[----:B-1----:R-:W-:-:S03]  /*5800*/  IMAD R5, R3, 0x32, RZ ;  /* 0x0000003203057824 */ /* 0x002fc600078e02ff */
[----:B------:R-:W-:Y:S04]  /*5810*/  STL [R1+0x4bc], R8 ;  /* 0x0004bc0801007387 */ /* 0x000fe80000100800 */
[----:B------:R1:W-:Y:S01]  /*5820*/  STL [R1+0x4e0], R7 ;  /* 0x0004e00701007387 */ /* 0x0003e20000100800 */
[----:B--2---:R-:W-:Y:S01]  /*5830*/  LEA.HI.X.SX32 R6, R4, R2, 0x1, P0 ;  /* 0x0000000204067211 */ /* 0x004fe200000f0eff */
[----:B------:R-:W-:Y:S01]  /*5840*/  IMAD R4, R3, 0xf0, RZ ;  /* 0x000000f003047824 */ /* 0x000fe200078e02ff */
[----:B-1----:R-:W-:-:S03]  /*5850*/  IADD3 R7, P0, R5, R28, RZ ;  /* 0x0000001c05077210 */ /* 0x002fc60007f1e0ff */
[----:B------:R1:W-:Y:S04]  /*5860*/  STL [R1+0x594], R6 ;  /* 0x0005940601007387 */ /* 0x0003e80000100800 */
[----:B------:R2:W-:Y:S01]  /*5870*/  STL [R1+0x5a8], R7 ;  /* 0x0005a80701007387 */ /* 0x0005e20000100800 */
[----:B-1----:R-:W-:Y:S01]  /*5880*/  LEA.HI.X.SX32 R6, R27, R2, 0x1, P6 ;  /* 0x000000021b067211 */ /* 0x002fe200030f0eff */
[----:B------:R-:W-:Y:S01]  /*5890*/  IMAD R27, R3, 0x5c, RZ ;  /* 0x0000005c031b7824 */ /* 0x000fe200078e02ff */
[----:B--2---:R-:W-:-:S03]  /*58a0*/  IADD3 R7, P6, R4, R28, RZ ;  /* 0x0000001c04077210 */ /* 0x004fc60007fde0ff */
[----:B------:R1:W-:Y:S01]  /*58b0*/  STL [R1+0x34c], R6 ;  /* 0x00034c0601007387 */ /* 0x0003e20000100800 */
[----:B------:R-:W-:Y:S01]  /*58c0*/  LEA.HI.X.SX32 R8, R5, R2, 0x1, P3 ;  /* 0x0000000205087211 */ /* 0x000fe200018f0eff */
[C---:B------:R-:W-:Y:S02]  /*58d0*/  IMAD R4, R3.reuse, 0x19, RZ ;  /* 0x0000001903047824 */ /* 0x040fe400078e02ff */
[----:B------:R2:W-:Y:S01]  /*58e0*/  STL [R1+0x2b0], R7 ;  /* 0x0002b00701007387 */ /* 0x0005e20000100800 */
[----:B-1----:R-:W-:Y:S01]  /*58f0*/  IMAD R6, R3, 0x2e, RZ ;  /* 0x0000002e03067824 */ /* 0x002fe200078e02ff */
[----:B--2---:R-:W-:Y:S02]  /*5900*/  IADD3 R7, P3, R27, R28, RZ ;  /* 0x0000001c1b077210 */ /* 0x004fe40007f7e0ff */
[----:B------:R-:W-:Y:S01]  /*5910*/  STL [R1+0x4dc], R8 ;  /* 0x0004dc0801007387 */ /* 0x000fe20000100800 */
[----:B------:R-:W-:Y:S01]  /*5920*/  LEA.HI.X.SX32 R5, R4, R2, 0x1, P0 ;  /* 0x0000000204057211 */ /* 0x000fe200000f0eff */
[----:B------:R-:W-:-:S02]  /*5930*/  IMAD R4, R3, 0xd0, RZ ;  /* 0x000000d003047824 */ /* 0x000fc400078e02ff */
[----:B------:R1:W-:Y:S04]  /*5940*/  STL [R1+0x500], R7 ;  /* 0x0005000701007387 */ /* 0x0003e80000100800 */
[----:B------:R2:W-:Y:S01]  /*5950*/  STL [R1+0x5a4], R5 ;  /* 0x0005a40501007387 */ /* 0x0005e20000100800 */
[----:B-1----:R-:W-:Y:S02]  /*5960*/  IADD3 R7, P0, R6, R28, RZ ;  /* 0x0000001c06077210 */ /* 0x002fe40007f1e0ff */
[----:B--2---:R-:W-:-:S03]  /*5970*/  LEA.HI.X.SX32 R5, R27, R2, 0x1, P5 ;  /* 0x000000021b057211 */ /* 0x004fc600028f0eff */
[----:B------:R1:W-:Y:S01]  /*5980*/  STL [R1+0x5b8], R7 ;  /* 0x0005b80701007387 */ /* 0x0003e20000100800 */
[C---:B------:R-:W-:Y:S01]  /*5990*/  IMAD R27, R3.reuse, 0x54, RZ ;  /* 0x00000054031b7824 */ /* 0x040fe200078e02ff */
[----:B------:R-:W-:Y:S02]  /*59a0*/  LEA.HI.X.SX32 R8, R6, R2, 0x1, P3 ;  /* 0x0000000206087211 */ /* 0x000fe400018f0eff */
[----:B------:R2:W-:Y:S01]  /*59b0*/  STL [R1+0x38c], R5 ;  /* 0x00038c0501007387 */ /* 0x0005e20000100800 */
[----:B-1----:R-:W-:Y:S01]  /*59c0*/  IADD3 R7, P5, R4, R28, RZ ;  /* 0x0000001c04077210 */ /* 0x002fe20007fbe0ff */
[----:B------:R-:W-:-:S04]  /*59d0*/  IMAD R4, R3, 0x17, RZ ;  /* 0x0000001703047824 */ /* 0x000fc800078e02ff */
[----:B------:R1:W-:Y:S01]  /*59e0*/  STL [R1+0x330], R7 ;  /* 0x0003300701007387 */ /* 0x0003e20000100800 */
[----:B--2---:R-:W-:Y:S01]  /*59f0*/  IMAD R5, R3, 0x2a, RZ ;  /* 0x0000002a03057824 */ /* 0x004fe200078e02ff */
[----:B------:R-:W-:Y:S02]  /*5a00*/  LEA.HI.X.SX32 R6, R4, R2, 0x1, P0 ;  /* 0x0000000204067211 */ /* 0x000fe400000f0eff */
[----:B------:R-:W-:Y:S01]  /*5a10*/  STL [R1+0x4fc], R8 ;  /* 0x0004fc0801007387 */ /* 0x000fe20000100800 */
[----:B-1----:R-:W-:Y:S01]  /*5a20*/  IADD3 R7, P3, R27, R28, RZ ;  /* 0x0000001c1b077210 */ /* 0x002fe20007f7e0ff */
[----:B------:R-:W-:-:S04]  /*5a30*/  IMAD R4, R3, 0xb0, RZ ;  /* 0x000000b003047824 */ /* 0x000fc800078e02ff */
[----:B------:R1:W-:Y:S04]  /*5a40*/  STL [R1+0x520], R7 ;  /* 0x0005200701007387 */ /* 0x0003e80000100800 */
[----:B------:R2:W-:Y:S01]  /*5a50*/  STL [R1+0x5b4], R6 ;  /* 0x0005b40601007387 */ /* 0x0005e20000100800 */
[----:B-1----:R-:W-:Y:S02]  /*5a60*/  IADD3 R7, P0, R5, R28, RZ ;  /* 0x0000001c05077210 */ /* 0x002fe40007f1e0ff */
[----:B--2---:R-:W-:-:S03]  /*5a70*/  LEA.HI.X.SX32 R6, R27, R2, 0x1, P1 ;  /* 0x000000021b067211 */ /* 0x004fc600008f0eff */
[----:B------:R1:W-:Y:S01]  /*5a80*/  STL [R1+0x5c8], R7 ;  /* 0x0005c80701007387 */ /* 0x0003e20000100800 */
[----:B------:R-:W-:Y:S01]  /*5a90*/  IMAD R27, R3, 0x4c, RZ ;  /* 0x0000004c031b7824 */ /* 0x000fe200078e02ff */
        /* <DEDUP_REMOVED lines=15> */
[----:B------:R-:W-:-:S03]  /*5b90*/  IMAD R27, R3, 0x44, RZ ;  /* 0x00000044031b7824 */ /* 0x000fc600078e02ff */
[----:B------:R2:W-:Y:S01]  /*5ba0*/  STL [R1+0x40c], R5 ;  /* 0x00040c0501007387 */ /* 0x0005e20000100800 */
[----:B------:R-:W-:Y:S02]  /*5bb0*/  LEA.HI.X.SX32 R8, R6, R2, 0x1, P3 ;  /* 0x0000000206087211 */ /* 0x000fe400018f0eff */
[----:B-1----:R-:W-:Y:S01]  /*5bc0*/  IADD3 R7, P2, R4, R28, RZ ;  /* 0x0000001c04077210 */ /* 0x002fe20007f5e0ff */
[----:B--2---:R-:W-:-:S04]  /*5bd0*/  IMAD R5, R3, 0x13, RZ ;  /* 0x0000001303057824 */ /* 0x004fc800078e02ff */
[----:B------:R1:W-:Y:S01]  /*5be0*/  STL [R1+0x430], R7 ;  /* 0x0004300701007387 */ /* 0x0003e20000100800 */
[----:B------:R-:W-:Y:S01]  /*5bf0*/  IMAD R4, R3, 0x22, RZ ;  /* 0x0000002203047824 */ /* 0x000fe200078e02ff */
[----:B------:R-:W-:Y:S01]  /*5c00*/  LEA.HI.X.SX32 R6, R5, R2, 0x1, P0 ;  /* 0x0000000205067211 */ /* 0x000fe200000f0eff */
[----:B------:R-:W-:Y:S01]  /*5c10*/  IMAD R5, R3, 0xe0, RZ ;  /* 0x000000e003057824 */ /* 0x000fe200078e02ff */
[----:B------:R-:W-:Y:S01]  /*5c20*/  STL [R1+0x53c], R8 ;  /* 0x00053c0801007387 */ /* 0x000fe20000100800 */
[----:B-1----:R-:W-:-:S05]  /*5c30*/  IADD3 R7, P3, R27, R28, RZ ;  /* 0x0000001c1b077210 */ /* 0x002fca0007f7e0ff */
[----:B------:R1:W-:Y:S04]  /*5c40*/  STL [R1+0x560], R7 ;  /* 0x0005600701007387 */ /* 0x0003e80000100800 */
[----:B------:R2:W-:Y:S01]  /*5c50*/  STL [R1+0x5d4], R6 ;  /* 0x0005d40601007387 */ /* 0x0005e20000100800 */
[C---:B-1----:R-:W-:Y:S02]  /*5c60*/  IADD3 R7, P0, R4.reuse, R28, RZ ;  /* 0x0000001c04077210 */ /* 0x042fe40007f1e0ff */
[----:B--2---:R-:W-:Y:S01]  /*5c70*/  LEA.HI.X.SX32 R6, R27, R2, 0x1, P4 ;  /* 0x000000021b067211 */ /* 0x004fe200020f0eff */
[----:B------:R-:W-:Y:S01]  /*5c80*/  IMAD R27, R3, 0x78, RZ ;  /* 0x00000078031b7824 */ /* 0x000fe200078e02ff */
[----:B------:R-:W-:Y:S01]  /*5c90*/  IADD3 R5, P4, R5, R28, RZ ;  /* 0x0000001c05057210 */ /* 0x000fe20007f9e0ff */
[----:B------:R1:W-:Y:S01]  /*5ca0*/  STL [R1+0x5e8], R7 ;  /* 0x0005e80701007387 */ /* 0x0003e20000100800 */
[----:B------:R-:W-:-:S03]  /*5cb0*/  LEA.HI.X.SX32 R4, R4, R2, 0x1, P3 ;  /* 0x0000000204047211 */ /* 0x000fc600018f0eff */
[----:B------:R2:W-:Y:S04]  /*5cc0*/  STL [R1+0x44c], R6 ;  /* 0x00044c0601007387 */ /* 0x0005e80000100800 */
[----:B------:R3:W-:Y:S01]  /*5cd0*/  STL [R1+0x2f0], R5 ;  /* 0x0002f00501007387 */ /* 0x0007e20000100800 */
[----:B-1----:R-:W-:Y:S01]  /*5ce0*/  IADD3 R7, P3, R27, R28, RZ ;  /* 0x0000001c1b077210 */ /* 0x002fe20007f7e0ff */
[C---:B--2---:R-:W-:Y:S02]  /*5cf0*/  IMAD R6, R3.reuse, 0x11, RZ ;  /* 0x0000001103067824 */ /* 0x044fe400078e02ff */
[----:B------:R1:W-:Y:S01]  /*5d00*/  STL [R1+0x55c], R4 ;  /* 0x00055c0401007387 */ /* 0x0003e20000100800 */
[----:B---3--:R-:W-:Y:S02]  /*5d10*/  IMAD R5, R3, 0x3c, RZ ;  /* 0x0000003c03057824 */ /* 0x008fe400078e02ff */
[-C--:B------:R-:W-:Y:S01]  /*5d20*/  LEA.HI.X.SX32 R8, R6, R2.reuse, 0x1, P0 ;  /* 0x0000000206087211 */ /* 0x080fe200000f0eff */
[----:B------:R2:W-:Y:S01]  /*5d30*/  STL [R1+0x490], R7 ;  /* 0x0004900701007387 */ /* 0x0005e20000100800 */
[----:B------:R-:W-:Y:S01]  /*5d40*/  LEA.HI.X.SX32 R6, R27, R2, 0x1, P6 ;  /* 0x000000021b067211 */ /* 0x000fe200030f0eff */
[----:B-1----:R-:W-:-:S02]  /*5d50*/  IMAD R4, R3, 0x1e, RZ ;  /* 0x0000001e03047824 */ /* 0x002fc400078e02ff */
[----:B------:R-:W-:Y:S01]  /*5d60*/  STL [R1+0x5e4], R8 ;  /* 0x0005e40801007387 */ /* 0x000fe20000100800 */
[----:B--2---:R-:W-:Y:S01]  /*5d70*/  IADD3 R7, P0, R5, R28, RZ ;  /* 0x0000001c05077210 */ /* 0x004fe20007f1e0ff */
        /* <DEDUP_REMOVED lines=10> */
[C---:B------:R-:W-:Y:S02]  /*5e20*/  IMAD R27, R3.reuse, 0x34, RZ ;  /* 0x00000034031b7824 */ /* 0x040fe400078e02ff */
[----:B--2---:R-:W-:Y:S02]  /*5e30*/  IMAD R6, R3, 0xf, RZ ;  /* 0x0000000f03067824 */ /* 0x004fe400078e02ff */
[----:B------:R1:W-:Y:S04]  /*5e40*/  STL [R1+0x3f0], R7 ;  /* 0x0003f00701007387 */ /* 0x0003e80000100800 */
[----:B------:R2:W-:Y:S01]  /*5e50*/  STL [R1+0x57c], R4 ;  /* 0x00057c0401007387 */ /* 0x0005e20000100800 */
[----:B------:R-:W-:-:S02]  /*5e60*/  LEA.HI.X.SX32 R8, R6, R2, 0x1, P6 ;  /* 0x0000000206087211 */ /* 0x000fc400030f0eff */
[C---:B-1----:R-:W-:Y:S02]  /*5e70*/  IADD3 R7, P0, R5.reuse, R28, RZ ;  /* 0x0000001c05077210 */ /* 0x042fe40007f1e0ff */
[----:B------:R-:W-:-:S03]  /*5e80*/  LEA.HI.X.SX32 R6, R5, R2, 0x1, P5 ;  /* 0x0000000205067211 */ /* 0x000fc600028f0eff */
[----:B------:R1:W-:Y:S01]  /*5e90*/  STL [R1+0x4d0], R7 ;  /* 0x0004d00701007387 */ /* 0x0003e20000100800 */
[----:B--2---:R-:W-:-:S03]  /*5ea0*/  IMAD R4, R3, 0x1a, RZ ;  /* 0x0000001a03047824 */ /* 0x004fc600078e02ff */
        /* <DEDUP_REMOVED lines=10> */
[----:B-1----:R-:W-:Y:S01]  /*5f50*/  IADD3 R7, P0, R5, R28, RZ ;  /* 0x0000001c05077210 */ /* 0x002fe20007f1e0ff */
[C---:B------:R-:W-:Y:S01]  /*5f60*/  IMAD R5, R3.reuse, 0xd, RZ ;  /* 0x0000000d03057824 */ /* 0x040fe200078e02ff */
[-C--:B--2---:R-:W-:Y:S01]  /*5f70*/  LEA.HI.X.SX32 R6, R4, R2.reuse, 0x1, P6 ;  /* 0x0000000204067211 */ /* 0x084fe200030f0eff */
[----:B------:R-:W-:Y:S02]  /*5f80*/  IMAD R4, R3, 0x2c, RZ ;  /* 0x0000002c03047824 */ /* 0x000fe400078e02ff */
[----:B------:R1:W-:Y:S01]  /*5f90*/  STL [R1+0x370], R7 ;  /* 0x0003700701007387 */ /* 0x0003e20000100800 */
[----:B------:R-:W-:-:S03]  /*5fa0*/  LEA.HI.X.SX32 R5, R5, R2, 0x1, P5 ;  /* 0x0000000205057211 */ /* 0x000fc600028f0eff */
[----:B------:R2:W-:Y:S01]  /*5fb0*/  STL [R1+0x59c], R6 ;  /* 0x00059c0601007387 */ /* 0x0005e20000100800 */
[-C--:B------:R-:W-:Y:S02]  /*5fc0*/  IADD3 R8, P5, R4, R28.reuse, RZ ;  /* 0x0000001c04087210 */ /* 0x080fe40007fbe0ff */
[----:B-1----:R-:W-:Y:S01]  /*5fd0*/  IADD3 R7, P6, R27, R28, RZ ;  /* 0x0000001c1b077210 */ /* 0x002fe20007fde0ff */
[----:B--2---:R-:W-:-:S04]  /*5fe0*/  IMAD R6, R3, 0x16, RZ ;  /* 0x0000001603067824 */ /* 0x004fc800078e02ff */
[----:B------:R1:W-:Y:S04]  /*5ff0*/  STL [R1+0x510], R7 ;  /* 0x0005100701007387 */ /* 0x0003e80000100800 */
[----:B------:R2:W-:Y:S04]  /*6000*/  STL [R1+0x604], R5 ;  /* 0x0006040501007387 */ /* 0x0005e80000100800 */
[----:B------:R3:W-:Y:S01]  /*6010*/  STL [R1+0x5c0], R8 ;  /* 0x0005c00801007387 */ /* 0x0007e20000100800 */
[----:B-1----:R-:W-:Y:S01]  /*6020*/  LEA.HI.X.SX32 R7, R27, R2, 0x1, P1 ;  /* 0x000000021b077211 */ /* 0x002fe200008f0eff */
[----:B--2---:R-:W-:Y:S01]  /*6030*/  IMAD R5, R3, 0x48, RZ ;  /* 0x0000004803057824 */ /* 0x004fe200078e02ff */
[----:B---3--:R-:W-:-:S03]  /*6040*/  IADD3 R8, P1, R6, R28, RZ ;  /* 0x0000001c06087210 */ /* 0x008fc60007f3e0ff */
[----:B------:R1:W-:Y:S04]  /*6050*/  STL [R1+0x3ac], R7 ;  /* 0x0003ac0701007387 */ /* 0x0003e80000100800 */
[----:B------:R2:W-:Y:S01]  /*6060*/  STL [R1+0x618], R8 ;  /* 0x0006180801007387 */ /* 0x0005e20000100800 */
[----:B-1----:R-:W-:Y:S01]  /*6070*/  LEA.HI.X.SX32 R7, R4, R2, 0x1, P6 ;  /* 0x0000000204077211 */ /* 0x002fe200030f0eff */
[----:B------:R-:W-:Y:S01]  /*6080*/  IMAD R4, R3, 0x24, RZ ;  /* 0x0000002403047824 */ /* 0x000fe200078e02ff */
[----:B--2---:R-:W-:-:S03]  /*6090*/  IADD3 R8, P6, R5, R28, RZ ;  /* 0x0000001c05087210 */ /* 0x004fc60007fde0ff */
[----:B------:R1:W-:Y:S01]  /*60a0*/  STL [R1+0x50c], R7 ;  /* 0x00050c0701007387 */ /* 0x0003e20000100800 */
[----:B------:R-:W-:-:S03]  /*60b0*/  IMAD R27, R3, 0xb, RZ ;  /* 0x0000000b031b7824 */ /* 0x000fc600078e02ff */
[----:B------:R2:W-:Y:S01]  /*60c0*/  STL [R1+0x550], R8 ;  /* 0x0005500801007387 */ /* 0x0005e20000100800 */
[----:B-1----:R-:W-:Y:S01]  /*60d0*/  LEA.HI.X.SX32 R7, R6, R2, 0x1, P5 ;  /* 0x0000000206077211 */ /* 0x002fe200028f0eff */
[----:B------:R-:W-:Y:S01]  /*60e0*/  IMAD R6, R3, 0x12, RZ ;  /* 0x0000001203067824 */ /* 0x000fe200078e02ff */
[----:B--2---:R-:W-:-:S03]  /*60f0*/  IADD3 R8, P5, R4, R28, RZ ;  /* 0x0000001c04087210 */ /* 0x004fc60007fbe0ff */
[----:B------:R1:W-:Y:S04]  /*6100*/  STL [R1+0x5bc], R7 ;  /* 0x0005bc0701007387 */ /* 0x0003e80000100800 */
[----:B------:R2:W-:Y:S01]  /*6110*/  STL [R1+0x5e0], R8 ;  /* 0x0005e00801007387 */ /* 0x0005e20000100800 */
[----:B-1----:R-:W-:Y:S01]  /*6120*/  LEA.HI.X.SX32 R7, R27, R2, 0x1, P1 ;  /* 0x000000021b077211 */ /* 0x002fe200008f0eff */
[----:B------:R-:W-:Y:S01]  /*6130*/  IMAD R27, R3, 0x70, RZ ;  /* 0x00000070031b7824 */ /* 0x000fe200078e02ff */
[----:B--2---:R-:W-:-:S03]  /*6140*/  IADD3 R8, P1, R6, R28, RZ ;  /* 0x0000001c06087210 */ /* 0x004fc60007f3e0ff */
[----:B------:R1:W-:Y:S01]  /*6150*/  STL [R1+0x614], R7 ;  /* 0x0006140701007387 */ /* 0x0003e20000100800 */
[----:B------:R-:W-:-:S03]  /*6160*/  LEA.HI.X.SX32 R5, R5, R2, 0x1, P2 ;  /* 0x0000000205057211 */ /* 0x000fc600010f0eff */
[----:B------:R2:W-:Y:S01]  /*6170*/  STL [R1+0x628], R8 ;  /* 0x0006280801007387 */ /* 0x0005e20000100800 */
[----:B------:R-:W-:Y:S01]  /*6180*/  LEA.HI.X.SX32 R4, R4, R2, 0x1, P6 ;  /* 0x0000000204047211 */ /* 0x000fe200030f0eff */
[----:B-1----:R-:W-:Y:S01]  /*6190*/  IMAD R7, R3, 0x38, RZ ;  /* 0x0000003803077824 */ /* 0x002fe200078e02ff */
[-C--:B--2---:R-:W-:Y:S01]  /*61a0*/  IADD3 R8, P2, R27, R28.reuse, RZ ;  /* 0x0000001c1b087210 */ /* 0x084fe20007f5e0ff */
[----:B------:R1:W-:Y:S03]  /*61b0*/  STL [R1+0x42c], R5 ;  /* 0x00042c0501007387 */ /* 0x0003e60000100800 */
[----:B------:R-:W-:Y:S01]  /*61c0*/  IADD3 R9, P6, R7, R28, RZ ;  /* 0x0000001c07097210 */ /* 0x000fe20007fde0ff */
[----:B------:R2:W-:Y:S04]  /*61d0*/  STL [R1+0x4b0], R8 ;  /* 0x0004b00801007387 */ /* 0x0005e80000100800 */
[----:B------:R3:W-:Y:S01]  /*61e0*/  STL [R1+0x54c], R4 ;  /* 0x00054c0401007387 */ /* 0x0007e20000100800 */
[----:B-1----:R-:W-:Y:S01]  /*61f0*/  IMAD R5, R3, 0x1c, RZ ;  /* 0x0000001c03057824 */ /* 0x002fe200078e02ff */
[----:B--2---:R-:W-:-:S02]  /*6200*/  LEA.HI.X.SX32 R8, R6, R2, 0x1, P5 ;  /* 0x0000000206087211 */ /* 0x004fc400028f0eff */
[----:B------:R1:W-:Y:S01]  /*6210*/  STL [R1+0x590], R9 ;  /* 0x0005900901007387 */ /* 0x0003e20000100800 */
[----:B---3--:R-:W-:-:S03]  /*6220*/  IMAD R4, R3, 0x9, RZ ;  /* 0x0000000903047824 */ /* 0x008fc600078e02ff */
[----:B------:R2:W-:Y:S01]  /*6230*/  STL [R1+0x5dc], R8 ;  /* 0x0005dc0801007387 */ /* 0x0005e20000100800 */
[----:B------:R-:W-:Y:S01]  /*6240*/  IMAD R6, R3, 0xe, RZ ;  /* 0x0000000e03067824 */ /* 0x000fe200078e02ff */
[----:B-1----:R-:W-:Y:S02]  /*6250*/  IADD3 R9, P5, R5, R28, RZ ;  /* 0x0000001c05097210 */ /* 0x002fe40007fbe0ff */
[----:B--2---:R-:W-:-:S03]  /*6260*/  LEA.HI.X.SX32 R8, R4, R2, 0x1, P1 ;  /* 0x0000000204087211 */ /* 0x004fc600008f0eff */
[----:B------:R1:W-:Y:S01]  /*6270*/  STL [R1+0x600], R9 ;  /* 0x0006000901007387 */ /* 0x0003e20000100800 */
[----:B------:R-:W-:-:S03]  /*6280*/  IMAD R4, R3, 0x50, RZ ;  /* 0x0000005003047824 */ /* 0x000fc600078e02ff */
[----:B------:R2:W-:Y:S01]  /*6290*/  STL [R1+0x624], R8 ;  /* 0x0006240801007387 */ /* 0x0005e20000100800 */
[----:B-1----:R-:W-:Y:S02]  /*62a0*/  IADD3 R9, P1, R6, R28, RZ ;  /* 0x0000001c06097210 */ /* 0x002fe40007f3e0ff */
[----:B--2---:R-:W-:Y:S01]  /*62b0*/  LEA.HI.X.SX32 R8, R27, R2, 0x1, P4 ;  /* 0x000000021b087211 */ /* 0x004fe200020f0eff */
[----:B------:R-:W-:Y:S02]  /*62c0*/  IMAD R27, R3, 0x28, RZ ;  /* 0x00000028031b7824 */ /* 0x000fe400078e02ff */
[----:B------:R1:W-:Y:S01]  /*62d0*/  STL [R1+0x638], R9 ;  /* 0x0006380901007387 */ /* 0x0003e20000100800 */
[----:B------:R-:W-:-:S03]  /*62e0*/  IADD3 R10, P4, R4, R28, RZ ;  /* 0x0000001c040a7210 */ /* 0x000fc60007f9e0ff */
[----:B------:R2:W-:Y:S01]  /*62f0*/  STL [R1+0x2ec], R8 ;  /* 0x0002ec0801007387 */ /* 0x0005e20000100800 */
[-C--:B------:R-:W-:Y:S02]  /*6300*/  LEA.HI.X.SX32 R5, R5, R2.reuse, 0x1, P6 ;  /* 0x0000000205057211 */ /* 0x080fe400030f0eff */
[----:B-1----:R-:W-:Y:S02]  /*6310*/  LEA.HI.X.SX32 R9, R7, R2, 0x1, P2 ;  /* 0x0000000207097211 */ /* 0x002fe400010f0eff */
[----:B------:R-:W-:Y:S01]  /*6320*/  IADD3 R7, P2, R27, R28, RZ ;  /* 0x0000001c1b077210 */ /* 0x000fe20007f5e0ff */
[C---:B--2---:R-:W-:Y:S01]  /*6330*/  IMAD R8, R3.reuse, 0x14, RZ ;  /* 0x0000001403087824 */ /* 0x044fe200078e02ff */
[----:B------:R-:W-:Y:S04]  /*6340*/  STL [R1+0x530], R10 ;  /* 0x0005300a01007387 */ /* 0x000fe80000100800 */
[----:B------:R1:W-:Y:S04]  /*6350*/  STL [R1+0x4ac], R9 ;  /* 0x0004ac0901007387 */ /* 0x0003e80000100800 */
[----:B------:R2:W-:Y:S01]  /*6360*/  STL [R1+0x5d0], R7 ;  /* 0x0005d00701007387 */ /* 0x0005e20000100800 */
[----:B------:R-:W-:Y:S01]  /*6370*/  LEA.HI.X.SX32 R6, R6, R2, 0x1, P5 ;  /* 0x0000000206067211 */ /* 0x000fe200028f0eff */
[----:B-1----:R-:W-:-:S02]  /*6380*/  IMAD R9, R3, 0xa, RZ ;  /* 0x0000000a03097824 */ /* 0x002fc400078e02ff */
[----:B------:R1:W-:Y:S01]  /*6390*/  STL [R1+0x58c], R5 ;  /* 0x00058c0501007387 */ /* 0x0003e20000100800 */
[-C--:B--2---:R-:W-:Y:S02]  /*63a0*/  IADD3 R7, P6, R8, R28.reuse, RZ ;  /* 0x0000001c08077210 */ /* 0x084fe40007fde0ff */
[----:B------:R-:W-:-:S03]  /*63b0*/  IADD3 R10, P5, R9, R28, RZ ;  /* 0x0000001c090a7210 */ /* 0x000fc60007fbe0ff */
[----:B------:R2:W-:Y:S01]  /*63c0*/  STL [R1+0x620], R7 ;  /* 0x0006200701007387 */ /* 0x0005e20000100800 */
[----:B-1----:R-:W-:-:S03]  /*63d0*/  IMAD R5, R3, 0x7, RZ ;  /* 0x0000000703057824 */ /* 0x002fc600078e02ff */
[----:B------:R1:W-:Y:S02]  /*63e0*/  STL [R1+0x5fc], R6 ;  /* 0x0005fc0601007387 */ /* 0x0003e40000100800 */
[----:B------:R-:W-:Y:S01]  /*63f0*/  LEA.HI.X.SX32 R5, R5, R2, 0x1, P1 ;  /* 0x0000000205057211 */ /* 0x000fe200008f0eff */
[C---:B--2---:R-:W-:Y:S01]  /*6400*/  IMAD R7, R3.reuse, 0x60, RZ ;  /* 0x0000006003077824 */ /* 0x044fe200078e02ff */
[----:B------:R2:W-:Y:S01]  /*6410*/  STL [R1+0x648], R10 ;  /* 0x0006480a01007387 */ /* 0x0005e20000100800 */
[----:B-1----:R-:W-:-:S03]  /*6420*/  IMAD R6, R3, 0x30, RZ ;  /* 0x0000003003067824 */ /* 0x002fc600078e02ff */
[----:B------:R1:W-:Y:S01]  /*6430*/  STL [R1+0x634], R5 ;  /* 0x0006340501007387 */ /* 0x0003e20000100800 */
[----:B--2---:R-:W-:Y:S02]  /*6440*/  IADD3 R10, P1, R7, R28, RZ ;  /* 0x0000001c070a7210 */ /* 0x004fe40007f3e0ff */
[----:B-1----:R-:W-:-:S03]  /*6450*/  LEA.HI.X.SX32 R5, R4, R2, 0x1, P3 ;  /* 0x0000000204057211 */ /* 0x002fc600018f0eff */
[----:B------:R1:W-:Y:S01]  /*6460*/  STL [R1+0x4f0], R10 ;  /* 0x0004f00a01007387 */ /* 0x0003e20000100800 */
[----:B------:R-:W-:Y:S01]  /*6470*/  IADD3 R11, P3, R6, R28, RZ ;  /* 0x0000001c060b7210 */ /* 0x000fe20007f7e0ff */
[----:B------:R-:W-:Y:S02]  /*6480*/  IMAD R4, R3, 0x18, RZ ;  /* 0x0000001803047824 */ /* 0x000fe400078e02ff */
[----:B------:R2:W-:Y:S01]  /*6490*/  STL [R1+0x3ec], R5 ;  /* 0x0003ec0501007387 */ /* 0x0005e20000100800 */
[----:B-1----:R-:W-:-:S03]  /*64a0*/  LEA.HI.X.SX32 R10, R27, R2, 0x1, P4 ;  /* 0x000000021b0a7211 */ /* 0x002fc600020f0eff */
[----:B------:R1:W-:Y:S01]  /*64b0*/  STL [R1+0x5b0], R11 ;  /* 0x0005b00b01007387 */ /* 0x0003e20000100800 */
[C---:B------:R-:W-:Y:S02]  /*64c0*/  IMAD R27, R3.reuse, 0x6, RZ ;  /* 0x00000006031b7824 */ /* 0x040fe400078e02ff */
[C---:B--2---:R-:W-:Y:S01]  /*64d0*/  IMAD R5, R3.reuse, 0xc, RZ ;  /* 0x0000000c03057824 */ /* 0x044fe200078e02ff */
[----:B------:R2:W-:Y:S01]  /*64e0*/  STL [R1+0x52c], R10 ;  /* 0x00052c0a01007387 */ /* 0x0005e20000100800 */
[----:B-1----:R-:W-:Y:S02]  /*64f0*/  IADD3 R11, P4, R4, R28, RZ ;  /* 0x0000001c040b7210 */ /* 0x002fe40007f9e0ff */
[----:B--2---:R-:W-:Y:S01]  /*6500*/  LEA.HI.X.SX32 R10, R8, R2, 0x1, P2 ;  /* 0x00000002080a7211 */ /* 0x004fe200010f0eff */
[----:B------:R-:W-:Y:S02]  /*6510*/  IMAD R8, R3, 0x5, RZ ;  /* 0x0000000503087824 */ /* 0x000fe400078e02ff */
[----:B------:R-:W-:Y:S01]  /*6520*/  STL [R1+0x610], R11 ;  /* 0x0006100b01007387 */ /* 0x000fe20000100800 */
[----:B------:R-:W-:-:S03]  /*6530*/  IADD3 R12, P2, R5, R28, RZ ;  /* 0x0000001c050c7210 */ /* 0x000fc60007f5e0ff */
[----:B------:R1:W-:Y:S04]  /*6540*/  STL [R1+0x5cc], R10 ;  /* 0x0005cc0a01007387 */ /* 0x0003e80000100800 */
[----:B------:R-:W-:Y:S01]  /*6550*/  STL [R1+0x640], R12 ;  /* 0x0006400c01007387 */ /* 0x000fe20000100800 */
[----:B-1----:R-:W-:Y:S02]  /*6560*/  LEA.HI.X.SX32 R10, R9, R2, 0x1, P6 ;  /* 0x00000002090a7211 */ /* 0x002fe400030f0eff */
[----:B------:R-:W-:Y:S02]  /*6570*/  IADD3 R11, P6, R27, R28, RZ ;  /* 0x0000001c1b0b7210 */ /* 0x000fe40007fde0ff */
[-C--:B------:R-:W-:Y:S01]  /*6580*/  LEA.HI.X.SX32 R9, R8, R2.reuse, 0x1, P5 ;  /* 0x0000000208097211 */ /* 0x080fe200028f0eff */
[----:B------:R1:W-:Y:S01]  /*6590*/  STL [R1+0x61c], R10 ;  /* 0x00061c0a01007387 */ /* 0x0003e20000100800 */
[----:B------:R-:W-:-:S03]  /*65a0*/  LEA.HI.X.SX32 R8, R7, R2, 0x1, P0 ;  /* 0x0000000207087211 */ /* 0x000fc600000f0eff */
[----:B------:R-:W-:Y:S01]  /*65b0*/  STL [R1+0x658], R11 ;  /* 0x0006580b01007387 */ /* 0x000fe20000100800 */
[----:B------:R-:W-:-:S03]  /*65c0*/  LEA.HI.X.SX32 R7, R6, R2, 0x1, P1 ;  /* 0x0000000206077211 */ /* 0x000fc600008f0eff */
[----:B------:R2:W-:Y:S01]  /*65d0*/  STL [R1+0x644], R9 ;  /* 0x0006440901007387 */ /* 0x0005e20000100800 */
[----:B-1----:R-:W-:Y:S02]  /*65e0*/  LEA R10, P5, R3, R28, 0x7 ;  /* 0x0000001c030a7211 */ /* 0x002fe400078a38ff */
[----:B------:R-:W-:-:S03]  /*65f0*/  LEA.HI.X.SX32 R6, R4, R2, 0x1, P3 ;  /* 0x0000000204067211 */ /* 0x000fc600018f0eff */
[----:B------:R-:W-:Y:S01]  /*6600*/  STL [R1+0x470], R10 ;  /* 0x0004700a01007387 */ /* 0x000fe20000100800 */
[----:B--2---:R-:W-:-:S03]  /*6610*/  LEA R9, P0, R3, R28, 0x6 ;  /* 0x0000001c03097211 */ /* 0x004fc600078030ff */
[----:B------:R1:W-:Y:S04]  /*6620*/  STL [R1+0x36c], R8 ;  /* 0x00036c0801007387 */ /* 0x0003e80000100800 */
[----:B------:R-:W-:Y:S04]  /*6630*/  STL [R1+0x570], R9 ;  /* 0x0005700901007387 */ /* 0x000fe80000100800 */
[----:B------:R2:W-:Y:S01]  /*6640*/  STL [R1+0x4ec], R7 ;  /* 0x0004ec0701007387 */ /* 0x0005e20000100800 */
[C---:B-1----:R-:W-:Y:S01]  /*6650*/  LEA R8, P1, R3.reuse, R28, 0x5 ;  /* 0x0000001c03087211 */ /* 0x042fe200078228ff */
[----:B------:R-:W-:-:S04]  /*6660*/  IMAD.SHL.U32 R4, R3, 0x2, RZ ;  /* 0x0000000203047824 */ /* 0x000fc800078e00ff */
[----:B------:R-:W-:Y:S01]  /*6670*/  STL [R1+0x5f0], R8 ;  /* 0x0005f00801007387 */ /* 0x000fe20000100800 */
[----:B--2---:R-:W-:-:S03]  /*6680*/  LEA R7, P3, R3, R28, 0x4 ;  /* 0x0000001c03077211 */ /* 0x004fc600078620ff */
[----:B------:R1:W-:Y:S04]  /*6690*/  STL [R1+0x5ac], R6 ;  /* 0x0005ac0601007387 */ /* 0x0003e80000100800 */
[----:B------:R2:W-:Y:S01]  /*66a0*/  STL [R1+0x630], R7 ;  /* 0x0006300701007387 */ /* 0x0005e20000100800 */
[----:B-1----:R-:W-:Y:S01]  /*66b0*/  LEA.HI.X.SX32 R6, R5, R2, 0x1, P4 ;  /* 0x0000000205067211 */ /* 0x002fe200020f0eff */
[C---:B------:R-:W-:Y:S01]  /*66c0*/  IMAD R5, R3.reuse, 0x3, RZ ;  /* 0x0000000303057824 */ /* 0x040fe200078e02ff */
[----:B--2---:R-:W-:-:S03]  /*66d0*/  LEA R7, P4, R3, R28, 0x3 ;  /* 0x0000001c03077211 */ /* 0x004fc600078818ff */
[----:B------:R1:W-:Y:S01]  /*66e0*/  STL [R1+0x60c], R6 ;  /* 0x00060c0601007387 */ /* 0x0003e20000100800 */
[----:B------:R-:W-:-:S03]  /*66f0*/  LEA.HI.X.SX32 R5, R5, R2, 0x1, P6 ;  /* 0x0000000205057211 */ /* 0x000fc600030f0eff */
[----:B------:R2:W-:Y:S01]  /*6700*/  STL [R1+0x650], R7 ;  /* 0x0006500701007387 */ /* 0x0005e20000100800 */
[----:B-1----:R-:W-:Y:S01]  /*6710*/  LEA.HI.X.SX32 R6, R27, R2, 0x1, P2 ;  /* 0x000000021b067211 */ /* 0x002fe200010f0eff */
[----:B------:R-:W-:Y:S01]  /*6720*/  IMAD.SHL.U32 R27, R3, 0x40, RZ ;  /* 0x00000040031b7824 */ /* 0x000fe200078e00ff */
[----:B--2---:R-:W-:-:S03]  /*6730*/  IADD3 R7, P2, R4, R28, RZ ;  /* 0x0000001c04077210 */ /* 0x004fc60007f5e0ff */
[----:B------:R1:W-:Y:S04]  /*6740*/  STL [R1+0x63c], R6 ;  /* 0x00063c0601007387 */ /* 0x0003e80000100800 */
[----:B------:R2:W-:Y:S04]  /*6750*/  STL [R1+0x668], R7 ;  /* 0x0006680701007387 */ /* 0x0005e80000100800 */
[----:B------:R3:W-:Y:S01]  /*6760*/  STL [R1+0x654], R5 ;  /* 0x0006540501007387 */ /* 0x0007e20000100800 */
[C---:B-1----:R-:W-:Y:S01]  /*6770*/  LEA R6, P6, R3.reuse, R28, 0x2 ;  /* 0x0000001c03067211 */ /* 0x042fe200078c10ff */
[----:B--2---:R-:W-:Y:S01]  /*6780*/  IMAD.SHL.U32 R7, R3, 0x20, RZ ;  /* 0x0000002003077824 */ /* 0x004fe200078e00ff */
[----:B---3--:R-:W-:-:S03]  /*6790*/  LEA.HI.X.SX32 R5, R27, R2, 0x1, P5 ;  /* 0x000000021b057211 */ /* 0x008fc600028f0eff */
[----:B------:R1:W-:Y:S01]  /*67a0*/  STL [R1+0x660], R6 ;  /* 0x0006600601007387 */ /* 0x0003e20000100800 */
[----:B------:R-:W-:-:S03]  /*67b0*/  IMAD.SHL.U32 R27, R3, 0x4, RZ ;  /* 0x00000004031b7824 */ /* 0x000fc600078e00ff */
[----:B------:R2:W-:Y:S01]  /*67c0*/  STL [R1+0x46c], R5 ;  /* 0x00046c0501007387 */ /* 0x0005e20000100800 */
[----:B------:R-:W-:Y:S01]  /*67d0*/  LEA.HI.X.SX32 R8, R7, R2, 0x1, P0 ;  /* 0x0000000207087211 */ /* 0x000fe200000f0eff */
[C---:B-1----:R-:W-:Y:S02]  /*67e0*/  IMAD.SHL.U32 R6, R3.reuse, 0x10, RZ ;  /* 0x0000001003067824 */ /* 0x042fe400078e00ff */
[----:B--2---:R-:W-:-:S03]  /*67f0*/  IMAD.SHL.U32 R5, R3, 0x8, RZ ;  /* 0x0000000803057824 */ /* 0x004fc600078e00ff */
[-C--:B------:R-:W-:Y:S01]  /*6800*/  LEA.HI.X.SX32 R7, R6, R2.reuse, 0x1, P1 ;  /* 0x0000000206077211 */ /* 0x080fe200008f0eff */
[----:B------:R-:W-:Y:S01]  /*6810*/  STL [R1+0x56c], R8 ;  /* 0x00056c0801007387 */ /* 0x000fe20000100800 */
[-C--:B------:R-:W-:Y:S02]  /*6820*/  LEA.HI.X.SX32 R3, R3, R2.reuse, 0x1, P2 ;  /* 0x0000000203037211 */ /* 0x080fe400010f0eff */
[-C--:B------:R-:W-:Y:S02]  /*6830*/  LEA.HI.X.SX32 R6, R5, R2.reuse, 0x1, P3 ;  /* 0x0000000205067211 */ /* 0x080fe400018f0eff */
[-C--:B------:R-:W-:Y:S01]  /*6840*/  LEA.HI.X.SX32 R5, R27, R2.reuse, 0x1, P4 ;  /* 0x000000021b057211 */ /* 0x080fe200020f0eff */
[----:B------:R-:W-:Y:S01]  /*6850*/  STL [R1+0x5ec], R7 ;  /* 0x0005ec0701007387 */ /* 0x000fe20000100800 */
[----:B------:R-:W-:-:S03]  /*6860*/  LEA.HI.X.SX32 R2, R4, R2, 0x1, P6 ;  /* 0x0000000204027211 */ /* 0x000fc600030f0eff */
[----:B------:R-:W-:Y:S04]  /*6870*/  STL [R1+0x62c], R6 ;  /* 0x00062c0601007387 */ /* 0x000fe80000100800 */
[----:B------:R-:W-:Y:S04]  /*6880*/  STL [R1+0x64c], R5 ;  /* 0x00064c0501007387 */ /* 0x000fe80000100800 */
[----:B------:R-:W-:Y:S04]  /*6890*/  STL [R1+0x664], R3 ;  /* 0x0006640301007387 */ /* 0x000fe80000100800 */
[----:B------:R-:W-:Y:S04]  /*68a0*/  STL [R1+0xa4], RZ ;  /* 0x0000a4ff01007387 */ /* 0x000fe80000100800 */
[----:B------:R1:W-:Y:S04]  /*68b0*/  STL [R1+0x65c], R2 ;  /* 0x00065c0201007387 */ /* 0x0003e80000100800 */
[----:B------:R0:W-:Y:S04]  /*68c0*/  STL [R1+0xa8], RZ ;  /* 0x0000a8ff01007387 */ /* 0x0001e80000100800 */
[----:B------:R-:W2:Y:S04]  /*68d0*/  S2R R28, SR_TID.X ;  /* 0x00000000001c7919 */ /* 0x000ea80000002100 */
[----:B-1----:R-:W1:Y:S04]  /*68e0*/  S2R R2, SR_TID.X ;  /* 0x0000000000027919 */ /* 0x002e680000002100 */
[----:B------:R0:W-:Y:S04]  /*68f0*/  STL [R1+0xac], RZ ;  /* 0x0000acff01007387 */ /* 0x0001e80000100800 */
        /* <DEDUP_REMOVED lines=15> */
[----:B------:R0:W-:Y:S01]  /*69f0*/  STL [R1+0x2c], RZ ;  /* 0x00002cff01007387 */ /* 0x0001e20000100800 */
[----:B-1----:R-:W-:-:S02]  /*6a00*/  LOP3.LUT R4, R2, 0x7, RZ, 0xc0, !PT ;  /* 0x0000000702047812 */ /* 0x002fc400078ec0ff */
[----:B--2---:R-:W-:Y:S01]  /*6a10*/  LOP3.LUT R28, R28, 0x7f, RZ, 0xc0, !PT ;  /* 0x0000007f1c1c7812 */ /* 0x004fe200078ec0ff */
[----:B------:R-:W-:Y:S02]  /*6a20*/  IMAD.SHL.U32 R2, R2, 0x2, RZ ;  /* 0x0000000202027824 */ /* 0x000fe400078e00ff */
[----:B------:R-:W-:Y:S01]  /*6a30*/  IMAD R4, R4, 0x110, RZ ;  /* 0x0000011004047824 */ /* 0x000fe200078e02ff */
[----:B------:R-:W-:Y:S01]  /*6a40*/  ULDC UR4, c[0x0][0x18c] ;  /* 0x0000630000047ab9 */ /* 0x000fe20000000800 */
[----:B------:R-:W-:Y:S01]  /*6a50*/  IMAD.SHL.U32 R28, R28, 0x2, RZ ;  /* 0x000000021c1c7824 */ /* 0x000fe200078e00ff */
[----:B------:R-:W-:Y:S02]  /*6a60*/  USHF.L.U32 UR4, UR4, 0x7, URZ ;  /* 0x0000000704047899 */ /* 0x000fe4000800063f */
[----:B------:R-:W-:Y:S02]  /*6a70*/  LOP3.LUT R4, R4, 0x30, R2, 0x78, !PT ;  /* 0x0000003004047812 */ /* 0x000fe400078e7802 */
[C---:B------:R-:W-:Y:S01]  /*6a80*/  LOP3.LUT R3, R28.reuse, 0x10, RZ, 0x3c, !PT ;  /* 0x000000101c037812 */ /* 0x040fe200078e3cff */
[----:B------:R-:W-:Y:S01]  /*6a90*/  USHF.R.S32.HI UR5, URZ, 0x1f, UR4 ;  /* 0x0000001f3f057899 */ /* 0x000fe20008011404 */
[----:B------:R-:W-:-:S02]  /*6aa0*/  LOP3.LUT R5, R28, 0x30, RZ, 0x3c, !PT ;  /* 0x000000301c057812 */ /* 0x000fc400078e3cff */
[C---:B------:R-:W-:Y:S02]  /*6ab0*/  LOP3.LUT R3, R28.reuse, 0x40, RZ, 0x3c, !PT ;  /* 0x000000401c037812 */ /* 0x040fe400078e3cff */
[C---:B------:R-:W-:Y:S02]  /*6ac0*/  LOP3.LUT R2, R28.reuse, 0x50, RZ, 0x3c, !PT ;  /* 0x000000501c027812 */ /* 0x040fe400078e3cff */
[C---:B------:R-:W-:Y:S02]  /*6ad0*/  LOP3.LUT R6, R28.reuse, 0x20, RZ, 0x3c, !PT ;  /* 0x000000201c067812 */ /* 0x040fe400078e3cff */
[C---:B------:R-:W-:Y:S02]  /*6ae0*/  LOP3.LUT R5, R28.reuse, 0x60, RZ, 0x3c, !PT ;  /* 0x000000601c057812 */ /* 0x040fe400078e3cff */
[----:B------:R-:W-:Y:S02]  /*6af0*/  LOP3.LUT R3, R28, 0x70, RZ, 0x3c, !PT ;  /* 0x000000701c037812 */ /* 0x000fe400078e3cff */
[----:B------:R-:W-:Y:S01]  /*6b00*/  LOP3.LUT R2, R4, 0x40, RZ, 0x3c, !PT ;  /* 0x0000004004027812 */ /* 0x000fe200078e3cff */
[----:B------:R-:W-:-:S02]  /*6b10*/  USHF.L.U32 UR8, UR4, 0x1, URZ ;  /* 0x0000000104087899 */ /* 0x000fc4000800063f */
[----:B0-----:R-:W-:Y:S02]  /*6b20*/  USHF.L.U64.HI UR5, UR4, 0x1, UR5 ;  /* 0x0000000104057899 */ /* 0x001fe40008010205 */
.L_x_2:
[----:B-----5:R0:W-:Y:S04]  /*6b30*/  STL [R1+0x100c], R20 ;  /* 0x00100c1401007387 */ /* 0x0201e80000100800 */
[----:B------:R-:W2:Y:S04]  /*6b40*/  LDL R3, [R1+0x134] ;  /* 0x0001340001037983 */ /* 0x000ea80000100800 */
[----:B------:R-:W2:Y:S04]  /*6b50*/  LDL R2, [R1+0x138] ;  /* 0x0001380001027983 */ /* 0x000ea80000100800 */
[----:B0-----:R-:W3:Y:S04]  /*6b60*/  LDL R20, [R1+0x270] ;  /* 0x0002700001147983 */ /* 0x001ee80000100800 */
[----:B------:R-:W-:Y:S04]  /*6b70*/  STL [R1+0xff4], R19 ;  /* 0x000ff41301007387 */ /* 0x000fe80000100800 */
        /* <DEDUP_REMOVED lines=8> */
[----:B------:R0:W-:Y:S04]  /*6c00*/  STL [R1+0x1008], R18 ;  /* 0x0010081201007387 */ /* 0x0001e80000100800 */
        /* <DEDUP_REMOVED lines=98> */
[----:B------:R-:W-:Y:S01]  /*7230*/  STL [R1+0xe58], R27 ;  /* 0x000e581b01007387 */ /* 0x000fe20000100800 */
[----:B------:R-:W-:-:S03]  /*7240*/  IMAD.MOV.U32 R5, RZ, RZ, c[0x0][0x180] ;  /* 0x00006000ff057624 */ /* 0x000fc600078e00ff */
[----:B------:R-:W-:Y:S04]  /*7250*/  STL [R1+0xe54], R26 ;  /* 0x000e541a01007387 */ /* 0x000fe80000100800 */
[----:B------:R-:W-:Y:S04]  /*7260*/  STL [R1+0xe50], R25 ;  /* 0x000e501901007387 */ /* 0x000fe80000100800 */
[----:B------:R-:W-:Y:S04]  /*7270*/  STL [R1+0xe4c], R24 ;  /* 0x000e4c1801007387 */ /* 0x000fe80000100800 */
[----:B------:R-:W-:Y:S01]  /*7280*/  STL [R1+0xe48], R23 ;  /* 0x000e481701007387 */ /* 0x000fe20000100800 */
[----:B---3--:R-:W-:-:S03]  /*7290*/  IMAD R5, R20, -0x80, R5 ;  /* 0xffffff8014057824 */ /* 0x008fc600078e0205 */
[----:B------:R-:W-:Y:S04]  /*72a0*/  STL [R1+0xe44], R22 ;  /* 0x000e441601007387 */ /* 0x000fe80000100800 */
[----:B------:R-:W-:Y:S04]  /*72b0*/  STL [R1+0xe40], R21 ;  /* 0x000e401501007387 */ /* 0x000fe80000100800 */
[----:B-----5:R-:W-:Y:S04]  /*72c0*/  STL [R1+0xdd0], R29 ;  /* 0x000dd01d01007387 */ /* 0x020fe80000100800 */
[----:B------:R-:W-:Y:S04]  /*72d0*/  STL [R1+0x958], R0 ;  /* 0x0009580001007387 */ /* 0x000fe80000100800 */
[----:B------:R-:W3:Y:S01]  /*72e0*/  LDL.LU R20, [R1+0x100c] ;  /* 0x00100c0001147983 */ /* 0x000ee20000300800 */
[----:B------:R-:W-:-:S02]  /*72f0*/  ISETP.GT.AND P0, PT, R5, RZ, PT ;  /* 0x000000ff0500720c */ /* 0x000fc40003f04270 */
[----:B------:R-:W-:Y:S02]  /*7300*/  ISETP.GT.AND P1, PT, R5, 0x1, PT ;  /* 0x000000010500780c */ /* 0x000fe40003f24270 */
[----:B---3--:R-:W-:-:S09]  /*7310*/  PRMT R20, RZ, 0x7610, R20 ;  /* 0x00007610ff147816 */ /* 0x008fd20000000014 */
[----:B--2---:R1:W2:Y:S04]  /*7320*/  @P0 LDG.E.U16 R20, [R2.64] ;  /* 0x0000000602140981 */ /* 0x0042a8000c1e1500 */
[----:B-1----:R-:W3:Y:S04]  /*7330*/  LDL R2, [R1+0x664] ;  /* 0x0006640001027983 */ /* 0x002ee80000100800 */
[----:B------:R-:W3:Y:S01]  /*7340*/  LDL R3, [R1+0x668] ;  /* 0x0006680001037983 */ /* 0x000ee20000100800 */
[----:B0-----:R-:W-:Y:S02]  /*7350*/  PRMT R18, RZ, 0x7610, R18 ;  /* 0x00007610ff127816 */ /* 0x001fe40000000012 */
[----:B---3--:R-:W-:-:S04]  /*7360*/  @P1 LOP3.LUT R3, R3, R2, RZ, 0x3c, !PT ;  /* 0x0000000203031212 */ /* 0x008fc800078e3cff */
[----:B------:R-:W-:-:S04]  /*7370*/  @P1 LOP3.LUT R2, R3, R2, RZ, 0x3c, !PT ;  /* 0x0000000203021212 */ /* 0x000fc800078e3cff */
[----:B------:R-:W-:-:S05]  /*7380*/  @P1 LOP3.LUT R3, R3, R2, RZ, 0x3c, !PT ;  /* 0x0000000203031212 */ /* 0x000fca00078e3cff */
[----:B------:R-:W3:Y:S01]  /*7390*/  @P1 LDG.E.U16 R18, [R2.64] ;  /* 0x0000000602121981 */ /* 0x000ee2000c1e1500 */
[----:B------:R-:W-:-:S03]  /*73a0*/  ISETP.GT.AND P2, PT, R5, 0x2, PT ;  /* 0x000000020500780c */ /* 0x000fc60003f44270 */
[----:B---3--:R0:W-:Y:S04]  /*73b0*/  STL [R1+0x248], R18 ;  /* 0x0002481201007387 */ /* 0x0081e80000100800 */
[----:B0-----:R-:W3:Y:S04]  /*73c0*/  LDL.LU R18, [R1+0x1008] ;  /* 0x0010080001127983 */ /* 0x001ee80000300800 */
[----:B------:R-:W4:Y:S04]  /*73d0*/  LDL R2, [R1+0x65c] ;  /* 0x00065c0001027983 */ /* 0x000f280000100800 */
[----:B------:R-:W4:Y:S01]  /*73e0*/  LDL R3, [R1+0x660] ;  /* 0x0006600001037983 */ /* 0x000f220000100800 */
[----:B------:R-:W-:-:S02]  /*73f0*/  PRMT R19, RZ, 0x7610, R19 ;  /* 0x00007610ff137816 */ /* 0x000fc40000000013 */
[----:B----4-:R-:W-:-:S04]  /*7400*/  @P2 LOP3.LUT R3, R3, R2, RZ, 0x3c, !PT ;  /* 0x0000000203032212 */ /* 0x010fc800078e3cff */
[----:B------:R-:W-:-:S04]  /*7410*/  @P2 LOP3.LUT R2, R3, R2, RZ, 0x3c, !PT ;  /* 0x0000000203022212 */ /* 0x000fc800078e3cff */
[----:B------:R-:W-:-:S05]  /*7420*/  @P2 LOP3.LUT R3, R3, R2, RZ, 0x3c, !PT ;  /* 0x0000000203032212 */ /* 0x000fca00078e3cff */
[----:B------:R-:W4:Y:S01]  /*7430*/  @P2 LDG.E.U16 R19, [R2.64] ;  /* 0x0000000602132981 */ /* 0x000f22000c1e1500 */
[----:B------:R-:W-:-:S03]  /*7440*/  ISETP.GT.AND P3, PT, R5, 0x3, PT ;  /* 0x000000030500780c */ /* 0x000fc60003f64270 */
[----:B----4-:R0:W-:Y:S04]  /*7450*/  STL [R1+0x26c], R19 ;  /* 0x00026c1301007387 */ /* 0x0101e80000100800 */
[----:B0-----:R-:W4:Y:S04]  /*7460*/  LDL.LU R19, [R1+0x1004] ;  /* 0x0010040001137983 */ /* 0x001f280000300800 */
[----:B------:R-:W2:Y:S04]  /*7470*/  LDL R2, [R1+0x654] ;  /* 0x0006540001027983 */ /* 0x000ea80000100800 */
[----:B------:R-:W2:Y:S01]  /*7480*/  LDL R3, [R1+0x658] ;  /* 0x0006580001037983 */ /* 0x000ea20000100800 */
[----:B---3--:R-:W-:-:S02]  /*7490*/  PRMT R18, RZ, 0x7610, R18 ;  /* 0x00007610ff127816 */ /* 0x008fc40000000012 */
[----:B--2---:R-:W-:-:S04]  /*74a0*/  @P3 LOP3.LUT R3, R3, R2, RZ, 0x3c, !PT ;  /* 0x0000000203033212 */ /* 0x004fc800078e3cff */
[----:B------:R-:W-:-:S04]  /*74b0*/  @P3 LOP3.LUT R2, R3, R2, RZ, 0x3c, !PT ;  /* 0x0000000203023212 */ /* 0x000fc800078e3cff */
[----:B------:R-:W-:-:S05]  /*74c0*/  @P3 LOP3.LUT R3, R3, R2, RZ, 0x3c, !PT ;  /* 0x0000000203033212 */ /* 0x000fca00078e3cff */
[----:B------:R-:W2:Y:S01]  /*74d0*/  @P3 LDG.E.U16 R18, [R2.64] ;  /* 0x0000000602123981 */ /* 0x000ea2000c1e1500 */
[----:B------:R-:W-:-:S03]  /*74e0*/  ISETP.GT.AND P0, PT, R5, 0x4, PT ;  /* 0x000000040500780c */ /* 0x000fc60003f04270 */
[----:B--2---:R0:W-:Y:S04]  /*74f0*/  STL [R1+0x268], R18 ;  /* 0x0002681201007387 */ /* 0x0041e80000100800 */
[----:B0-----:R-:W2:Y:S04]  /*7500*/  LDL.LU R18, [R1+0x1000] ;  /* 0x0010000001127983 */ /* 0x001ea80000300800 */
[----:B------:R-:W3:Y:S04]  /*7510*/  LDL R2, [R1+0x64c] ;  /* 0x00064c0001027983 */ /* 0x000ee80000100800 */
[----:B------:R-:W3:Y:S01]  /*7520*/  LDL R3, [R1+0x650] ;  /* 0x0006500001037983 */ /* 0x000ee20000100800 */
[----:B----4-:R-:W-:-:S02]  /*7530*/  PRMT R19, RZ, 0x7610, R19 ;  /* 0x00007610ff137816 */ /* 0x010fc40000000013 */
        /* <DEDUP_REMOVED lines=9> */
[----:B--2---:R-:W-:-:S02]  /*75d0*/  PRMT R18, RZ, 0x7610, R18 ;  /* 0x00007610ff127816 */ /* 0x004fc40000000012 */
[----:B----4-:R-:W-:-:S04]  /*75e0*/  @P1 LOP3.LUT R3, R3, R2, RZ, 0x3c, !PT ;  /* 0x0000000203031212 */ /* 0x010fc800078e3cff */
[----:B------:R-:W-:-:S04]  /*75f0*/  @P1 LOP3.LUT R2, R3, R2, RZ, 0x3c, !PT ;  /* 0x0000000203021212 */ /* 0x000fc800078e3cff */
[----:B------:R-:W-:-:S05]  /*7600*/  @P1 LOP3.LUT R3, R3, R2, RZ, 0x3c, !PT ;  /* 0x0000000203031212 */ /* 0x000fca00078e3cff */
[----:B------:R-:W2:Y:S01]  /*7610*/  @P1 LDG.E.U16 R18, [R2.64] ;  /* 0x0000000602121981 */ /* 0x000ea2000c1e1500 */
[----:B------:R-:W-:-:S03]  /*7620*/  ISETP.GT.AND P2, PT, R5, 0x6, PT ;  /* 0x000000060500780c */ /* 0x000fc60003f44270 */
[----:B--2---:R0:W-:Y:S04]  /*7630*/  STL [R1+0x260], R18 ;  /* 0x0002601201007387 */ /* 0x0041e80000100800 */
[----:B0-----:R-:W2:Y:S04]  /*7640*/  LDL.LU R18, [R1+0xff8] ;  /* 0x000ff80001127983 */ /* 0x001ea80000300800 */
[----:B------:R-:W4:Y:S04]  /*7650*/  LDL R2, [R1+0x63c] ;  /* 0x00063c0001027983 */ /* 0x000f280000100800 */
[----:B------:R-:W4:Y:S01]  /*7660*/  LDL R3, [R1+0x640] ;  /* 0x0006400001037983 */ /* 0x000f220000100800 */
[----:B---3--:R-:W-:-:S02]  /*7670*/  PRMT R19, RZ, 0x7610, R19 ;  /* 0x00007610ff137816 */ /* 0x008fc40000000013 */
[----:B----4-:R-:W-:-:S04]  /*7680*/  @P2 LOP3.LUT R3, R3, R2, RZ, 0x3c, !PT ;  /* 0x0000000203032212 */ /* 0x010fc800078e3cff */
        /* <DEDUP_REMOVED lines=22> */
[----:B------:R0:W3:Y:S04]  /*77f0*/  @P0 LDG.E.U16 R19, [R2.64] ;  /* 0x0000000602130981 */ /* 0x0000e8000c1e1500 */
[----:B0-----:R-:W4:Y:S04]  /*7800*/  LDL R2, [R1+0x624] ;  /* 0x0006240001027983 */ /* 0x001f280000100800 */
[----:B------:R-:W4:Y:S01]  /*7810*/  LDL R3, [R1+0x628] ;  /* 0x0006280001037983 */ /* 0x000f220000100800 */
[----:B------:R-:W-:Y:S02]  /*7820*/  ISETP.GT.AND P1, PT, R5, 0x9, PT ;  /* 0x000000090500780c */ /* 0x000fe40003f24270 */
[----:B------:R-:W-:-:S11]  /*7830*/  PRMT R17, RZ, 0x7610, R17 ;  /* 0x00007610ff117816 */ /* 0x000fd60000000011 */
[----:B----4-:R-:W-:-:S04]  /*7840*/  @P1 LOP3.LUT R3, R3, R2, RZ, 0x3c, !PT ;  /* 0x0000000203031212 */ /* 0x010fc800078e3cff */
[----:B------:R-:W-:-:S04]  /*7850*/  @P1 LOP3.LUT R2, R3, R2, RZ, 0x3c, !PT ;  /* 0x0000000203021212 */ /* 0x000fc800078e3cff */
[----:B------:R-:W-:-:S05]  /*7860*/  @P1 LOP3.LUT R3, R3, R2, RZ, 0x3c, !PT ;  /* 0x0000000203031212 */ /* 0x000fca00078e3cff */
[----:B------:R-:W4:Y:S01]  /*7870*/  @P1 LDG.E.U16 R17, [R2.64] ;  /* 0x0000000602111981 */ /* 0x000f22000c1e1500 */
[----:B------:R-:W-:-:S03]  /*7880*/  ISETP.GT.AND P2, PT, R5, 0xa, PT ;  /* 0x0000000a0500780c */ /* 0x000fc60003f44270 */
[----:B----4-:R0:W-:Y:S04]  /*7890*/  STL [R1+0x230], R17 ;  /* 0x0002301101007387 */ /* 0x0101e80000100800 */
[----:B0-----:R-:W4:Y:S04]  /*78a0*/  LDL.LU R17, [R1+0xfec] ;  /* 0x000fec0001117983 */ /* 0x001f280000300800 */
[----:B------:R-:W3:Y:S04]  /*78b0*/  LDL R2, [R1+0x61c] ;  /* 0x00061c0001027983 */ /* 0x000ee80000100800 */
[----:B------:R-:W3:Y:S01]  /*78c0*/  LDL R3, [R1+0x620] ;  /* 0x0006200001037983 */ /* 0x000ee20000100800 */
[----:B--2---:R-:W-:-:S02]  /*78d0*/  PRMT R18, RZ, 0x7610, R18 ;  /* 0x00007610ff127816 */ /* 0x004fc40000000012 */
[----:B---3--:R-:W-:-:S04]  /*78e0*/  @P2 LOP3.LUT R3, R3, R2, RZ, 0x3c, !PT ;  /* 0x0000000203032212 */ /* 0x008fc800078e3cff */
        /* <DEDUP_REMOVED lines=62> */
[----:B------:R0:W2:Y:S04]  /*7cd0*/  @P0 LDG.E.U16 R18, [R2.64] ;  /* 0x0000000602120981 */ /* 0x0000a8000c1e1500 */
        /* <DEDUP_REMOVED lines=783> */
[----:B---3--:R-:W-:-:S11]  /*add0*/  PRMT R4, RZ, 0x7610, R4 ;  /* 0x00007610ff047816 */ /* 0x008fd60000000004 */
        /* <DEDUP_REMOVED lines=49> */
[----:B------:R-:W-:-:S02]  /*b0f0*/  PRMT R0, RZ, 0x7610, R0 ;  /* 0x00007610ff007816 */ /* 0x000fc40000000000 */
[----:B----4-:R-:W-:-:S04]  /*b100*/  @P4 LOP3.LUT R3, R3, R2, RZ, 0x3c, !PT ;  /* 0x0000000203034212 */ /* 0x010fc800078e3cff */
[----:B------:R-:W-:-:S04]  /*b110*/  @P4 LOP3.LUT R2, R3, R2, RZ, 0x3c, !PT ;  /* 0x0000000203024212 */ /* 0x000fc800078e3cff */
[----:B------:R-:W-:-:S05]  /*b120*/  @P4 LOP3.LUT R3, R3, R2, RZ, 0x3c, !PT ;  /* 0x0000000203034212 */ /* 0x000fca00078e3cff */
[----:B------:R0:W4:Y:S04]  /*b130*/  @P4 LDG.E.U16 R0, [R2.64] ;  /* 0x0000000602004981 */ /* 0x000128000c1e1500 */
[----:B0-----:R-:W2:Y:S04]  /*b140*/  LDL R2, [R1+0x334] ;  /* 0x0003340001027983 */ /* 0x001ea80000100800 */
[----:B------:R-:W2:Y:S01]  /*b150*/  LDL R3, [R1+0x338] ;  /* 0x0003380001037983 */ /* 0x000ea20000100800 */
[----:B------:R-:W-:Y:S02]  /*b160*/  ISETP.GT.AND P0, PT, R5, 0x67, PT ;  /* 0x000000670500780c */ /* 0x000fe40003f04270 */
[----:B---3--:R-:W-:-:S11]  /*b170*/  PRMT R6, RZ, 0x7610, R6 ;  /* 0x00007610ff067816 */ /* 0x008fd60000000006 */
[----:B--2---:R-:W-:-:S04]  /*b180*/  @P0 LOP3.LUT R3, R3, R2, RZ, 0x3c, !PT ;  /* 0x0000000203030212 */ /* 0x004fc800078e3cff */
[----:B------:R-:W-:-:S04]  /*b190*/  @P0 LOP3.LUT R2, R3, R2, RZ, 0x3c, !PT ;  /* 0x0000000203020212 */ /* 0x000fc800078e3cff */
[----:B------:R-:W-:-:S05]  /*b1a0*/  @P0 LOP3.LUT R3, R3, R2, RZ, 0x3c, !PT ;  /* 0x0000000203030212 */ /* 0x000fca00078e3cff */
[----:B------:R-:W2:Y:S04]  /*b1b0*/  @P0 LDG.E.U16 R6, [R2.64] ;  /* 0x0000000602060981 */ /* 0x000ea8000c1e1500 */
[----:B----4-:R-:W-:Y:S01]  /*b1c0*/  STL [R1+0xe28], R0 ;  /* 0x000e280001007387 */ /* 0x010fe20000100800 */
[----:B------:R-:W-:-:S03]  /*b1d0*/  ISETP.GT.AND P1, PT, R5, 0x68, PT ;  /* 0x000000680500780c */ /* 0x000fc60003f24270 */
[----:B--2---:R0:W-:Y:S04]  /*b1e0*/  STL [R1+0xf4], R6 ;  /* 0x0000f40601007387 */ /* 0x0041e80000100800 */
[----:B0-----:R-:W2:Y:S04]  /*b1f0*/  LDL.LU R6, [R1+0xea4] ;  /* 0x000ea40001067983 */ /* 0x001ea80000300800 */
[----:B------:R-:W3:Y:S04]  /*b200*/  LDL R2, [R1+0x32c] ;  /* 0x00032c0001027983 */ /* 0x000ee80000100800 */
[----:B------:R-:W3:Y:S01]  /*b210*/  LDL R3, [R1+0x330] ;  /* 0x0003300001037983 */ /* 0x000ee20000100800 */
[----:B------:R-:W-:-:S02]  /*b220*/  PRMT R4, RZ, 0x7610, R4 ;  /* 0x00007610ff047816 */ /* 0x000fc40000000004 */
[----:B---3--:R-:W-:-:S04]  /*b230*/  @P1 LOP3.LUT R3, R3, R2, RZ, 0x3c, !PT ;  /* 0x0000000203031212 */ /* 0x008fc800078e3cff */
        /* <DEDUP_REMOVED lines=20> */
[----:B------:R0:W2:Y:S04]  /*b380*/  @P1 LDG.E.U16 R6, [R2.64] ;  /* 0x0000000602061981 */ /* 0x0000a8000c1e1500 */
[----:B0-----:R-:W3:Y:S04]  /*b390*/  LDL R2, [R1+0x2ac] ;  /* 0x0002ac0001027983 */ /* 0x001ee80000100800 */
[----:B------:R-:W3:Y:S01]  /*b3a0*/  LDL R3, [R1+0x2b0] ;  /* 0x0002b00001037983 */ /* 0x000ee20000100800 */
[----:B------:R-:W-:Y:S02]  /*b3b0*/  ISETP.GT.AND P2, PT, R5, 0x78, PT ;  /* 0x000000780500780c */ /* 0x000fe40003f44270 */
[----:B----4-:R-:W-:-:S11]  /*b3c0*/  PRMT R7, RZ, 0x7610, R7 ;  /* 0x00007610ff077816 */ /* 0x010fd60000000007 */
        /* <DEDUP_REMOVED lines=17> */
[----:B----4-:R-:W-:-:S02]  /*b4e0*/  PRMT R28, RZ, 0x7610, R28 ;  /* 0x00007610ff1c7816 */ /* 0x010fc4000000001c */
[----:B--2---:R-:W-:-:S04]  /*b4f0*/  @P1 LOP3.LUT R3, R3, R2, RZ, 0x3c, !PT ;  /* 0x0000000203031212 */ /* 0x004fc800078e3cff */
        /* <DEDUP_REMOVED lines=156> */
[----:B------:R-:W-:Y:S01]  /*bec0*/  PRMT R0, RZ, 0x7610, R0 ;  /* 0x00007610ff007816 */ /* 0x000fe20000000000 */
[----:B--2---:R0:W-:Y:S10]  /*bed0*/  STL [R1+0x6c], R28 ;  /* 0x00006c1c01007387 */ /* 0x0041f40000100800 */
[----:B----4-:R-:W-:-:S04]  /*bee0*/  @P1 LOP3.LUT R3, R3, R2, RZ, 0x3c, !PT ;  /* 0x0000000203031212 */ /* 0x010fc800078e3cff */
[----:B------:R-:W-:-:S04]  /*bef0*/  @P1 LOP3.LUT R2, R3, R2, RZ, 0x3c, !PT ;  /* 0x0000000203021212 */ /* 0x000fc800078e3cff */
[----:B------:R-:W-:-:S05]  /*bf00*/  @P1 LOP3.LUT R3, R3, R2, RZ, 0x3c, !PT ;  /* 0x0000000203031212 */ /* 0x000fca00078e3cff */
[----:B------:R1:W2:Y:S04]  /*bf10*/  @P1 LDG.E.U16 R0, [R2.64] ;  /* 0x0000000602001981 */ /* 0x0002a8000c1e1500 */
[----:B-1----:R-:W4:Y:S04]  /*bf20*/  LDL R2, [R1+0x27c] ;  /* 0x00027c0001027983 */ /* 0x002f280000100800 */
[----:B------:R-:W4:Y:S01]  /*bf30*/  LDL R3, [R1+0x280] ;  /* 0x0002800001037983 */ /* 0x000f220000100800 */
[----:B------:R-:W-:Y:S02]  /*bf40*/  ISETP.GT.AND P2, PT, R5, 0x7e, PT ;  /* 0x0000007e0500780c */ /* 0x000fe40003f44270 */
[----:B------:R-:W-:Y:S01]  /*bf50*/  PRMT R27, RZ, 0x7610, R27 ;  /* 0x00007610ff1b7816 */ /* 0x000fe2000000001b */
[----:B0-----:R-:W0:Y:S10]  /*bf60*/  S2R R28, SR_TID.X ;  /* 0x00000000001c7919 */ /* 0x001e340000002100 */
[----:B----4-:R-:W-:-:S04]  /*bf70*/  @P2 LOP3.LUT R3, R3, R2, RZ, 0x3c, !PT ;  /* 0x0000000203032212 */ /* 0x010fc800078e3cff */
[----:B------:R-:W-:-:S04]  /*bf80*/  @P2 LOP3.LUT R2, R3, R2, RZ, 0x3c, !PT ;  /* 0x0000000203022212 */ /* 0x000fc800078e3cff */
[----:B------:R-:W-:-:S05]  /*bf90*/  @P2 LOP3.LUT R3, R3, R2, RZ, 0x3c, !PT ;  /* 0x0000000203032212 */ /* 0x000fca00078e3cff */
[----:B------:R-:W4:Y:S01]  /*bfa0*/  @P2 LDG.E.U16 R27, [R2.64] ;  /* 0x00000006021b2981 */ /* 0x000f22000c1e1500 */
[----:B0-----:R-:W-:-:S04]  /*bfb0*/  LOP3.LUT R28, R28, 0x7f, RZ, 0xc0, !PT ;  /* 0x0000007f1c1c7812 */ /* 0x001fc800078ec0ff */
[----:B------:R-:W-:Y:S02]  /*bfc0*/  ISETP.GE.AND P0, PT, R28, R5, PT ;  /* 0x000000051c00720c */ /* 0x000fe40003f06270 */
[----:B------:R-:W2:Y:S01]  /*bfd0*/  LDL.LU R28, [R1+0xe5c] ;  /* 0x000e5c00011c7983 */ /* 0x000ea20000300800 */
[----:B------:R-:W-:-:S03]  /*bfe0*/  ISETP.GT.AND P1, PT, R5, 0x7f, PT ;  /* 0x0000007f0500780c */ /* 0x000fc60003f24270 */
[----:B----4-:R0:W-:Y:S04]  /*bff0*/  STL [R1+0x64], R27 ;  /* 0x0000641b01007387 */ /* 0x0101e80000100800 */
[----:B0-----:R-:W4:Y:S04]  /*c000*/  LDL.LU R27, [R1+0xe58] ;  /* 0x000e5800011b7983 */ /* 0x001f280000300800 */
[----:B------:R-:W2:Y:S04]  /*c010*/  LDL R2, [R1+0x274] ;  /* 0x0002740001027983 */ /* 0x000ea80000100800 */
[----:B------:R-:W2:Y:S01]  /*c020*/  LDL R3, [R1+0x278] ;  /* 0x0002780001037983 */ /* 0x000ea20000100800 */
[----:B------:R-:W-:-:S02]  /*c030*/  PRMT R26, RZ, 0x7610, R26 ;  /* 0x00007610ff1a7816 */ /* 0x000fc4000000001a */
[----:B--2---:R-:W-:-:S04]  /*c040*/  @P1 LOP3.LUT R3, R3, R2, RZ, 0x3c, !PT ;  /* 0x0000000203031212 */ /* 0x004fc800078e3cff */
[----:B------:R-:W-:-:S04]  /*c050*/  @P1 LOP3.LUT R2, R3, R2, RZ, 0x3c, !PT ;  /* 0x0000000203021212 */ /* 0x000fc800078e3cff */
[----:B------:R-:W-:-:S05]  /*c060*/  @P1 LOP3.LUT R3, R3, R2, RZ, 0x3c, !PT ;  /* 0x0000000203031212 */ /* 0x000fca00078e3cff */
[----:B------:R-:W2:Y:S01]  /*c070*/  @P1 LDG.E.U16 R26, [R2.64] ;  /* 0x00000006021a1981 */ /* 0x000ea2000c1e1500 */
[----:B------:R-:W-:-:S03]  /*c080*/  PRMT R5, RZ, 0x7610, R5 ;  /* 0x00007610ff057816 */ /* 0x000fc60000000005 */
[----:B------:R-:W-:Y:S06]  /*c090*/  BAR.SYNC.DEFER_BLOCKING 0x0 ;  /* 0x0000000000007b1d */ /* 0x000fec0000010000 */
[----:B--2---:R0:W-:Y:S04]  /*c0a0*/  STL [R1+0x60], R26 ;  /* 0x0000601a01007387 */ /* 0x0041e80000100800 */
[----:B0-----:R-:W2:Y:S04]  /*c0b0*/  LDL.LU R26, [R1+0xe54] ;  /* 0x000e5400011a7983 */ /* 0x001ea80000300800 */
[----:B------:R-:W2:Y:S04]  /*c0c0*/  LDL R2, [R1+0x684] ;  /* 0x0006840001027983 */ /* 0x000ea80000100800 */
[----:B------:R-:W2:Y:S02]  /*c0d0*/  LDL R3, [R1+0x688] ;  /* 0x0006880001037983 */ /* 0x000ea40000100800 */
[----:B--2---:R-:W-:-:S04]  /*c0e0*/  @!P0 LOP3.LUT R3, R3, R2, RZ, 0x3c, !PT ;  /* 0x0000000203038212 */ /* 0x004fc800078e3cff */
[----:B------:R-:W-:-:S04]  /*c0f0*/  @!P0 LOP3.LUT R2, R3, R2, RZ, 0x3c, !PT ;  /* 0x0000000203028212 */ /* 0x000fc800078e3cff */
[----:B------:R-:W-:-:S05]  /*c100*/  @!P0 LOP3.LUT R3, R3, R2, RZ, 0x3c, !PT ;  /* 0x0000000203038212 */ /* 0x000fca00078e3cff */
[----:B------:R0:W2:Y:S04]  /*c110*/  @!P0 LDG.E.U16 R5, [R2.64] ;  /* 0x0000000602058981 */ /* 0x0000a8000c1e1500 */
[----:B0-----:R-:W2:Y:S04]  /*c120*/  LDL R2, [R1+0x680] ;  /* 0x0006800001027983 */ /* 0x001ea80000100800 */
[----:B------:R-:W2:Y:S01]  /*c130*/  LDL R3, [R1+0x768] ;  /* 0x0007680001037983 */ /* 0x000ea20000100800 */
[----:B------:R-:W-:Y:S02]  /*c140*/  PRMT R25, RZ, 0x7610, R25 ;  /* 0x00007610ff197816 */ /* 0x000fe40000000019 */
[----:B--2---:R-:W-:-:S04]  /*c150*/  @!P0 LOP3.LUT R3, R3, R2, RZ, 0x3c, !PT ;  /* 0x0000000203038212 */ /* 0x004fc800078e3cff */
[----:B------:R-:W-:-:S04]  /*c160*/  @!P0 LOP3.LUT R2, R3, R2, RZ, 0x3c, !PT ;  /* 0x0000000203028212 */ /* 0x000fc800078e3cff */
[----:B------:R-:W-:-:S05]  /*c170*/  @!P0 LOP3.LUT R3, R3, R2, RZ, 0x3c, !PT ;  /* 0x0000000203038212 */ /* 0x000fca00078e3cff */
[----:B------:R-:W2:Y:S04]  /*c180*/  @!P0 LDG.E.U16 R25, [R2.64] ;  /* 0x0000000602198981 */ /* 0x000ea8000c1e1500 */
[----:B------:R0:W-:Y:S04]  /*c190*/  STL [R1+0x1c], R5 ;  /* 0x00001c0501007387 */ /* 0x0001e80000100800 */
[----:B0-----:R-:W3:Y:S04]  /*c1a0*/  LDL R5, [R1+0x754] ;  /* 0x0007540001057983 */ /* 0x001ee80000100800 */
[----:B--2---:R0:W-:Y:S04]  /*c1b0*/  STL [R1+0x18], R25 ;  /* 0x0000181901007387 */ /* 0x0041e80000100800 */
[----:B0-----:R-:W2:Y:S04]  /*c1c0*/  LDL.LU R25, [R1+0xe50] ;  /* 0x000e500001197983 */ /* 0x001ea80000300800 */
[----:B------:R-:W2:Y:S04]  /*c1d0*/  LDL R2, [R1+0x67c] ;  /* 0x00067c0001027983 */ /* 0x000ea80000100800 */
[----:B------:R-:W2:Y:S01]  /*c1e0*/  LDL R3, [R1+0x764] ;  /* 0x0007640001037983 */ /* 0x000ea20000100800 */
[----:B------:R-:W-:-:S02]  /*c1f0*/  PRMT R24, RZ, 0x7610, R24 ;  /* 0x00007610ff187816 */ /* 0x000fc40000000018 */
[----:B--2---:R-:W-:-:S04]  /*c200*/  @!P0 LOP3.LUT R3, R3, R2, RZ, 0x3c, !PT ;  /* 0x0000000203038212 */ /* 0x004fc800078e3cff */
[----:B------:R-:W-:-:S04]  /*c210*/  @!P0 LOP3.LUT R2, R3, R2, RZ, 0x3c, !PT ;  /* 0x0000000203028212 */ /* 0x000fc800078e3cff */
[----:B------:R-:W-:-:S05]  /*c220*/  @!P0 LOP3.LUT R3, R3, R2, RZ, 0x3c, !PT ;  /* 0x0000000203038212 */ /* 0x000fca00078e3cff */
[----:B------:R-:W2:Y:S04]  /*c230*/  @!P0 LDG.E.U16 R24, [R2.64] ;  /* 0x0000000602188981 */ /* 0x000ea8000c1e1500 */
        /* <DEDUP_REMOVED lines=26> */
[----:B------:R-:W2:Y:S01]  /*c3e0*/  @!P0 LDG.E.U16 R21, [R2.64] ;  /* 0x0000000602158981 */ /* 0x000ea2000c1e1500 */
[----:B------:R-:W-:-:S03]  /*c3f0*/  PRMT R29, RZ, 0x7610, R29 ;  /* 0x00007610ff1d7816 */ /* 0x000fc6000000001d */
[----:B--2---:R0:W-:Y:S04]  /*c400*/  STL [R1+0x8], R21 ;  /* 0x0000081501007387 */ /* 0x0041e80000100800 */
[----:B0-----:R-:W2:Y:S04]  /*c410*/  LDL.LU R21, [R1+0xe40] ;  /* 0x000e400001157983 */ /* 0x001ea80000300800 */
[----:B------:R-:W2:Y:S01]  /*c420*/  LDL R3, [R1+0x66c] ;  /* 0x00066c0001037983 */ /* 0x000ea20000100800 */
[----:B---3--:R-:W-:Y:S01]  /*c430*/  @!P0 IMAD.MOV.U32 R2, RZ, RZ, R5 ;  /* 0x000000ffff028224 */ /* 0x008fe200078e0005 */
[----:B------:R-:W-:-:S02]  /*c440*/  PRMT R28, RZ, 0x7610, R28 ;  /* 0x00007610ff1c7816 */ /* 0x000fc4000000001c */
[----:B------:R-:W3:Y:S04]  /*c450*/  LDL R5, [R1+0x738] ;  /* 0x0007380001057983 */ /* 0x000ee80000100800 */
[----:B--2---:R0:W2:Y:S04]  /*c460*/  @!P0 LDG.E.U16 R29, [R2.64] ;  /* 0x00000006021d8981 */ /* 0x0040a8000c1e1500 */
[----:B0-----:R-:W2:Y:S04]  /*c470*/  LDL R2, [R1+0x74c] ;  /* 0x00074c0001027983 */ /* 0x001ea80000100800 */
[----:B------:R-:W2:Y:S02]  /*c480*/  LDL R3, [R1+0x750] ;  /* 0x0007500001037983 */ /* 0x000ea40000100800 */
[----:B--2---:R-:W-:-:S04]  /*c490*/  @!P0 LOP3.LUT R3, R3, R2, RZ, 0x3c, !PT ;  /* 0x0000000203038212 */ /* 0x004fc800078e3cff */
[----:B------:R-:W-:-:S04]  /*c4a0*/  @!P0 LOP3.LUT R2, R3, R2, RZ, 0x3c, !PT ;  /* 0x0000000203028212 */ /* 0x000fc800078e3cff */
[----:B------:R-:W-:-:S05]  /*c4b0*/  @!P0 LOP3.LUT R3, R3, R2, RZ, 0x3c, !PT ;  /* 0x0000000203038212 */ /* 0x000fca00078e3cff */
[----:B------:R-:W2:Y:S04]  /*c4c0*/  @!P0 LDG.E.U16 R28, [R2.64] ;  /* 0x00000006021c8981 */ /* 0x000ea8000c1e1500 */
[----:B------:R0:W-:Y:S04]  /*c4d0*/  STL [R1+0xdd4], R29 ;  /* 0x000dd41d01007387 */ /* 0x0001e80000100800 */
[----:B0-----:R-:W3:Y:S04]  /*c4e0*/  LDL R29, [R1+0x734] ;  /* 0x00073400011d7983 */ /* 0x001ee80000100800 */
[----:B--2---:R-:W-:Y:S04]  /*c4f0*/  STL [R1], R28 ;  /* 0x0000001c01007387 */ /* 0x004fe80000100800 */
[----:B------:R-:W2:Y:S04]  /*c500*/  LDL R2, [R1+0x744] ;  /* 0x0007440001027983 */ /* 0x000ea80000100800 */
[----:B------:R-:W2:Y:S01]  /*c510*/  LDL R3, [R1+0x748] ;  /* 0x0007480001037983 */ /* 0x000ea20000100800 */
[----:B----4-:R-:W-:-:S02]  /*c520*/  PRMT R27, RZ, 0x7610, R27 ;  /* 0x00007610ff1b7816 */ /* 0x010fc4000000001b */
[----:B--2---:R-:W-:-:S04]  /*c530*/  @!P0 LOP3.LUT R3, R3, R2, RZ, 0x3c, !PT ;  /* 0x0000000203038212 */ /* 0x004fc800078e3cff */
[----:B------:R-:W-:-:S04]  /*c540*/  @!P0 LOP3.LUT R2, R3, R2, RZ, 0x3c, !PT ;  /* 0x0000000203028212 */ /* 0x000fc800078e3cff */
[----:B------:R-:W-:-:S05]  /*c550*/  @!P0 LOP3.LUT R3, R3, R2, RZ, 0x3c, !PT ;  /* 0x0000000203038212 */ /* 0x000fca00078e3cff */
[----:B------:R0:W2:Y:S04]  /*c560*/  @!P0 LDG.E.U16 R27, [R2.64] ;  /* 0x00000006021b8981 */ /* 0x0000a8000c1e1500 */
[----:B0-----:R-:W4:Y:S04]  /*c570*/  LDL R2, [R1+0x73c] ;  /* 0x00073c0001027983 */ /* 0x001f280000100800 */
[----:B------:R-:W4:Y:S01]  /*c580*/  LDL R3, [R1+0x740] ;  /* 0x0007400001037983 */ /* 0x000f220000100800 */
[----:B------:R-:W-:Y:S02]  /*c590*/  PRMT R26, RZ, 0x7610, R26 ;  /* 0x00007610ff1a7816 */ /* 0x000fe4000000001a */
[----:B----4-:R-:W-:-:S04]  /*c5a0*/  @!P0 LOP3.LUT R3, R3, R2, RZ, 0x3c, !PT ;  /* 0x0000000203038212 */ /* 0x010fc800078e3cff */
[----:B------:R-:W-:-:S04]  /*c5b0*/  @!P0 LOP3.LUT R2, R3, R2, RZ, 0x3c, !PT ;  /* 0x0000000203028212 */ /* 0x000fc800078e3cff */
[----:B------:R-:W-:-:S05]  /*c5c0*/  @!P0 LOP3.LUT R3, R3, R2, RZ, 0x3c, !PT ;  /* 0x0000000203038212 */ /* 0x000fca00078e3cff */
[----:B------:R3:W4:Y:S01]  /*c5d0*/  @!P0 LDG.E.U16 R26, [R2.64] ;  /* 0x00000006021a8981 */ /* 0x000722000c1e1500 */
[----:B------:R-:W-:-:S03]  /*c5e0*/  PRMT R25, RZ, 0x7610, R25 ;  /* 0x00007610ff197816 */ /* 0x000fc60000000019 */
[----:B--2---:R0:W-:Y:S01]  /*c5f0*/  STL [R1+0xddc], R27 ;  /* 0x000ddc1b01007387 */ /* 0x0041e20000100800 */
[----:B---3--:R-:W-:Y:S02]  /*c600*/  @!P0 IMAD.MOV.U32 R2, RZ, RZ, R5 ;  /* 0x000000ffff028224 */ /* 0x008fe400078e0005 */
[----:B------:R-:W-:Y:S01]  /*c610*/  @!P0 IMAD.MOV.U32 R3, RZ, RZ, R29 ;  /* 0x000000ffff038224 */ /* 0x000fe200078e001d */
[----:B0-----:R-:W2:Y:S04]  /*c620*/  LDL R27, [R1+0x730] ;  /* 0x00073000011b7983 */ /* 0x001ea80000100800 */
[----:B------:R2:W3:Y:S04]  /*c630*/  @!P0 LDG.E.U16 R25, [R2.64] ;  /* 0x0000000602198981 */ /* 0x0004e8000c1e1500 */
[----:B----4-:R0:W-:Y:S01]  /*c640*/  STL [R1+0xdd8], R26 ;  /* 0x000dd81a01007387 */ /* 0x0101e20000100800 */
[----:B------:R-:W-:-:S03]  /*c650*/  PRMT R24, RZ, 0x7610, R24 ;  /* 0x00007610ff187816 */ /* 0x000fc60000000018 */
[----:B------:R-:W4:Y:S04]  /*c660*/  LDL R29, [R1+0x71c] ;  /* 0x00071c00011d7983 */ /* 0x000f280000100800 */
[----:B------:R-:W4:Y:S04]  /*c670*/  LDL R5, [R1+0x720] ;  /* 0x0007200001057983 */ /* 0x000f280000100800 */
[----:B0-----:R-:W4:Y:S01]  /*c680*/  LDL R26, [R1+0x72c] ;  /* 0x00072c00011a7983 */ /* 0x001f220000100800 */
[----:B--2---:R-:W-:-:S03]  /*c690*/  @!P0 IMAD.MOV.U32 R2, RZ, RZ, R27 ;  /* 0x000000ffff028224 */ /* 0x004fc600078e001b */
[----:B---3--:R0:W-:Y:S01]  /*c6a0*/  STL [R1+0xde0], R25 ;  /* 0x000de01901007387 */ /* 0x0081e20000100800 */
[----:B------:R-:W-:Y:S02]  /*c6b0*/  PRMT R23, RZ, 0x7610, R23 ;  /* 0x00007610ff177816 */ /* 0x000fe40000000017 */
[----:B------:R-:W-:Y:S01]  /*c6c0*/  PRMT R22, RZ, 0x7610, R22 ;  /* 0x00007610ff167816 */ /* 0x000fe20000000016 */
[----:B------:R-:W2:Y:S04]  /*c6d0*/  LDL R27, [R1+0x714] ;  /* 0x00071400011b7983 */ /* 0x000ea80000100800 */
[----:B0-----:R-:W3:Y:S01]  /*c6e0*/  LDL R25, [R1+0x728] ;  /* 0x0007280001197983 */ /* 0x001ee20000100800 */
[----:B----4-:R-:W-:-:S03]  /*c6f0*/  @!P0 IMAD.MOV.U32 R3, RZ, RZ, R26 ;  /* 0x000000ffff038224 */ /* 0x010fc600078e001a */
[----:B------:R-:W4:Y:S04]  /*c700*/  LDL R26, [R1+0x718] ;  /* 0x00071800011a7983 */ /* 0x000f280000100800 */
[----:B------:R0:W2:Y:S04]  /*c710*/  @!P0 LDG.E.U16 R24, [R2.64] ;  /* 0x0000000602188981 */ /* 0x0000a8000c1e1500 */
[----:B0-----:R-:W2:Y:S01]  /*c720*/  LDL R3, [R1+0x724] ;  /* 0x0007240001037983 */ /* 0x001ea20000100800 */
[----:B---3--:R-:W-:-:S05]  /*c730*/  @!P0 IMAD.MOV.U32 R2, RZ, RZ, R25 ;  /* 0x000000ffff028224 */ /* 0x008fca00078e0019 */
[----:B--2---:R0:W2:Y:S02]  /*c740*/  @!P0 LDG.E.U16 R23, [R2.64] ;  /* 0x0000000602178981 */ /* 0x0040a4000c1e1500 */
[----:B0-----:R-:W-:Y:S02]  /*c750*/  @!P0 IMAD.MOV.U32 R2, RZ, RZ, R5 ;  /* 0x000000ffff028224 */ /* 0x001fe400078e0005 */
[----:B------:R-:W-:-:S05]  /*c760*/  @!P0 IMAD.MOV.U32 R3, RZ, RZ, R29 ;  /* 0x000000ffff038224 */ /* 0x000fca00078e001d */
[----:B------:R4:W3:Y:S04]  /*c770*/  @!P0 LDG.E.U16 R22, [R2.64] ;  /* 0x0000000602168981 */ /* 0x0008e8000c1e1500 */
[----:B------:R0:W-:Y:S04]  /*c780*/  STL [R1+0xde4], R24 ;  /* 0x000de41801007387 */ /* 0x0001e80000100800 */
[----:B------:R-:W3:Y:S04]  /*c790*/  LDL R25, [R1+0x70c] ;  /* 0x00070c0001197983 */ /* 0x000ee80000100800 */
[----:B0-----:R-:W3:Y:S01]  /*c7a0*/  LDL R24, [R1+0x710] ;  /* 0x0007100001187983 */ /* 0x001ee20000100800 */
[----:B----4-:R-:W-:-:S03]  /*c7b0*/  @!P0 IMAD.MOV.U32 R2, RZ, RZ, R26 ;  /* 0x000000ffff028224 */ /* 0x010fc600078e001a */
[----:B------:R-:W0:Y:S04]  /*c7c0*/  S2R R28, SR_TID.X ;  /* 0x00000000001c7919 */ /* 0x000e280000002100 */
[----:B--2---:R1:W-:Y:S04]  /*c7d0*/  STL [R1+0xde8], R23 ;  /* 0x000de81701007387 */ /* 0x0043e80000100800 */
[----:B------:R-:W2:Y:S04]  /*c7e0*/  LDL R5, [R1+0x708] ;  /* 0x0007080001057983 */ /* 0x000ea80000100800 */
[----:B-1----:R-:W4:Y:S04]  /*c7f0*/  LDL R23, [R1+0x704] ;  /* 0x0007040001177983 */ /* 0x002f280000100800 */
[----:B---3--:R1:W-:Y:S04]  /*c800*/  STL [R1+0xdec], R22 ;  /* 0x000dec1601007387 */ /* 0x0083e80000100800 */
[----:B------:R-:W3:Y:S04]  /*c810*/  LDL R26, [R1+0x6fc] ;  /* 0x0006fc00011a7983 */ /* 0x000ee80000100800 */
[----:B-1----:R-:W3:Y:S01]  /*c820*/  LDL R22, [R1+0x700] ;  /* 0x0007000001167983 */ /* 0x002ee20000100800 */
[----:B0-----:R-:W-:Y:S01]  /*c830*/  LOP3.LUT R28, R28, 0x7f, RZ, 0xc0, !PT ;  /* 0x0000007f1c1c7812 */ /* 0x001fe200078ec0ff */
[----:B------:R-:W-:Y:S01]  /*c840*/  @!P0 IMAD.MOV.U32 R3, RZ, RZ, R27 ;  /* 0x000000ffff038224 */ /* 0x000fe200078e001b */
[----:B------:R-:W-:-:S03]  /*c850*/  PRMT R21, RZ, 0x7610, R21 ;  /* 0x00007610ff157816 */ /* 0x000fc60000000015 */
[----:B------:R-:W-:-:S03]  /*c860*/  IMAD.SHL.U32 R28, R28, 0x2, RZ ;  /* 0x000000021c1c7824 */ /* 0x000fc600078e00ff */
[----:B------:R0:W3:Y:S04]  /*c870*/  @!P0 LDG.E.U16 R21, [R2.64] ;  /* 0x0000000602158981 */ /* 0x0000e8000c1e1500 */
[----:B------:R1:W-:Y:S01]  /*c880*/  STS.U16 [R28], R20 ;  /* 0x000000141c007388 */ /* 0x0003e20000000400 */
[----:B0-----:R-:W-:Y:S02]  /*c890*/  @!P0 IMAD.MOV.U32 R2, RZ, RZ, R24 ;  /* 0x000000ffff028224 */ /* 0x001fe400078e0018 */
[----:B------:R-:W-:Y:S01]  /*c8a0*/  @!P0 IMAD.MOV.U32 R3, RZ, RZ, R25 ;  /* 0x000000ffff038224 */ /* 0x000fe200078e0019 */
[----:B-1----:R-:W-:Y:S01]  /*c8b0*/  PRMT R20, RZ, 0x7610, R20 ;  /* 0x00007610ff147816 */ /* 0x002fe20000000014 */
[----:B------:R0:W-:Y:S05]  /*c8c0*/  STS.U16 [R28+0x800], R19 ;  /* 0x000800131c007388 */ /* 0x0001ea0000000400 */
[----:B------:R2:W3:Y:S01]  /*c8d0*/  @!P0 LDG.E.U16 R20, [R2.64] ;  /* 0x0000000602148981 */ /* 0x0004e2000c1e1500 */
[----:B0-----:R-:W-:-:S03]  /*c8e0*/  PRMT R19, RZ, 0x7610, R19 ;  /* 0x00007610ff137816 */ /* 0x001fc60000000013 */
[----:B------:R0:W-:Y:S02]  /*c8f0*/  STS.U16 [R28+0x1000], R18 ;  /* 0x001000121c007388 */ /* 0x0001e40000000400 */
[----:B0-----:R-:W-:Y:S01]  /*c900*/  PRMT R18, RZ, 0x7610, R18 ;  /* 0x00007610ff127816 */ /* 0x001fe20000000012 */
[----:B--2---:R-:W-:Y:S02]  /*c910*/  @!P0 IMAD.MOV.U32 R2, RZ, RZ, R5 ;  /* 0x000000ffff028224 */ /* 0x004fe400078e0005 */
[----:B----4-:R-:W-:-:S05]  /*c920*/  @!P0 IMAD.MOV.U32 R3, RZ, RZ, R23 ;  /* 0x000000ffff038224 */ /* 0x010fca00078e0017 */
[----:B------:R3:W2:Y:S02]  /*c930*/  @!P0 LDG.E.U16 R19, [R2.64] ;  /* 0x0000000602138981 */ /* 0x0006a4000c1e1500 */
[----:B---3--:R-:W-:Y:S02]  /*c940*/  @!P0 IMAD.MOV.U32 R3, RZ, RZ, R26 ;  /* 0x000000ffff038224 */ /* 0x008fe400078e001a */
[----:B------:R-:W-:-:S05]  /*c950*/  @!P0 IMAD.MOV.U32 R2, RZ, RZ, R22 ;  /* 0x000000ffff028224 */ /* 0x000fca00078e0016 */
[----:B------:R-:W3:Y:S04]  /*c960*/  @!P0 LDG.E.U16 R18, [R2.64] ;  /* 0x0000000602128981 */ /* 0x000ee8000c1e1500 */
[----:B------:R0:W-:Y:S04]  /*c970*/  STL [R1+0xdf0], R21 ;  /* 0x000df01501007387 */ /* 0x0001e80000100800 */
[----:B------:R-:W2:Y:S04]  /*c980*/  LDL R25, [R1+0x6f4] ;  /* 0x0006f40001197983 */ /* 0x000ea80000100800 */
[----:B------:R-:W2:Y:S04]  /*c990*/  LDL R24, [R1+0x6f8] ;  /* 0x0006f80001187983 */ /* 0x000ea80000100800 */
[----:B------:R1:W-:Y:S04]  /*c9a0*/  STL [R1+0xdf4], R20 ;  /* 0x000df41401007387 */ /* 0x0003e80000100800 */
[----:B------:R-:W2:Y:S04]  /*c9b0*/  LDL R23, [R1+0x6ec] ;  /* 0x0006ec0001177983 */ /* 0x000ea80000100800 */
[----:B------:R-:W2:Y:S04]  /*c9c0*/  LDL R5, [R1+0x6f0] ;  /* 0x0006f00001057983 */ /* 0x000ea80000100800 */
[----:B--2---:R2:W-:Y:S04]  /*c9d0*/  STL [R1+0xdf8], R19 ;  /* 0x000df81301007387 */ /* 0x0045e80000100800 */
[----:B------:R-:W4:Y:S04]  /*c9e0*/  LDL R22, [R1+0x6e4] ;  /* 0x0006e40001167983 */ /* 0x000f280000100800 */
[----:B0-----:R-:W4:Y:S04]  /*c9f0*/  LDL R21, [R1+0x6e8] ;  /* 0x0006e80001157983 */ /* 0x001f280000100800 */
[----:B---3--:R-:W-:Y:S04]  /*ca00*/  STL [R1+0xdfc], R18 ;  /* 0x000dfc1201007387 */ /* 0x008fe80000100800 */
[----:B-1----:R-:W3:Y:S04]  /*ca10*/  LDL R20, [R1+0x6dc] ;  /* 0x0006dc0001147983 */ /* 0x002ee80000100800 */
[----:B--2---:R-:W2:Y:S01]  /*ca20*/  LDL R19, [R1+0x6e0] ;  /* 0x0006e00001137983 */ /* 0x004ea20000100800 */
[----:B------:R-:W-:-:S03]  /*ca30*/  @!P0 IMAD.MOV.U32 R3, RZ, RZ, R25 ;  /* 0x000000ffff038224 */ /* 0x000fc600078e0019 */
[----:B------:R0:W-:Y:S01]  /*ca40*/  STS.U16 [R28+0x1800], R17 ;  /* 0x001800111c007388 */ /* 0x0001e20000000400 */
[----:B------:R-:W-:-:S03]  /*ca50*/  @!P0 IMAD.MOV.U32 R2, RZ, RZ, R24 ;  /* 0x000000ffff028224 */ /* 0x000fc600078e0018 */
[----:B------:R1:W-:Y:S01]  /*ca60*/  STS.U16 [R28+0x2000], R16 ;  /* 0x002000101c007388 */ /* 0x0003e20000000400 */
[----:B0-----:R-:W-:Y:S02]  /*ca70*/  PRMT R17, RZ, 0x7610, R17 ;  /* 0x00007610ff117816 */ /* 0x001fe40000000011 */
[----:B-1----:R-:W-:-:S04]  /*ca80*/  PRMT R16, RZ, 0x7610, R16 ;  /* 0x00007610ff107816 */ /* 0x002fc80000000010 */
[----:B------:R0:W2:Y:S04]  /*ca90*/  @!P0 LDG.E.U16 R17, [R2.64] ;  /* 0x0000000602118981 */ /* 0x0000a8000c1e1500 */
[----:B------:R1:W-:Y:S01]  /*caa0*/  STS.U16 [R28+0x2800], R15 ;  /* 0x0028000f1c007388 */ /* 0x0003e20000000400 */
[----:B0-----:R-:W-:Y:S02]  /*cab0*/  @!P0 IMAD.MOV.U32 R2, RZ, RZ, R5 ;  /* 0x000000ffff028224 */ /* 0x001fe400078e0005 */
[----:B------:R-:W-:Y:S01]  /*cac0*/  @!P0 IMAD.MOV.U32 R3, RZ, RZ, R23 ;  /* 0x000000ffff038224 */ /* 0x000fe200078e0017 */
[----:B-1----:R-:W-:-:S04]  /*cad0*/  PRMT R15, RZ, 0x7610, R15 ;  /* 0x00007610ff0f7816 */ /* 0x002fc8000000000f */
[----:B------:R4:W2:Y:S04]  /*cae0*/  @!P0 LDG.E.U16 R16, [R2.64] ;  /* 0x0000000602108981 */ /* 0x0008a8000c1e1500 */
[----:B------:R0:W-:Y:S02]  /*caf0*/  STS.U16 [R28+0x3000], R14 ;  /* 0x0030000e1c007388 */ /* 0x0001e40000000400 */
[----:B0-----:R-:W-:Y:S01]  /*cb00*/  PRMT R14, RZ, 0x7610, R14 ;  /* 0x00007610ff0e7816 */ /* 0x001fe2000000000e */
[----:B----4-:R-:W-:Y:S02]  /*cb10*/  @!P0 IMAD.MOV.U32 R3, RZ, RZ, R22 ;  /* 0x000000ffff038224 */ /* 0x010fe400078e0016 */
[----:B------:R-:W-:-:S05]  /*cb20*/  @!P0 IMAD.MOV.U32 R2, RZ, RZ, R21 ;  /* 0x000000ffff028224 */ /* 0x000fca00078e0015 */
[----:B------:R3:W4:Y:S02]  /*cb30*/  @!P0 LDG.E.U16 R15, [R2.64] ;  /* 0x00000006020f8981 */ /* 0x000724000c1e1500 */
[----:B---3--:R-:W-:Y:S02]  /*cb40*/  @!P0 IMAD.MOV.U32 R3, RZ, RZ, R20 ;  /* 0x000000ffff038224 */ /* 0x008fe400078e0014 */
[----:B--2---:R-:W-:-:S05]  /*cb50*/  @!P0 IMAD.MOV.U32 R2, RZ, RZ, R19 ;  /* 0x000000ffff028224 */ /* 0x004fca00078e0013 */
[----:B------:R-:W2:Y:S04]  /*cb60*/  @!P0 LDG.E.U16 R14, [R2.64] ;  /* 0x00000006020e8981 */ /* 0x000ea8000c1e1500 */
[----:B------:R0:W-:Y:S04]  /*cb70*/  STL [R1+0xe00], R17 ;  /* 0x000e001101007387 */ /* 0x0001e80000100800 */
[----:B------:R-:W3:Y:S04]  /*cb80*/  LDL R18, [R1+0x6d4] ;  /* 0x0006d40001127983 */ /* 0x000ee80000100800 */
[----:B------:R-:W3:Y:S04]  /*cb90*/  LDL R5, [R1+0x6d8] ;  /* 0x0006d80001057983 */ /* 0x000ee80000100800 */
[----:B------:R-:W3:Y:S04]  /*cba0*/  LDL.LU R23, [R1+0x248] ;  /* 0x0002480001177983 */ /* 0x000ee80000300800 */
[----:B------:R-:W-:Y:S04]  /*cbb0*/  STL [R1+0xe04], R16 ;  /* 0x000e041001007387 */ /* 0x000fe80000100800 */
[----:B------:R-:W3:Y:S04]  /*cbc0*/  LDL.LU R27, [R1+0x230] ;  /* 0x00023000011b7983 */ /* 0x000ee80000300800 */
[----:B------:R-:W-:Y:S04]  /*cbd0*/  STS.U16 [R28+0x7000], R6 ;  /* 0x007000061c007388 */ /* 0x000fe80000000400 */
[----:B----4-:R1:W-:Y:S04]  /*cbe0*/  STL [R1+0xe08], R15 ;  /* 0x000e080f01007387 */ /* 0x0103e80000100800 */
[----:B0-----:R-:W4:Y:S04]  /*cbf0*/  LDL R17, [R1+0x6cc] ;  /* 0x0006cc0001117983 */ /* 0x001f280000100800 */
[----:B-1----:R-:W4:Y:S04]  /*cc00*/  LDL R15, [R1+0x6d0] ;  /* 0x0006d000010f7983 */ /* 0x002f280000100800 */
[----:B------:R-:W4:Y:S04]  /*cc10*/  LDL.LU R25, [R1+0x21c] ;  /* 0x00021c0001197983 */ /* 0x000f280000300800 */
[----:B--2---:R-:W-:Y:S04]  /*cc20*/  STL [R1+0xe0c], R14 ;  /* 0x000e0c0e01007387 */ /* 0x004fe80000100800 */
[----:B------:R-:W2:Y:S04]  /*cc30*/  LDL R16, [R1+0x6c4] ;  /* 0x0006c40001107983 */ /* 0x000ea80000100800 */
[----:B------:R-:W2:Y:S04]  /*cc40*/  LDL R6, [R1+0x6c8] ;  /* 0x0006c80001067983 */ /* 0x000ea80000100800 */
[----:B------:R0:W-:Y:S01]  /*cc50*/  STS.U16 [R28+0x4000], R12 ;  /* 0x0040000c1c007388 */ /* 0x0001e20000000400 */
[----:B---3--:R-:W-:Y:S01]  /*cc60*/  @!P0 IMAD.MOV.U32 R3, RZ, RZ, R18 ;  /* 0x000000ffff038224 */ /* 0x008fe200078e0012 */
[----:B0-----:R-:W-:Y:S01]  /*cc70*/  PRMT R12, RZ, 0x7610, R12 ;  /* 0x00007610ff0c7816 */ /* 0x001fe2000000000c */
[----:B------:R-:W-:Y:S01]  /*cc80*/  @!P0 IMAD.MOV.U32 R2, RZ, RZ, R5 ;  /* 0x000000ffff028224 */ /* 0x000fe200078e0005 */
[----:B------:R0:W-:Y:S04]  /*cc90*/  STS.U16 [R28+0x5000], R10 ;  /* 0x0050000a1c007388 */ /* 0x0001e80000000400 */
[----:B------:R4:W3:Y:S04]  /*cca0*/  @!P0 LDG.E.U16 R12, [R2.64] ;  /* 0x00000006020c8981 */ /* 0x0008e8000c1e1500 */
[----:B------:R1:W-:Y:S01]  /*ccb0*/  STS.U16 [R28+0x6000], R8 ;  /* 0x006000081c007388 */ /* 0x0003e20000000400 */
[----:B0-----:R-:W-:-:S03]  /*ccc0*/  PRMT R10, RZ, 0x7610, R10 ;  /* 0x00007610ff0a7816 */ /* 0x001fc6000000000a */
[----:B------:R0:W-:Y:S04]  /*ccd0*/  STS.U16 [R28+0x6800], R4 ;  /* 0x006800041c007388 */ /* 0x0001e80000000400 */
[----:B------:R-:W3:Y:S01]  /*cce0*/  LDL R5, [R1+0x6bc] ;  /* 0x0006bc0001057983 */ /* 0x000ee20000100800 */
[----:B-1----:R-:W-:-:S03]  /*ccf0*/  PRMT R8, RZ, 0x7610, R8 ;  /* 0x00007610ff087816 */ /* 0x002fc60000000008 */
[----:B0-----:R-:W3:Y:S04]  /*cd00*/  LDL R4, [R1+0x6c0] ;  /* 0x0006c00001047983 */ /* 0x001ee80000100800 */
[----:B------:R-:W3:Y:S04]  /*cd10*/  LDL.LU R24, [R1+0x200] ;  /* 0x0002000001187983 */ /* 0x000ee80000300800 */
[----:B------:R-:W3:Y:S01]  /*cd20*/  LDL.LU R26, [R1+0x1e8] ;  /* 0x0001e800011a7983 */ /* 0x000ee20000300800 */
[----:B----4-:R-:W-:Y:S02]  /*cd30*/  @!P0 IMAD.MOV.U32 R3, RZ, RZ, R17 ;  /* 0x000000ffff038224 */ /* 0x010fe400078e0011 */
[----:B------:R-:W-:-:S05]  /*cd40*/  @!P0 IMAD.MOV.U32 R2, RZ, RZ, R15 ;  /* 0x000000ffff028224 */ /* 0x000fca00078e000f */
[----:B------:R2:W4:Y:S02]  /*cd50*/  @!P0 LDG.E.U16 R10, [R2.64] ;  /* 0x00000006020a8981 */ /* 0x000524000c1e1500 */
[----:B--2---:R-:W-:Y:S02]  /*cd60*/  @!P0 IMAD.MOV.U32 R3, RZ, RZ, R16 ;  /* 0x000000ffff038224 */ /* 0x004fe400078e0010 */
[----:B------:R-:W-:-:S05]  /*cd70*/  @!P0 IMAD.MOV.U32 R2, RZ, RZ, R6 ;  /* 0x000000ffff028224 */ /* 0x000fca00078e0006 */
[----:B------:R-:W2:Y:S04]  /*cd80*/  @!P0 LDG.E.U16 R8, [R2.64] ;  /* 0x0000000602088981 */ /* 0x000ea8000c1e1500 */
[----:B---3--:R-:W-:Y:S04]  /*cd90*/  STL [R1+0xe10], R12 ;  /* 0x000e100c01007387 */ /* 0x008fe80000100800 */
[----:B------:R-:W3:Y:S04]  /*cda0*/  LDL R15, [R1+0x6b4] ;  /* 0x0006b400010f7983 */ /* 0x000ee80000100800 */
[----:B------:R-:W3:Y:S04]  /*cdb0*/  LDL R14, [R1+0x6b8] ;  /* 0x0006b800010e7983 */ /* 0x000ee80000100800 */
[----:B------:R0:W-:Y:S04]  /*cdc0*/  STS.U16 [R28+0x7800], R7 ;  /* 0x007800071c007388 */ /* 0x0001e80000000400 */
[----:B----4-:R-:W-:Y:S04]  /*cdd0*/  STL [R1+0xe14], R10 ;  /* 0x000e140a01007387 */ /* 0x010fe80000100800 */
[----:B0-----:R-:W4:Y:S04]  /*cde0*/  LDL R7, [R1+0x6ac] ;  /* 0x0006ac0001077983 */ /* 0x001f280000100800 */
[----:B------:R-:W4:Y:S04]  /*cdf0*/  LDL R6, [R1+0x6b0] ;  /* 0x0006b00001067983 */ /* 0x000f280000100800 */
[----:B--2---:R0:W-:Y:S04]  /*ce00*/  STL [R1+0xe18], R8 ;  /* 0x000e180801007387 */ /* 0x0041e80000100800 */
[----:B------:R-:W2:Y:S04]  /*ce10*/  LDL R12, [R1+0x6a4] ;  /* 0x0006a400010c7983 */ /* 0x000ea80000100800 */
[----:B0-----:R-:W2:Y:S01]  /*ce20*/  LDL R8, [R1+0x6a8] ;  /* 0x0006a80001087983 */ /* 0x001ea20000100800 */
[----:B------:R-:W-:-:S02]  /*ce30*/  PRMT R2, RZ, 0x7610, R2 ;  /* 0x00007610ff027816 */ /* 0x000fc40000000002 */
[----:B------:R-:W-:-:S04]  /*ce40*/  PRMT R3, RZ, 0x7610, R3 ;  /* 0x00007610ff037816 */ /* 0x000fc80000000003 */
[----:B------:R3:W2:Y:S02]  /*ce50*/  @!P0 LDG.E.U16 R2, [R4.64] ;  /* 0x0000000604028981 */ /* 0x0006a4000c1e1500 */
[----:B---3--:R-:W-:Y:S02]  /*ce60*/  @!P0 IMAD.MOV.U32 R4, RZ, RZ, R14 ;  /* 0x000000ffff048224 */ /* 0x008fe400078e000e */
[----:B------:R-:W-:-:S05]  /*ce70*/  @!P0 IMAD.MOV.U32 R5, RZ, RZ, R15 ;  /* 0x000000ffff058224 */ /* 0x000fca00078e000f */
[----:B------:R0:W3:Y:S02]  /*ce80*/  @!P0 LDG.E.U16 R3, [R4.64] ;  /* 0x0000000604038981 */ /* 0x0000e4000c1e1500 */
[----:B0-----:R-:W-:Y:S02]  /*ce90*/  PRMT R4, RZ, 0x7610, R4 ;  /* 0x00007610ff047816 */ /* 0x001fe40000000004 */
[----:B------:R-:W-:-:S04]  /*cea0*/  PRMT R5, RZ, 0x7610, R5 ;  /* 0x00007610ff057816 */ /* 0x000fc80000000005 */
[----:B----4-:R2:W4:Y:S02]  /*ceb0*/  @!P0 LDG.E.U16 R4, [R6.64] ;  /* 0x0000000606048981 */ /* 0x010524000c1e1500 */
[----:B--2---:R-:W-:Y:S02]  /*cec0*/  @!P0 IMAD.MOV.U32 R7, RZ, RZ, R12 ;  /* 0x000000ffff078224 */ /* 0x004fe400078e000c */
[----:B------:R-:W-:-:S05]  /*ced0*/  @!P0 IMAD.MOV.U32 R6, RZ, RZ, R8 ;  /* 0x000000ffff068224 */ /* 0x000fca00078e0008 */
[----:B------:R-:W2:Y:S01]  /*cee0*/  @!P0 LDG.E.U16 R5, [R6.64] ;  /* 0x0000000606058981 */ /* 0x000ea2000c1e1500 */
[----:B------:R-:W-:-:S03]  /*cef0*/  LOP3.LUT R29, R28, 0x10, RZ, 0x3c, !PT ;  /* 0x000000101c1d7812 */ /* 0x000fc600078e3cff */
[----:B------:R-:W-:Y:S04]  /*cf00*/  STS.U16 [R28+0x3800], R13 ;  /* 0x0038000d1c007388 */ /* 0x000fe80000000400 */
[----:B------:R-:W-:Y:S04]  /*cf10*/  STS.U16 [R28+0x4800], R11 ;  /* 0x0048000b1c007388 */ /* 0x000fe80000000400 */
[----:B------:R-:W-:Y:S04]  /*cf20*/  STS.U16 [R28+0x5800], R9 ;  /* 0x005800091c007388 */ /* 0x000fe80000000400 */
[----:B------:R-:W-:Y:S04]  /*cf30*/  STS.U16 [R29+0x100], R23 ;  /* 0x000100171d007388 */ /* 0x000fe80000000400 */
[----:B------:R0:W-:Y:S04]  /*cf40*/  STS.U16 [R29+0x900], R27 ;  /* 0x0009001b1d007388 */ /* 0x0001e80000000400 */
[----:B------:R1:W-:Y:S04]  /*cf50*/  STS.U16 [R29+0x1100], R25 ;  /* 0x001100191d007388 */ /* 0x0003e80000000400 */
[----:B0-----:R-:W2:Y:S04]  /*cf60*/  LDL.LU R27, [R1+0x1d0] ;  /* 0x0001d000011b7983 */ /* 0x001ea80000300800 */
[----:B------:R-:W-:Y:S04]  /*cf70*/  STL [R1+0xe1c], R2 ;  /* 0x000e1c0201007387 */ /* 0x000fe80000100800 */
[----:B-1----:R-:W2:Y:S04]  /*cf80*/  LDL.LU R25, [R1+0x1bc] ;  /* 0x0001bc0001197983 */ /* 0x002ea80000300800 */
[----:B---3--:R-:W-:Y:S04]  /*cf90*/  STL [R1+0xe20], R3 ;  /* 0x000e200301007387 */ /* 0x008fe80000100800 */
[----:B------:R-:W-:Y:S04]  /*cfa0*/  STS.U16 [R29+0x1900], R24 ;  /* 0x001900181d007388 */ /* 0x000fe80000000400 */
[----:B------:R-:W-:Y:S04]  /*cfb0*/  STS.U16 [R29+0x2100], R26 ;  /* 0x0021001a1d007388 */ /* 0x000fe80000000400 */
[----:B----4-:R0:W-:Y:S04]  /*cfc0*/  STL [R1+0xe24], R4 ;  /* 0x000e240401007387 */ /* 0x0101e80000100800 */
[----:B------:R-:W3:Y:S04]  /*cfd0*/  LDL.LU R10, [R1+0x1a4] ;  /* 0x0001a400010a7983 */ /* 0x000ee80000300800 */
[----:B------:R-:W4:Y:S04]  /*cfe0*/  LDL R18, [R1+0x69c] ;  /* 0x00069c0001127983 */ /* 0x000f280000100800 */
[----:B------:R-:W3:Y:S04]  /*cff0*/  LDL R17, [R1+0x6a0] ;  /* 0x0006a00001117983 */ /* 0x000ee80000100800 */
[----:B------:R-:W3:Y:S04]  /*d000*/  LDL R8, [R1+0x694] ;  /* 0x0006940001087983 */ /* 0x000ee80000100800 */
[----:B0-----:R-:W3:Y:S04]  /*d010*/  LDL R4, [R1+0x698] ;  /* 0x0006980001047983 */ /* 0x001ee80000100800 */
[----:B------:R-:W3:Y:S04]  /*d020*/  LDL.LU R12, [R1+0x18c] ;  /* 0x00018c00010c7983 */ /* 0x000ee80000300800 */
[----:B------:R-:W3:Y:S04]  /*d030*/  LDL.LU R14, [R1+0x170] ;  /* 0x00017000010e7983 */ /* 0x000ee80000300800 */
[----:B------:R-:W3:Y:S04]  /*d040*/  LDL.LU R15, [R1+0x154] ;  /* 0x00015400010f7983 */ /* 0x000ee80000300800 */
[----:B------:R-:W3:Y:S04]  /*d050*/  LDL.LU R16, [R1+0x128] ;  /* 0x0001280001107983 */ /* 0x000ee80000300800 */
[----:B------:R-:W3:Y:S04]  /*d060*/  LDL.LU R19, [R1+0x10c] ;  /* 0x00010c0001137983 */ /* 0x000ee80000300800 */
[----:B------:R-:W3:Y:S04]  /*d070*/  LDL.LU R20, [R1+0xf0] ;  /* 0x0000f00001147983 */ /* 0x000ee80000300800 */
[----:B------:R-:W3:Y:S04]  /*d080*/  LDL.LU R26, [R1+0x94] ;  /* 0x00009400011a7983 */ /* 0x000ee80000300800 */
[----:B--2---:R-:W-:Y:S04]  /*d090*/  STL [R1+0xe2c], R5 ;  /* 0x000e2c0501007387 */ /* 0x004fe80000100800 */
[----:B------:R-:W2:Y:S04]  /*d0a0*/  LDL R3, [R1+0x68c] ;  /* 0x00068c0001037983 */ /* 0x000ea80000100800 */
[----:B------:R-:W2:Y:S01]  /*d0b0*/  LDL R2, [R1+0x690] ;  /* 0x0006900001027983 */ /* 0x000ea20000100800 */
[----:B------:R-:W-:-:S02]  /*d0c0*/  PRMT R9, RZ, 0x7610, R9 ;  /* 0x00007610ff097816 */ /* 0x000fc40000000009 */
[----:B------:R-:W-:Y:S02]  /*d0d0*/  PRMT R11, RZ, 0x7610, R11 ;  /* 0x00007610ff0b7816 */ /* 0x000fe4000000000b */
[----:B------:R-:W-:Y:S01]  /*d0e0*/  PRMT R13, RZ, 0x7610, R13 ;  /* 0x00007610ff0d7816 */ /* 0x000fe2000000000d */
[----:B------:R0:W-:Y:S04]  /*d0f0*/  STS.U16 [R29+0x2900], R27 ;  /* 0x0029001b1d007388 */ /* 0x0001e80000000400 */
[----:B------:R-:W2:Y:S04]  /*d100*/  LDL.LU R21, [R1+0x78] ;  /* 0x0000780001157983 */ /* 0x000ea80000300800 */
[----:B0-----:R-:W2:Y:S01]  /*d110*/  LDL.LU R27, [R1+0x26c] ;  /* 0x00026c00011b7983 */ /* 0x001ea20000300800 */
[----:B----4-:R-:W-:-:S02]  /*d120*/  @!P0 IMAD.MOV.U32 R7, RZ, RZ, R18 ;  /* 0x000000ffff078224 */ /* 0x010fc400078e0012 */
[----:B---3--:R-:W-:-:S05]  /*d130*/  @!P0 IMAD.MOV.U32 R6, RZ, RZ, R17 ;  /* 0x000000ffff068224 */ /* 0x008fca00078e0011 */
[----:B------:R0:W3:Y:S02]  /*d140*/  @!P0 LDG.E.U16 R9, [R6.64] ;  /* 0x0000000606098981 */ /* 0x0000e4000c1e1500 */
[----:B0-----:R-:W-:Y:S02]  /*d150*/  @!P0 IMAD.MOV.U32 R6, RZ, RZ, R4 ;  /* 0x000000ffff068224 */ /* 0x001fe400078e0004 */
[----:B------:R-:W-:-:S05]  /*d160*/  @!P0 IMAD.MOV.U32 R7, RZ, RZ, R8 ;  /* 0x000000ffff078224 */ /* 0x000fca00078e0008 */
[----:B------:R2:W4:Y:S02]  /*d170*/  @!P0 LDG.E.U16 R11, [R6.64] ;  /* 0x00000006060b8981 */ /* 0x000524000c1e1500 */
[----:B--2---:R-:W-:Y:S02]  /*d180*/  @!P0 IMAD.MOV.U32 R7, RZ, RZ, R3 ;  /* 0x000000ffff078224 */ /* 0x004fe400078e0003 */
[----:B------:R-:W-:-:S05]  /*d190*/  @!P0 IMAD.MOV.U32 R6, RZ, RZ, R2 ;  /* 0x000000ffff068224 */ /* 0x000fca00078e0002 */
[----:B------:R-:W2:Y:S04]  /*d1a0*/  @!P0 LDG.E.U16 R13, [R6.64] ;  /* 0x00000006060d8981 */ /* 0x000ea8000c1e1500 */
[----:B------:R0:W-:Y:S04]  /*d1b0*/  STS.U16 [R29+0x3100], R25 ;  /* 0x003100191d007388 */ /* 0x0001e80000000400 */
[----:B------:R-:W-:Y:S04]  /*d1c0*/  STS.U16 [R29+0x3900], R10 ;  /* 0x0039000a1d007388 */ /* 0x000fe80000000400 */
[----:B------:R-:W-:Y:S04]  /*d1d0*/  STS.U16 [R29+0x4100], R12 ;  /* 0x0041000c1d007388 */ /* 0x000fe80000000400 */
[----:B------:R-:W-:Y:S04]  /*d1e0*/  STS.U16 [R29+0x4900], R14 ;  /* 0x0049000e1d007388 */ /* 0x000fe80000000400 */
[----:B------:R-:W-:Y:S04]  /*d1f0*/  STS.U16 [R29+0x5100], R15 ;  /* 0x0051000f1d007388 */ /* 0x000fe80000000400 */
[----:B------:R-:W-:Y:S04]  /*d200*/  STS.U16 [R29+0x5900], R16 ;  /* 0x005900101d007388 */ /* 0x000fe80000000400 */
[----:B------:R-:W-:Y:S04]  /*d210*/  STS.U16 [R29+0x6100], R19 ;  /* 0x006100131d007388 */ /* 0x000fe80000000400 */
[----:B------:R-:W-:Y:S04]  /*d220*/  STS.U16 [R29+0x6900], R20 ;  /* 0x006900141d007388 */ /* 0x000fe80000000400 */
[----:B------:R1:W-:Y:S04]  /*d230*/  STS.U16 [R29+0x7100], R26 ;  /* 0x0071001a1d007388 */ /* 0x0003e80000000400 */
[----:B---3--:R-:W-:Y:S04]  /*d240*/  STL [R1+0xe30], R9 ;  /* 0x000e300901007387 */ /* 0x008fe80000100800 */
[----:B------:R-:W3:Y:S04]  /*d250*/  LDL.LU R17, [R1+0x254] ;  /* 0x0002540001117983 */ /* 0x000ee80000300800 */
[----:B------:R-:W3:Y:S04]  /*d260*/  LDL.LU R22, [R1+0x238] ;  /* 0x0002380001167983 */ /* 0x000ee80000300800 */
[----:B------:R-:W3:Y:S04]  /*d270*/  LDL.LU R18, [R1+0x218] ;  /* 0x0002180001127983 */ /* 0x000ee80000300800 */
[----:B------:R-:W3:Y:S04]  /*d280*/  LDL.LU R23, [R1+0x1fc] ;  /* 0x0001fc0001177983 */ /* 0x000ee80000300800 */
[----:B------:R-:W3:Y:S04]  /*d290*/  LDL.LU R24, [R1+0x1e0] ;  /* 0x0001e00001187983 */ /* 0x000ee80000300800 */
[----:B0-----:R-:W3:Y:S04]  /*d2a0*/  LDL.LU R25, [R1+0x1c4] ;  /* 0x0001c40001197983 */ /* 0x001ee80000300800 */
[----:B----4-:R0:W-:Y:S04]  /*d2b0*/  STL [R1+0xe34], R11 ;  /* 0x000e340b01007387 */ /* 0x0101e80000100800 */
[----:B--2---:R-:W-:Y:S04]  /*d2c0*/  STL [R1+0xe38], R13 ;  /* 0x000e380d01007387 */ /* 0x004fe80000100800 */
[----:B-1----:R-:W2:Y:S01]  /*d2d0*/  LDL.LU R26, [R1+0x1a8] ;  /* 0x0001a800011a7983 */ /* 0x002ea20000300800 */
[----:B------:R-:W-:-:S03]  /*d2e0*/  LOP3.LUT R2, R28, 0x20, RZ, 0x3c, !PT ;  /* 0x000000201c027812 */ /* 0x000fc600078e3cff */
[----:B------:R-:W-:Y:S04]  /*d2f0*/  STL [R1+0xe3c], R29 ;  /* 0x000e3c1d01007387 */ /* 0x000fe80000100800 */
[----:B------:R-:W4:Y:S04]  /*d300*/  LDL.LU R6, [R1+0x188] ;  /* 0x0001880001067983 */ /* 0x000f280000300800 */
[----:B------:R-:W2:Y:S04]  /*d310*/  LDL.LU R7, [R1+0x16c] ;  /* 0x00016c0001077983 */ /* 0x000ea80000300800 */
[----:B0-----:R-:W2:Y:S04]  /*d320*/  LDL.LU R11, [R1+0x150] ;  /* 0x00015000010b7983 */ /* 0x001ea80000300800 */
[----:B------:R0:W-:Y:S04]  /*d330*/  STS.U16 [R29+0x7900], R21 ;  /* 0x007900151d007388 */ /* 0x0001e80000000400 */
[----:B------:R-:W2:Y:S04]  /*d340*/  LDL.LU R19, [R1+0x124] ;  /* 0x0001240001137983 */ /* 0x000ea80000300800 */
[----:B------:R1:W-:Y:S04]  /*d350*/  STS.U16 [R2+0x200], R27 ;  /* 0x0002001b02007388 */ /* 0x0003e80000000400 */
[----:B------:R-:W2:Y:S04]  /*d360*/  LDL.LU R20, [R1+0x108] ;  /* 0x0001080001147983 */ /* 0x000ea80000300800 */
[----:B0-----:R-:W2:Y:S04]  /*d370*/  LDL.LU R21, [R1+0xec] ;  /* 0x0000ec0001157983 */ /* 0x001ea80000300800 */
[----:B-1----:R-:W4:Y:S04]  /*d380*/  LDL.LU R27, [R1+0x90] ;  /* 0x00009000011b7983 */ /* 0x002f280000300800 */
[----:B---3--:R-:W-:Y:S04]  /*d390*/  STS.U16 [R2+0xa00], R17 ;  /* 0x000a001102007388 */ /* 0x008fe80000000400 */
[----:B------:R0:W-:Y:S04]  /*d3a0*/  STS.U16 [R2+0x1200], R22 ;  /* 0x0012001602007388 */ /* 0x0001e80000000400 */
[----:B0-----:R-:W3:Y:S04]  /*d3b0*/  LDL.LU R22, [R1+0x74] ;  /* 0x0000740001167983 */ /* 0x001ee80000300800 */
[----:B------:R-:W3:Y:S04]  /*d3c0*/  LDL.LU R9, [R1+0x268] ;  /* 0x0002680001097983 */ /* 0x000ee80000300800 */
[----:B------:R-:W3:Y:S04]  /*d3d0*/  LDL.LU R5, [R1+0x250] ;  /* 0x0002500001057983 */ /* 0x000ee80000300800 */
[----:B------:R-:W3:Y:S04]  /*d3e0*/  LDL.LU R4, [R1+0x234] ;  /* 0x0002340001047983 */ /* 0x000ee80000300800 */
[----:B------:R-:W3:Y:S04]  /*d3f0*/  LDL.LU R3, [R1+0x214] ;  /* 0x0002140001037983 */ /* 0x000ee80000300800 */
[----:B------:R-:W3:Y:S04]  /*d400*/  LDL.LU R8, [R1+0x1f8] ;  /* 0x0001f80001087983 */ /* 0x000ee80000300800 */
[----:B------:R-:W3:Y:S04]  /*d410*/  LDL.LU R10, [R1+0x1dc] ;  /* 0x0001dc00010a7983 */ /* 0x000ee80000300800 */
[----:B------:R-:W3:Y:S04]  /*d420*/  LDL.LU R12, [R1+0x1c0] ;  /* 0x0001c000010c7983 */ /* 0x000ee80000300800 */
[----:B------:R-:W3:Y:S04]  /*d430*/  LDL.LU R14, [R1+0x1a0] ;  /* 0x0001a000010e7983 */ /* 0x000ee80000300800 */
[----:B------:R0:W-:Y:S04]  /*d440*/  STS.U16 [R2+0x1a00], R18 ;  /* 0x001a001202007388 */ /* 0x0001e80000000400 */
[----:B------:R-:W3:Y:S04]  /*d450*/  LDL.LU R15, [R1+0x184] ;  /* 0x00018400010f7983 */ /* 0x000ee80000300800 */
[----:B------:R1:W-:Y:S04]  /*d460*/  STS.U16 [R2+0x2200], R23 ;  /* 0x0022001702007388 */ /* 0x0003e80000000400 */
[----:B------:R-:W3:Y:S04]  /*d470*/  LDL.LU R16, [R1+0x168] ;  /* 0x0001680001107983 */ /* 0x000ee80000300800 */
[----:B------:R-:W-:Y:S04]  /*d480*/  STS.U16 [R2+0x2a00], R24 ;  /* 0x002a001802007388 */ /* 0x000fe80000000400 */
[----:B------:R-:W3:Y:S04]  /*d490*/  LDL.LU R17, [R1+0x14c] ;  /* 0x00014c0001117983 */ /* 0x000ee80000300800 */
[----:B------:R-:W-:Y:S04]  /*d4a0*/  STS.U16 [R2+0x3200], R25 ;  /* 0x0032001902007388 */ /* 0x000fe80000000400 */
[----:B0-----:R-:W3:Y:S04]  /*d4b0*/  LDL.LU R18, [R1+0x120] ;  /* 0x0001200001127983 */ /* 0x001ee80000300800 */
[----:B-1----:R-:W3:Y:S04]  /*d4c0*/  LDL.LU R23, [R1+0x104] ;  /* 0x0001040001177983 */ /* 0x002ee80000300800 */
[----:B--2---:R0:W-:Y:S04]  /*d4d0*/  STS.U16 [R2+0x3a00], R26 ;  /* 0x003a001a02007388 */ /* 0x0041e80000000400 */
[----:B0-----:R-:W2:Y:S04]  /*d4e0*/  LDL.LU R26, [R1+0xe8] ;  /* 0x0000e800011a7983 */ /* 0x001ea80000300800 */
[----:B----4-:R-:W-:Y:S04]  /*d4f0*/  STS.U16 [R2+0x4200], R6 ;  /* 0x0042000602007388 */ /* 0x010fe80000000400 */
[----:B------:R-:W-:Y:S04]  /*d500*/  STS.U16 [R2+0x4a00], R7 ;  /* 0x004a000702007388 */ /* 0x000fe80000000400 */
[----:B------:R-:W-:Y:S04]  /*d510*/  STS.U16 [R2+0x5200], R11 ;  /* 0x0052000b02007388 */ /* 0x000fe80000000400 */
[----:B------:R0:W-:Y:S04]  /*d520*/  STS.U16 [R2+0x5a00], R19 ;  /* 0x005a001302007388 */ /* 0x0001e80000000400 */
[----:B------:R-:W-:Y:S04]  /*d530*/  STS.U16 [R2+0x6200], R20 ;  /* 0x0062001402007388 */ /* 0x000fe80000000400 */
[----:B------:R-:W-:Y:S04]  /*d540*/  STS.U16 [R2+0x6a00], R21 ;  /* 0x006a001502007388 */ /* 0x000fe80000000400 */
[----:B------:R1:W-:Y:S04]  /*d550*/  STS.U16 [R2+0x7200], R27 ;  /* 0x0072001b02007388 */ /* 0x0003e80000000400 */
[----:B------:R-:W4:Y:S04]  /*d560*/  LDL.LU R24, [R1+0x8c] ;  /* 0x00008c0001187983 */ /* 0x000f280000300800 */
[----:B------:R-:W4:Y:S04]  /*d570*/  LDL.LU R25, [R1+0x70] ;  /* 0x0000700001197983 */ /* 0x000f280000300800 */
[----:B0-----:R-:W4:Y:S04]  /*d580*/  LDL.LU R19, [R1+0x264] ;  /* 0x0002640001137983 */ /* 0x001f280000300800 */
[----:B-1----:R-:W4:Y:S04]  /*d590*/  LDL.LU R27, [R1+0x24c] ;  /* 0x00024c00011b7983 */ /* 0x002f280000300800 */
[----:B------:R-:W4:Y:S04]  /*d5a0*/  LDL.LU R20, [R1+0x22c] ;  /* 0x00022c0001147983 */ /* 0x000f280000300800 */
[----:B------:R-:W4:Y:S04]  /*d5b0*/  LDL.LU R21, [R1+0x210] ;  /* 0x0002100001157983 */ /* 0x000f280000300800 */
[----:B---3--:R0:W-:Y:S02]  /*d5c0*/  STS.U16 [R2+0x7a00], R22 ;  /* 0x007a001602007388 */ /* 0x0081e40000000400 */
[----:B0-----:R-:W-:-:S02]  /*d5d0*/  LOP3.LUT R2, R28, 0x30, RZ, 0x3c, !PT ;  /* 0x000000301c027812 */ /* 0x001fc400078e3cff */
[----:B------:R-:W3:Y:S04]  /*d5e0*/  LDL.LU R22, [R1+0x1f4] ;  /* 0x0001f40001167983 */ /* 0x000ee80000300800 */
[----:B------:R-:W-:Y:S04]  /*d5f0*/  STS.U16 [R2+0x300], R9 ;  /* 0x0003000902007388 */ /* 0x000fe80000000400 */
        /* <DEDUP_REMOVED lines=12> */
[----:B--2---:R0:W-:Y:S04]  /*d6c0*/  STS.U16 [R2+0x6b00], R26 ;  /* 0x006b001a02007388 */ /* 0x0041e80000000400 */
[----:B0-----:R-:W2:Y:S01]  /*d6d0*/  LDL.LU R26, [R1+0x1d8] ;  /* 0x0001d800011a7983 */ /* 0x001ea20000300800 */
[----:B------:R-:W-:-:S03]  /*d6e0*/  LOP3.LUT R5, R28, 0x40, RZ, 0x3c, !PT ;  /* 0x000000401c057812 */ /* 0x000fc600078e3cff */
[----:B------:R-:W2:Y:S04]  /*d6f0*/  LDL.LU R13, [R1+0x1b8] ;  /* 0x0001b800010d7983 */ /* 0x000ea80000300800 */
[----:B------:R-:W2:Y:S04]  /*d700*/  LDL.LU R6, [R1+0x19c] ;  /* 0x00019c0001067983 */ /* 0x000ea80000300800 */
[----:B------:R-:W2:Y:S04]  /*d710*/  LDL.LU R7, [R1+0x180] ;  /* 0x0001800001077983 */ /* 0x000ea80000300800 */
[----:B------:R-:W2:Y:S04]  /*d720*/  LDL.LU R11, [R1+0x164] ;  /* 0x00016400010b7983 */ /* 0x000ea80000300800 */
[----:B------:R-:W2:Y:S04]  /*d730*/  LDL.LU R23, [R1+0x148] ;  /* 0x0001480001177983 */ /* 0x000ea80000300800 */
[----:B----4-:R0:W-:Y:S04]  /*d740*/  STS.U16 [R2+0x7300], R24 ;  /* 0x0073001802007388 */ /* 0x0101e80000000400 */
[----:B------:R1:W-:Y:S04]  /*d750*/  STS.U16 [R2+0x7b00], R25 ;  /* 0x007b001902007388 */ /* 0x0003e80000000400 */
[----:B------:R-:W-:Y:S04]  /*d760*/  STS.U16 [R5+0x400], R19 ;  /* 0x0004001305007388 */ /* 0x000fe80000000400 */
[----:B0-----:R-:W4:Y:S04]  /*d770*/  LDL.LU R24, [R1+0x11c] ;  /* 0x00011c0001187983 */ /* 0x001f280000300800 */
[----:B-1----:R-:W4:Y:S04]  /*d780*/  LDL.LU R25, [R1+0x100] ;  /* 0x0001000001197983 */ /* 0x002f280000300800 */
[----:B------:R0:W-:Y:S04]  /*d790*/  STS.U16 [R5+0xc00], R27 ;  /* 0x000c001b05007388 */ /* 0x0001e80000000400 */
[----:B0-----:R-:W4:Y:S04]  /*d7a0*/  LDL.LU R27, [R1+0xe4] ;  /* 0x0000e400011b7983 */ /* 0x001f280000300800 */
[----:B------:R-:W4:Y:S04]  /*d7b0*/  LDL.LU R9, [R1+0x88] ;  /* 0x0000880001097983 */ /* 0x000f280000300800 */
        /* <DEDUP_REMOVED lines=11> */
[----:B------:R0:W-:Y:S04]  /*d870*/  STS.U16 [R5+0x1400], R20 ;  /* 0x0014001405007388 */ /* 0x0001e80000000400 */
[----:B------:R-:W4:Y:S04]  /*d880*/  LDL.LU R19, [R1+0x144] ;  /* 0x0001440001137983 */ /* 0x000f280000300800 */
[----:B------:R1:W-:Y:S04]  /*d890*/  STS.U16 [R5+0x1c00], R21 ;  /* 0x001c001505007388 */ /* 0x0003e80000000400 */
[----:B0-----:R-:W4:Y:S04]  /*d8a0*/  LDL.LU R20, [R1+0x118] ;  /* 0x0001180001147983 */ /* 0x001f280000300800 */
[----:B-1----:R-:W4:Y:S04]  /*d8b0*/  LDL.LU R21, [R1+0xfc] ;  /* 0x0000fc0001157983 */ /* 0x002f280000300800 */
[----:B---3--:R0:W-:Y:S04]  /*d8c0*/  STS.U16 [R5+0x2400], R22 ;  /* 0x0024001605007388 */ /* 0x0081e80000000400 */
[----:B0-----:R-:W3:Y:S04]  /*d8d0*/  LDL.LU R22, [R1+0xe0] ;  /* 0x0000e00001167983 */ /* 0x001ee80000300800 */
[----:B--2---:R0:W-:Y:S04]  /*d8e0*/  STS.U16 [R5+0x2c00], R26 ;  /* 0x002c001a05007388 */ /* 0x0041e80000000400 */
[----:B0-----:R-:W2:Y:S04]  /*d8f0*/  LDL.LU R26, [R1+0x84] ;  /* 0x00008400011a7983 */ /* 0x001ea80000300800 */
[----:B------:R-:W-:Y:S04]  /*d900*/  STS.U16 [R5+0x3400], R13 ;  /* 0x0034000d05007388 */ /* 0x000fe80000000400 */
[----:B------:R0:W-:Y:S04]  /*d910*/  STS.U16 [R5+0x3c00], R6 ;  /* 0x003c000605007388 */ /* 0x0001e80000000400 */
[----:B------:R-:W-:Y:S04]  /*d920*/  STS.U16 [R5+0x4400], R7 ;  /* 0x0044000705007388 */ /* 0x000fe80000000400 */
[----:B------:R-:W-:Y:S01]  /*d930*/  STS.U16 [R5+0x4c00], R11 ;  /* 0x004c000b05007388 */ /* 0x000fe20000000400 */
[----:B0-----:R-:W-:-:S03]  /*d940*/  LOP3.LUT R6, R28, 0x50, RZ, 0x3c, !PT ;  /* 0x000000501c067812 */ /* 0x001fc600078e3cff */
[----:B------:R0:W-:Y:S04]  /*d950*/  STS.U16 [R5+0x5400], R23 ;  /* 0x0054001705007388 */ /* 0x0001e80000000400 */
[----:B----4-:R1:W-:Y:S04]  /*d960*/  STS.U16 [R5+0x5c00], R24 ;  /* 0x005c001805007388 */ /* 0x0103e80000000400 */
[----:B------:R4:W-:Y:S04]  /*d970*/  STS.U16 [R5+0x6400], R25 ;  /* 0x0064001905007388 */ /* 0x0009e80000000400 */
[----:B0-----:R-:W2:Y:S04]  /*d980*/  LDL.LU R23, [R1+0x25c] ;  /* 0x00025c0001177983 */ /* 0x001ea80000300800 */
[----:B-1----:R-:W2:Y:S04]  /*d990*/  LDL.LU R24, [R1+0x240] ;  /* 0x0002400001187983 */ /* 0x002ea80000300800 */
[----:B----4-:R-:W4:Y:S04]  /*d9a0*/  LDL.LU R25, [R1+0x224] ;  /* 0x0002240001197983 */ /* 0x010f280000300800 */
[----:B------:R0:W-:Y:S04]  /*d9b0*/  STS.U16 [R5+0x6c00], R27 ;  /* 0x006c001b05007388 */ /* 0x0001e80000000400 */
[----:B------:R1:W-:Y:S04]  /*d9c0*/  STS.U16 [R5+0x7400], R9 ;  /* 0x0074000905007388 */ /* 0x0003e80000000400 */
        /* <DEDUP_REMOVED lines=11> */
[----:B0-----:R-:W4:Y:S04]  /*da80*/  LDL.LU R27, [R1+0x208] ;  /* 0x00020800011b7983 */ /* 0x001f280000300800 */
[----:B------:R-:W-:Y:S04]  /*da90*/  STS.U16 [R6+0x5500], R19 ;  /* 0x0055001306007388 */ /* 0x000fe80000000400 */
[----:B------:R-:W4:Y:S04]  /*daa0*/  LDL.LU R29, [R1+0x1ec] ;  /* 0x0001ec00011d7983 */ /* 0x000f280000300800 */
[----:B------:R-:W-:Y:S04]  /*dab0*/  STS.U16 [R6+0x5d00], R20 ;  /* 0x005d001406007388 */ /* 0x000fe80000000400 */
[----:B------:R-:W-:Y:S04]  /*dac0*/  STS.U16 [R6+0x6500], R21 ;  /* 0x0065001506007388 */ /* 0x000fe80000000400 */
[----:B------:R-:W4:Y:S04]  /*dad0*/  LDL.LU R13, [R1+0x1cc] ;  /* 0x0001cc00010d7983 */ /* 0x000f280000300800 */
[----:B------:R-:W4:Y:S04]  /*dae0*/  LDL.LU R11, [R1+0x1b0] ;  /* 0x0001b000010b7983 */ /* 0x000f280000300800 */
[----:B-1----:R-:W4:Y:S04]  /*daf0*/  LDL.LU R9, [R1+0x194] ;  /* 0x0001940001097983 */ /* 0x002f280000300800 */
[----:B------:R-:W4:Y:S04]  /*db00*/  LDL.LU R5, [R1+0x178] ;  /* 0x0001780001057983 */ /* 0x000f280000300800 */
[----:B---3--:R-:W-:Y:S04]  /*db10*/  STS.U16 [R6+0x6d00], R22 ;  /* 0x006d001606007388 */ /* 0x008fe80000000400 */
[----:B--2---:R-:W-:Y:S04]  /*db20*/  STS.U16 [R6+0x7500], R26 ;  /* 0x0075001a06007388 */ /* 0x004fe80000000400 */
[----:B------:R0:W-:Y:S04]  /*db30*/  STS.U16 [R6+0x7d00], R0 ;  /* 0x007d000006007388 */ /* 0x0001e80000000400 */
[----:B0-----:R-:W2:Y:S01]  /*db40*/  LDL.LU R0, [R1+0x15c] ;  /* 0x00015c0001007983 */ /* 0x001ea20000300800 */
[----:B------:R-:W-:-:S03]  /*db50*/  LOP3.LUT R7, R28, 0x60, RZ, 0x3c, !PT ;  /* 0x000000601c077812 */ /* 0x000fc600078e3cff */
        /* <DEDUP_REMOVED lines=19> */
[----:B0-----:R-:W3:Y:S04]  /*dc90*/  LDL.LU R23, [R1+0xf4] ;  /* 0x0000f40001177983 */ /* 0x001ee80000300800 */
[----:B----4-:R0:W-:Y:S04]  /*dca0*/  STS.U16 [R7+0x1600], R25 ;  /* 0x0016001907007388 */ /* 0x0101e80000000400 */
[----:B-1----:R-:W4:Y:S04]  /*dcb0*/  LDL.LU R24, [R1+0x98] ;  /* 0x0000980001187983 */ /* 0x002f280000300800 */
[----:B------:R1:W-:Y:S04]  /*dcc0*/  STS.U16 [R7+0x1e00], R27 ;  /* 0x001e001b07007388 */ /* 0x0003e80000000400 */
[----:B0-----:R-:W4:Y:S04]  /*dcd0*/  LDL.LU R25, [R1+0x7c] ;  /* 0x00007c0001197983 */ /* 0x001f280000300800 */
[----:B------:R0:W-:Y:S04]  /*dce0*/  STS.U16 [R7+0x2600], R29 ;  /* 0x0026001d07007388 */ /* 0x0001e80000000400 */
        /* <DEDUP_REMOVED lines=9> */
[----:B0-----:R-:W4:Y:S04]  /*dd80*/  LDL.LU R5, [R1+0xe2c] ;  /* 0x000e2c0001057983 */ /* 0x001f280000300800 */
[----:B--2---:R0:W-:Y:S04]  /*dd90*/  STS.U16 [R7+0x4e00], R0 ;  /* 0x004e000007007388 */ /* 0x0041e80000000400 */
[----:B0-----:R-:W2:Y:S04]  /*dda0*/  LDL.LU R0, [R1+0xe28] ;  /* 0x000e280001007983 */ /* 0x001ea80000300800 */
[----:B---3--:R0:W-:Y:S04]  /*ddb0*/  STS.U16 [R7+0x5600], R26 ;  /* 0x0056001a07007388 */ /* 0x0081e80000000400 */
[----:B------:R1:W-:Y:S04]  /*ddc0*/  STS.U16 [R7+0x5e00], R28 ;  /* 0x005e001c07007388 */ /* 0x0003e80000000400 */
[----:B0-----:R-:W3:Y:S04]  /*ddd0*/  LDL.LU R26, [R1+0x18] ;  /* 0x00001800011a7983 */ /* 0x001ee80000300800 */
[----:B-1----:R-:W0:Y:S02]  /*dde0*/  S2R R28, SR_TID.X ;  /* 0x00000000001c7919 */ /* 0x002e240000002100 */
[----:B0-----:R-:W-:-:S05]  /*ddf0*/  LOP3.LUT R28, R28, 0x7f, RZ, 0xc0, !PT ;  /* 0x0000007f1c1c7812 */ /* 0x001fca00078ec0ff */
[----:B------:R-:W-:Y:S01]  /*de00*/  IMAD.SHL.U32 R28, R28, 0x2, RZ ;  /* 0x000000021c1c7824 */ /* 0x000fe200078e00ff */
[----:B--2---:R0:W-:Y:S04]  /*de10*/  STS.U16 [R7+0x6600], R0 ;  /* 0x0066000007007388 */ /* 0x0041e80000000400 */
[----:B0-----:R-:W-:Y:S02]  /*de20*/  LOP3.LUT R0, R28, 0x70, RZ, 0x3c, !PT ;  /* 0x000000701c007812 */ /* 0x001fe400078e3cff */
[----:B------:R-:W2:Y:S04]  /*de30*/  LDL.LU R28, [R1+0x60] ;  /* 0x00006000011c7983 */ /* 0x000ea80000300800 */
[----:B------:R0:W-:Y:S04]  /*de40*/  STS.U16 [R7+0x6e00], R4 ;  /* 0x006e000407007388 */ /* 0x0001e80000000400 */
        /* <DEDUP_REMOVED lines=15> */
[----:B----4-:R4:W-:Y:S04]  /*df40*/  STS.U16 [R0+0x6f00], R24 ;  /* 0x006f001800007388 */ /* 0x0109e80000000400 */
[----:B------:R3:W-:Y:S04]  /*df50*/  STS.U16 [R0+0x7700], R25 ;  /* 0x0077001900007388 */ /* 0x0007e80000000400 */
[----:B0-----:R-:W2:Y:S04]  /*df60*/  LDL.LU R4, [R1+0xe24] ;  /* 0x000e240001047983 */ /* 0x001ea80000300800 */
[----:B-1----:R-:W2:Y:S04]  /*df70*/  LDL.LU R3, [R1+0xe20] ;  /* 0x000e200001037983 */ /* 0x002ea80000300800 */
[----:B------:R-:W2:Y:S04]  /*df80*/  LDL.LU R2, [R1+0xe1c] ;  /* 0x000e1c0001027983 */ /* 0x000ea80000300800 */
        /* <DEDUP_REMOVED lines=13> */
[----:B----4-:R-:W4:Y:S04]  /*e060*/  LDL.LU R24, [R1+0xde4] ;  /* 0x000de40001187983 */ /* 0x010f280000300800 */
[----:B---3--:R-:W3:Y:S04]  /*e070*/  LDL.LU R25, [R1+0xde0] ;  /* 0x000de00001197983 */ /* 0x008ee80000300800 */
[----:B--2---:R0:W-:Y:S04]  /*e080*/  STS.U16 [R0+0x7f00], R28 ;  /* 0x007f001c00007388 */ /* 0x0041e80000000400 */
[----:B0-----:R-:W0:Y:S02]  /*e090*/  S2R R28, SR_TID.X ;  /* 0x00000000001c7919 */ /* 0x001e240000002100 */
[----:B0-----:R-:W-:-:S05]  /*e0a0*/  LOP3.LUT R28, R28, 0x7f, RZ, 0xc0, !PT ;  /* 0x0000007f1c1c7812 */ /* 0x001fca00078ec0ff */
[----:B------:R-:W-:-:S05]  /*e0b0*/  IMAD.SHL.U32 R28, R28, 0x2, RZ ;  /* 0x000000021c1c7824 */ /* 0x000fca00078e00ff */
[----:B------:R0:W-:Y:S04]  /*e0c0*/  STS.U16 [R28+0x8000], R27 ;  /* 0x0080001b1c007388 */ /* 0x0001e80000000400 */
[----:B0-----:R-:W2:Y:S04]  /*e0d0*/  LDL.LU R27, [R1+0xddc] ;  /* 0x000ddc00011b7983 */ /* 0x001ea80000300800 */
[----:B------:R-:W-:Y:S04]  /*e0e0*/  STS.U16 [R28+0x9800], R8 ;  /* 0x009800081c007388 */ /* 0x000fe80000000400 */
[----:B------:R-:W-:Y:S04]  /*e0f0*/  STS.U16 [R28+0x9000], R19 ;  /* 0x009000131c007388 */ /* 0x000fe80000000400 */
[----:B--2---:R0:W-:Y:S04]  /*e100*/  STS.U16 [R28+0x8800], R27 ;  /* 0x0088001b1c007388 */ /* 0x0041e80000000400 */
[----:B------:R1:W-:Y:S04]  /*e110*/  STS.U16 [R29+0x8100], R26 ;  /* 0x0081001a1d007388 */ /* 0x0003e80000000400 */
[----:B0-----:R-:W2:Y:S04]  /*e120*/  LDL.LU R27, [R1] ;  /* 0x00000000011b7983 */ /* 0x001ea80000300800 */
[----:B------:R-:W2:Y:S04]  /*e130*/  LDL.LU R19, [R1+0x8] ;  /* 0x0000080001137983 */ /* 0x000ea80000300800 */
[----:B------:R-:W2:Y:S04]  /*e140*/  LDL.LU R8, [R1+0xc] ;  /* 0x00000c0001087983 */ /* 0x000ea80000300800 */
[----:B-1----:R-:W2:Y:S04]  /*e150*/  LDL.LU R26, [R1+0xdd8] ;  /* 0x000dd800011a7983 */ /* 0x002ea80000300800 */
[----:B------:R-:W0:Y:S04]  /*e160*/  S2R R28, SR_TID.X ;  /* 0x00000000001c7919 */ /* 0x000e280000002100 */
[----:B--2---:R1:W-:Y:S04]  /*e170*/  STS.U16 [R29+0x8900], R26 ;  /* 0x0089001a1d007388 */ /* 0x0043e80000000400 */
[----:B-1----:R-:W2:Y:S04]  /*e180*/  LDL.LU R26, [R1+0x14] ;  /* 0x00001400011a7983 */ /* 0x002ea80000300800 */
[----:B------:R1:W-:Y:S04]  /*e190*/  STS.U16 [R29+0x9100], R18 ;  /* 0x009100121d007388 */ /* 0x0003e80000000400 */
[----:B-1----:R-:W4:Y:S04]  /*e1a0*/  LDL.LU R18, [R1+0x10] ;  /* 0x0000100001127983 */ /* 0x002f280000300800 */
[----:B------:R1:W-:Y:S04]  /*e1b0*/  STS.U16 [R29+0x9900], R2 ;  /* 0x009900021d007388 */ /* 0x0003e80000000400 */
[----:B-1----:R-:W4:Y:S04]  /*e1c0*/  LDL.LU R29, [R1+0xdd4] ;  /* 0x000dd400011d7983 */ /* 0x002f280000300800 */
[----:B------:R-:W1:Y:S01]  /*e1d0*/  S2R R2, SR_TID.X ;  /* 0x0000000000027919 */ /* 0x000e620000002100 */
[----:B0-----:R-:W-:-:S02]  /*e1e0*/  LOP3.LUT R28, R28, 0x7f, RZ, 0xc0, !PT ;  /* 0x0000007f1c1c7812 */ /* 0x001fc400078ec0ff */
[----:B-1----:R-:W-:-:S05]  /*e1f0*/  LOP3.LUT R2, R2, 0x7f, RZ, 0xc0, !PT ;  /* 0x0000007f02027812 */ /* 0x002fca00078ec0ff */
[----:B------:R-:W-:-:S05]  /*e200*/  IMAD.SHL.U32 R2, R2, 0x2, RZ ;  /* 0x0000000202027824 */ /* 0x000fca00078e00ff */
[----:B------:R-:W-:-:S05]  /*e210*/  LOP3.LUT R2, R2, 0x20, RZ, 0x3c, !PT ;  /* 0x0000002002027812 */ /* 0x000fca00078e3cff */
[----:B--2---:R0:W-:Y:S02]  /*e220*/  STS.U16 [R2+0x8200], R26 ;  /* 0x0082001a02007388 */ /* 0x0041e40000000400 */
[C---:B0-----:R-:W-:Y:S02]  /*e230*/  IMAD.SHL.U32 R26, R28.reuse, 0x2, RZ ;  /* 0x000000021c1a7824 */ /* 0x041fe400078e00ff */
[----:B------:R-:W-:Y:S01]  /*e240*/  IMAD.SHL.U32 R28, R28, 0x2, RZ ;  /* 0x000000021c1c7824 */ /* 0x000fe200078e00ff */
[----:B---3--:R-:W-:Y:S02]  /*e250*/  STS.U16 [R2+0x8a00], R25 ;  /* 0x008a001902007388 */ /* 0x008fe40000000400 */
[----:B------:R-:W-:Y:S02]  /*e260*/  LOP3.LUT R26, R26, 0x30, RZ, 0x3c, !PT ;  /* 0x000000301a1a7812 */ /* 0x000fe400078e3cff */
[----:B------:R-:W-:Y:S01]  /*e270*/  STS.U16 [R2+0x9200], R17 ;  /* 0x0092001102007388 */ /* 0x000fe20000000400 */
[----:B------:R-:W-:-:S03]  /*e280*/  LOP3.LUT R28, R28, 0x40, RZ, 0x3c, !PT ;  /* 0x000000401c1c7812 */ /* 0x000fc600078e3cff */
[----:B------:R-:W-:Y:S04]  /*e290*/  STS.U16 [R2+0x9a00], R3 ;  /* 0x009a000302007388 */ /* 0x000fe80000000400 */
[----:B----4-:R-:W-:Y:S04]  /*e2a0*/  STS.U16 [R26+0x8300], R18 ;  /* 0x008300121a007388 */ /* 0x010fe80000000400 */
        /* <DEDUP_REMOVED lines=11> */
[----:B0-----:R-:W0:Y:S04]  /*e360*/  S2R R6, SR_TID.X ;  /* 0x0000000000067919 */ /* 0x001e280000002100 */
[----:B------:R-:W-:Y:S04]  /*e370*/  STS.U16 [R7+0x8600], R29 ;  /* 0x0086001d07007388 */ /* 0x000fe80000000400 */
[----:B------:R-:W-:Y:S04]  /*e380*/  STS.U16 [R7+0x8e00], R21 ;  /* 0x008e001507007388 */ /* 0x000fe80000000400 */
[----:B------:R-:W-:Y:S04]  /*e390*/  STS.U16 [R7+0x9600], R12 ;  /* 0x0096000c07007388 */ /* 0x000fe80000000400 */
[----:B------:R0:W-:Y:S04]  /*e3a0*/  STS.U16 [R7+0x9e00], R11 ;  /* 0x009e000b07007388 */ /* 0x0001e80000000400 */
[----:B------:R-:W-:Y:S04]  /*e3b0*/  STS.U16 [R0+0x8700], R27 ;  /* 0x0087001b00007388 */ /* 0x000fe80000000400 */
[----:B------:R-:W-:Y:S04]  /*e3c0*/  STS.U16 [R0+0x8f00], R20 ;  /* 0x008f001400007388 */ /* 0x000fe80000000400 */
[----:B------:R-:W-:Y:S04]  /*e3d0*/  STS.U16 [R0+0x9700], R10 ;  /* 0x0097000a00007388 */ /* 0x000fe80000000400 */
[----:B------:R-:W-:Y:S01]  /*e3e0*/  STS.U16 [R0+0x9f00], R13 ;  /* 0x009f000d00007388 */ /* 0x000fe20000000400 */
[C---:B0-----:R-:W-:Y:S01]  /*e3f0*/  LOP3.LUT R7, R6.reuse, 0x7, RZ, 0xc0, !PT ;  /* 0x0000000706077812 */ /* 0x041fe200078ec0ff */
[----:B------:R-:W-:-:S02]  /*e400*/  IMAD.SHL.U32 R6, R6, 0x2, RZ ;  /* 0x0000000206067824 */ /* 0x000fc400078e00ff */
[----:B------:R-:W2:Y:S04]  /*e410*/  LDL.LU R29, [R1+0xdd0] ;  /* 0x000dd000011d7983 */ /* 0x000ea80000300800 */
[----:B------:R-:W-:Y:S01]  /*e420*/  BAR.SYNC.DEFER_BLOCKING 0x0 ;  /* 0x0000000000007b1d */ /* 0x000fe20000010000 */
[----:B------:R-:W-:-:S05]  /*e430*/  IMAD R7, R7, 0x110, RZ ;  /* 0x0000011007077824 */ /* 0x000fca00078e02ff */
[----:B------:R-:W-:-:S05]  /*e440*/  LOP3.LUT R3, R7, 0x30, R6, 0x78, !PT ;  /* 0x0000003007037812 */ /* 0x000fca00078e7806 */
[----:B------:R-:W0:Y:S04]  /*e450*/  LDSM.16.M88.4 R16, [R3+0x8000] ;  /* 0x008000000310783b */ /* 0x000e280000000200 */
[----:B------:R-:W1:Y:S04]  /*e460*/  LDSM.16.M88.4 R24, [R3+0x9000] ;  /* 0x009000000318783b */ /* 0x000e680000000200 */
[----:B------:R-:W3:Y:S01]  /*e470*/  LDSM.16.M88.4 R12, [R3+0x8800] ;  /* 0x00880000030c783b */ /* 0x000ee20000000200 */
[----:B0-----:R-:W-:Y:S02]  /*e480*/  IMAD.MOV.U32 R0, RZ, RZ, R19 ;  /* 0x000000ffff007224 */ /* 0x001fe400078e0013 */
[----:B------:R-:W-:Y:S01]  /*e490*/  IMAD.MOV.U32 R2, RZ, RZ, R18 ;  /* 0x000000ffff027224 */ /* 0x000fe200078e0012 */
[----:B------:R-:W-:Y:S01]  /*e4a0*/  STL.64 [R1+0x10], R16 ;  /* 0x0000101001007387 */ /* 0x000fe20000100a00 */
[----:B------:R-:W-:-:S03]  /*e4b0*/  IMAD.MOV.U32 R5, RZ, RZ, R16 ;  /* 0x000000ffff057224 */ /* 0x000fc600078e0010 */
[----:B------:R-:W-:Y:S01]  /*e4c0*/  STL [R1+0xd4c], R0 ;  /* 0x000d4c0001007387 */ /* 0x000fe20000100800 */
[----:B------:R-:W-:-:S03]  /*e4d0*/  IMAD.MOV.U32 R4, RZ, RZ, R17 ;  /* 0x000000ffff047224 */ /* 0x000fc600078e0011 */
[----:B------:R-:W-:Y:S04]  /*e4e0*/  STL [R1+0xd48], R2 ;  /* 0x000d480201007387 */ /* 0x000fe80000100800 */
[----:B-1----:R-:W-:Y:S04]  /*e4f0*/  STL [R1+0xd54], R26 ;  /* 0x000d541a01007387 */ /* 0x002fe80000100800 */
[----:B---3--:R-:W-:Y:S04]  /*e500*/  STL.64 [R1], R12 ;  /* 0x0000000c01007387 */ /* 0x008fe80000100a00 */
[----:B------:R-:W-:Y:S04]  /*e510*/  STL.64 [R1+0x8], R14 ;  /* 0x0000080e01007387 */ /* 0x000fe80000100a00 */
[----:B------:R-:W-:Y:S04]  /*e520*/  STL [R1+0xd50], R27 ;  /* 0x000d501b01007387 */ /* 0x000fe80000100800 */
[----:B------:R0:W-:Y:S02]  /*e530*/  STL.64 [R1+0xdc0], R24 ;  /* 0x000dc01801007387 */ /* 0x0001e40000100a00 */
[----:B0-----:R-:W-:-:S02]  /*e540*/  IMAD.MOV.U32 R24, RZ, RZ, R5 ;  /* 0x000000ffff187224 */ /* 0x001fc400078e0005 */
[----:B------:R-:W-:Y:S02]  /*e550*/  IMAD.MOV.U32 R25, RZ, RZ, R4 ;  /* 0x000000ffff197224 */ /* 0x000fe400078e0004 */
[----:B------:R-:W0:Y:S04]  /*e560*/  LDSM.16.M88.4 R4, [R3+0x9800] ;  /* 0x009800000304783b */ /* 0x000e280000000200 */
[----:B0-----:R-:W-:Y:S04]  /*e570*/  STL [R1+0xcf4], R6 ;  /* 0x000cf40601007387 */ /* 0x001fe80000100800 */
[----:B------:R-:W-:Y:S04]  /*e580*/  STL [R1+0xcf0], R7 ;  /* 0x000cf00701007387 */ /* 0x000fe80000100800 */
[----:B------:R0:W-:Y:S04]  /*e590*/  STL.64 [R1+0xdc8], R4 ;  /* 0x000dc80401007387 */ /* 0x0001e80000100a00 */
[----:B0-----:R-:W3:Y:S04]  /*e5a0*/  LDL.LU.64 R4, [R1+0xd0] ;  /* 0x0000d00001047983 */ /* 0x001ee80000300a00 */
[----:B------:R-:W3:Y:S04]  /*e5b0*/  LDL.LU.64 R6, [R1+0xd8] ;  /* 0x0000d80001067983 */ /* 0x000ee80000300a00 */
[----:B--2---:R-:W-:Y:S04]  /*e5c0*/  LDSM.16.MT88.4 R8, [R29] ;  /* 0x000000001d08783b */ /* 0x004fe80000004200 */
[----:B------:R-:W0:Y:S04]  /*e5d0*/  LDSM.16.MT88.4 R12, [R29+0x80] ;  /* 0x000080001d0c783b */ /* 0x000e280000004200 */
[----:B------:R-:W1:Y:S04]  /*e5e0*/  LDSM.16.MT88.4 R16, [R29+0x1000] ;  /* 0x001000001d10783b */ /* 0x000e680000004200 */
[----:B------:R-:W2:Y:S04]  /*e5f0*/  LDSM.16.MT88.4 R20, [R29+0x1080] ;  /* 0x001080001d14783b */ /* 0x000ea80000004200 */
[----:B0-----:R-:W-:Y:S04]  /*e600*/  STL.64 [R1+0xdb8], R14 ;  /* 0x000db80e01007387 */ /* 0x001fe80000100a00 */
[----:B------:R0:W-:Y:S04]  /*e610*/  STL.64 [R1+0xdb0], R12 ;  /* 0x000db00c01007387 */ /* 0x0001e80000100a00 */
[----:B0-----:R-:W4:Y:S04]  /*e620*/  LDL.LU.64 R12, [R1+0xc0] ;  /* 0x0000c000010c7983 */ /* 0x001f280000300a00 */
[----:B------:R-:W4:Y:S04]  /*e630*/  LDL.LU.64 R14, [R1+0xc8] ;  /* 0x0000c800010e7983 */ /* 0x000f280000300a00 */
[----:B-1----:R-:W-:Y:S04]  /*e640*/  STL [R1+0xd64], R16 ;  /* 0x000d641001007387 */ /* 0x002fe80000100800 */
[----:B------:R0:W-:Y:S04]  /*e650*/  STL [R1+0xd60], R17 ;  /* 0x000d601101007387 */ /* 0x0001e80000100800 */
[----:B------:R-:W-:Y:S04]  /*e660*/  STL [R1+0xd5c], R18 ;  /* 0x000d5c1201007387 */ /* 0x000fe80000100800 */
[----:B------:R-:W-:Y:S04]  /*e670*/  STL [R1+0xd58], R19 ;  /* 0x000d581301007387 */ /* 0x000fe80000100800 */
[----:B0-----:R-:W4:Y:S04]  /*e680*/  LDL.LU.64 R16, [R1] ;  /* 0x0000000001107983 */ /* 0x001f280000300a00 */
[----:B------:R-:W-:Y:S04]  /*e690*/  STL [R1+0xd68], R29 ;  /* 0x000d681d01007387 */ /* 0x000fe80000100800 */
[----:B--2---:R-:W-:Y:S04]  /*e6a0*/  STL.64 [R1+0xce8], R22 ;  /* 0x000ce81601007387 */ /* 0x004fe80000100a00 */
[----:B------:R0:W-:Y:S04]  /*e6b0*/  STL.64 [R1+0xce0], R20 ;  /* 0x000ce01401007387 */ /* 0x0001e80000100a00 */
[----:B0-----:R-:W2:Y:S04]  /*e6c0*/  LDL.LU.64 R20, [R1+0xb0] ;  /* 0x0000b00001147983 */ /* 0x001ea80000300a00 */
[----:B------:R-:W2:Y:S01]  /*e6d0*/  LDL.LU.64 R22, [R1+0xb8] ;  /* 0x0000b80001167983 */ /* 0x000ea20000300a00 */
[C---:B---3--:R-:W-:Y:S03]  /*e6e0*/  HMMA.16816.F32 R24, R8.reuse, R24, R4 ;  /* 0x000000180818723c */ /* 0x048fe60000001804 */
[----:B------:R-:W3:Y:S11]  /*e6f0*/  LDL.LU.64 R4, [R1+0xdc8] ;  /* 0x000dc80001047983 */ /* 0x000ef60000300a00 */
[----:B------:R-:W-:Y:S10]  /*e700*/  @!UPT UIADD3 URZ, URZ, URZ, URZ ;  /* 0x0000003f3f3ff290 */ /* 0x000ff4000fffe03f */
[----:B------:R-:W-:Y:S02]  /*e710*/  IMAD.MOV.U32 R0, RZ, RZ, R24 ;  /* 0x000000ffff007224 */ /* 0x000fe400078e0018 */
[----:B------:R-:W-:Y:S02]  /*e720*/  IMAD.MOV.U32 R2, RZ, RZ, R25 ;  /* 0x000000ffff027224 */ /* 0x000fe400078e0019 */
[----:B------:R-:W2:Y:S01]  /*e730*/  LDL.LU.64 R24, [R1+0xdc0] ;  /* 0x000dc00001187983 */ /* 0x000ea20000300a00 */
[----:B------:R-:W-:Y:S02]  /*e740*/  IMAD.MOV.U32 R3, RZ, RZ, R26 ;  /* 0x000000ffff037224 */ /* 0x000fe400078e001a */
[----:B------:R-:W-:Y:S01]  /*e750*/  IMAD.MOV.U32 R28, RZ, RZ, R27 ;  /* 0x000000ffff1c7224 */ /* 0x000fe200078e001b */
[----:B------:R0:W-:Y:S01]  /*e760*/  STL [R1+0xd6c], R0 ;  /* 0x000d6c0001007387 */ /* 0x0001e20000100800 */
[----:B----4-:R-:W-:Y:S01]  /*e770*/  HMMA.16816.F32 R12, R8, R16, R12 ;  /* 0x00000010080c723c */ /* 0x010fe2000000180c */
[----:B------:R-:W-:-:S02]  /*e780*/  IMAD.MOV.U32 R7, RZ, RZ, R16 ;  /* 0x000000ffff077224 */ /* 0x000fc400078e0010 */
[----:B------:R-:W-:Y:S11]  /*e790*/  IMAD.MOV.U32 R6, RZ, RZ, R17 ;  /* 0x000000ffff067224 */ /* 0x000ff600078e0011 */
[----:B------:R-:W-:Y:S10]  /*e7a0*/  @!UPT UIADD3 URZ, URZ, URZ, URZ ;  /* 0x0000003f3f3ff290 */ /* 0x000ff4000fffe03f */
[----:B------:R-:W-:Y:S02]  /*e7b0*/  IMAD.MOV.U32 R26, RZ, RZ, R14 ;  /* 0x000000ffff1a7224 */ /* 0x000fe400078e000e */
[----:B------:R-:W-:Y:S02]  /*e7c0*/  IMAD.MOV.U32 R27, RZ, RZ, R15 ;  /* 0x000000ffff1b7224 */ /* 0x000fe400078e000f */
[----:B------:R-:W-:Y:S01]  /*e7d0*/  IMAD.MOV.U32 R18, RZ, RZ, R12 ;  /* 0x000000ffff127224 */ /* 0x000fe200078e000c */
[----:B------:R-:W4:Y:S01]  /*e7e0*/  LDL.LU.64 R14, [R1+0xdb8] ;  /* 0x000db800010e7983 */ /* 0x000f220000300a00 */
[----:B------:R-:W-:-:S03]  /*e7f0*/  IMAD.MOV.U32 R19, RZ, RZ, R13 ;  /* 0x000000ffff137224 */ /* 0x000fc600078e000d */
[----:B------:R-:W4:Y:S01]  /*e800*/  LDL.LU.64 R12, [R1+0xdb0] ;  /* 0x000db000010c7983 */ /* 0x000f220000300a00 */
[----:B--2---:R-:W-:Y:S11]  /*e810*/  HMMA.16816.F32 R20, R8, R24, R20 ;  /* 0x000000180814723c */ /* 0x004ff60000001814 */
[----:B------:R-:W-:Y:S11]  /*e820*/  @!UPT UIADD3 URZ, URZ, URZ, URZ ;  /* 0x0000003f3f3ff290 */ /* 0x000ff6000fffe03f */
[----:B------:R-:W-:Y:S02]  /*e830*/  @!UPT UIADD3 URZ, URZ, URZ, URZ ;  /* 0x0000003f3f3ff290 */ /* 0x000fe4000fffe03f */
[----:B0-----:R-:W-:Y:S02]  /*e840*/  IMAD.MOV.U32 R0, RZ, RZ, R20 ;  /* 0x000000ffff007224 */ /* 0x001fe400078e0014 */
[----:B------:R-:W-:Y:S02]  /*e850*/  IMAD.MOV.U32 R29, RZ, RZ, R21 ;  /* 0x000000ffff1d7224 */ /* 0x000fe400078e0015 */
[----:B------:R-:W-:Y:S01]  /*e860*/  IMAD.MOV.U32 R16, RZ, RZ, R22 ;  /* 0x000000ffff107224 */ /* 0x000fe200078e0016 */
[----:B------:R-:W3:Y:S01]  /*e870*/  LDL.LU.64 R20, [R1+0xa0] ;  /* 0x0000a00001147983 */ /* 0x000ee20000300a00 */
[----:B------:R-:W-:-:S03]  /*e880*/  IMAD.MOV.U32 R17, RZ, RZ, R23 ;  /* 0x000000ffff117224 */ /* 0x000fc600078e0017 */
[----:B------:R-:W3:Y:S04]  /*e890*/  LDL.LU.64 R22, [R1+0xa8] ;  /* 0x0000a80001167983 */ /* 0x000ee80000300a00 */
[----:B------:R-:W-:Y:S04]  /*e8a0*/  STL.64 [R1+0xd88], R26 ;  /* 0x000d881a01007387 */ /* 0x000fe80000100a00 */
[----:B------:R0:W-:Y:S04]  /*e8b0*/  STL.64 [R1+0xd80], R24 ;  /* 0x000d801801007387 */ /* 0x0001e80000100a00 */
[----:B0-----:R-:W2:Y:S04]  /*e8c0*/  LDL.LU.64 R24, [R1+0x40] ;  /* 0x0000400001187983 */ /* 0x001ea80000300a00 */
[----:B------:R-:W2:Y:S04]  /*e8d0*/  LDL.LU.64 R26, [R1+0x48] ;  /* 0x00004800011a7983 */ /* 0x000ea80000300a00 */
[----:B--2---:R-:W-:Y:S04]  /*e8e0*/  STL.64 [R1+0xd98], R26 ;  /* 0x000d981a01007387 */ /* 0x004fe80000100a00 */
[----:B------:R0:W-:Y:S04]  /*e8f0*/  STL.64 [R1+0xd90], R24 ;  /* 0x000d901801007387 */ /* 0x0001e80000100a00 */
[----:B0-----:R-:W4:Y:S04]  /*e900*/  LDL.LU R24, [R1+0x10] ;  /* 0x0000100001187983 */ /* 0x001f280000300800 */
[----:B------:R-:W4:Y:S04]  /*e910*/  LDL.LU R25, [R1+0x14] ;  /* 0x0000140001197983 */ /* 0x000f280000300800 */
[----:B------:R-:W-:Y:S04]  /*e920*/  STL.64 [R1+0xd78], R18 ;  /* 0x000d781201007387 */ /* 0x000fe80000100a00 */
[----:B------:R0:W-:Y:S04]  /*e930*/  STL.64 [R1+0xd70], R16 ;  /* 0x000d701001007387 */ /* 0x0001e80000100a00 */
[----:B0-----:R-:W2:Y:S04]  /*e940*/  LDL.LU.64 R16, [R1+0x30] ;  /* 0x0000300001107983 */ /* 0x001ea80000300a00 */
[----:B------:R-:W2:Y:S01]  /*e950*/  LDL.LU.64 R18, [R1+0x38] ;  /* 0x0000380001127983 */ /* 0x000ea20000300a00 */
[----:B---3--:R-:W-:Y:S03]  /*e960*/  HMMA.16816.F32 R20, R8, R4, R20 ;  /* 0x000000040814723c */ /* 0x008fe60000001814 */
[----:B--2---:R-:W-:Y:S04]  /*e970*/  STL.64 [R1+0xda8], R18 ;  /* 0x000da81201007387 */ /* 0x004fe80000100a00 */
[----:B------:R0:W-:Y:S04]  /*e980*/  STL.64 [R1+0xda0], R16 ;  /* 0x000da01001007387 */ /* 0x0001e80000100a00 */
[----:B0-----:R-:W4:Y:S04]  /*e990*/  LDL.LU.64 R16, [R1+0x50] ;  /* 0x0000500001107983 */ /* 0x001f280000300a00 */
[----:B------:R-:W4:Y:S04]  /*e9a0*/  LDL.LU.64 R18, [R1+0x58] ;  /* 0x0000580001127983 */ /* 0x000f280000300a00 */
[----:B------:R-:W2:Y:S04]  /*e9b0*/  LDL.LU.64 R8, [R1+0x20] ;  /* 0x0000200001087983 */ /* 0x000ea80000300a00 */
[----:B------:R-:W2:Y:S04]  /*e9c0*/  LDL.LU.64 R10, [R1+0x28] ;  /* 0x00002800010a7983 */ /* 0x000ea80000300a00 */
[----:B------:R-:W-:Y:S04]  /*e9d0*/  STL [R1+0xd04], R20 ;  /* 0x000d041401007387 */ /* 0x000fe80000100800 */
[----:B------:R-:W-:Y:S04]  /*e9e0*/  STL [R1+0xd00], R21 ;  /* 0x000d001501007387 */ /* 0x000fe80000100800 */
[----:B------:R-:W-:Y:S04]  /*e9f0*/  STL [R1+0xcfc], R22 ;  /* 0x000cfc1601007387 */ /* 0x000fe80000100800 */
[----:B------:R-:W-:Y:S01]  /*ea00*/  STL [R1+0xcf8], R23 ;  /* 0x000cf81701007387 */ /* 0x000fe20000100800 */
[----:B----4-:R-:W-:Y:S03]  /*ea10*/  HMMA.16816.F32 R24, R12, R24, R16 ;  /* 0x000000180c18723c */ /* 0x010fe60000001810 */
[----:B------:R-:W3:Y:S04]  /*ea20*/  LDL.LU.64 R18, [R1+0xda8] ;  /* 0x000da80001127983 */ /* 0x000ee80000300a00 */
[----:B------:R-:W3:Y:S11]  /*ea30*/  LDL.LU.64 R16, [R1+0xda0] ;  /* 0x000da00001107983 */ /* 0x000ef60000300a00 */
[----:B------:R-:W-:Y:S05]  /*ea40*/  @!UPT UIADD3 URZ, URZ, URZ, URZ ;  /* 0x0000003f3f3ff290 */ /* 0x000fea000fffe03f */
[----:B------:R-:W-:Y:S04]  /*ea50*/  STL.64 [R1+0x50], R24 ;  /* 0x0000501801007387 */ /* 0x000fe80000100a00 */
[----:B------:R0:W-:Y:S04]  /*ea60*/  STL.64 [R1+0x58], R26 ;  /* 0x0000581a01007387 */ /* 0x0001e80000100a00 */
[----:B0-----:R-:W4:Y:S04]  /*ea70*/  LDL.LU.64 R26, [R1+0xd98] ;  /* 0x000d9800011a7983 */ /* 0x001f280000300a00 */
[----:B------:R-:W4:Y:S01]  /*ea80*/  LDL.LU.64 R24, [R1+0xd90] ;  /* 0x000d900001187983 */ /* 0x000f220000300a00 */
[----:B------:R-:W-:-:S02]  /*ea90*/  IMAD.MOV.U32 R20, RZ, RZ, R7 ;  /* 0x000000ffff147224 */ /* 0x000fc400078e0007 */
[----:B------:R-:W-:-:S07]  /*eaa0*/  IMAD.MOV.U32 R21, RZ, RZ, R6 ;  /* 0x000000ffff157224 */ /* 0x000fce00078e0006 */
[C---:B----4-:R-:W-:Y:S01]  /*eab0*/  HMMA.16816.F32 R20, R12.reuse, R20, R24 ;  /* 0x000000140c14723c */ /* 0x050fe20000001818 */
[----:B------:R-:W4:Y:S04]  /*eac0*/  LDL.LU.64 R26, [R1+0xd88] ;  /* 0x000d8800011a7983 */ /* 0x000f280000300a00 */
[----:B------:R-:W3:Y:S03]  /*ead0*/  LDL.LU.64 R24, [R1+0xd80] ;  /* 0x000d800001187983 */ /* 0x000ee60000300a00 */
[----:B--2---:R-:W-:Y:S11]  /*eae0*/  HMMA.16816.F32 R8, R12, R4, R8 ;  /* 0x000000040c08723c */ /* 0x004ff60000001808 */
[----:B------:R-:W-:Y:S04]  /*eaf0*/  @!UPT UIADD3 URZ, URZ, URZ, URZ ;  /* 0x0000003f3f3ff290 */ /* 0x000fe8000fffe03f */
[----:B------:R0:W-:Y:S04]  /*eb00*/  STL.64 [R1+0x40], R20 ;  /* 0x0000401401007387 */ /* 0x0001e80000100a00 */
[----:B------:R1:W-:Y:S05]  /*eb10*/  STL.64 [R1+0x48], R22 ;  /* 0x0000481601007387 */ /* 0x0003ea0000100a00 */
[----:B------:R-:W-:Y:S02]  /*eb20*/  IMAD.MOV.U32 R5, RZ, RZ, R10 ;  /* 0x000000ffff057224 */ /* 0x000fe400078e000a */
[----:B------:R-:W-:-:S02]  /*eb30*/  IMAD.MOV.U32 R4, RZ, RZ, R11 ;  /* 0x000000ffff047224 */ /* 0x000fc400078e000b */
[----:B0-----:R-:W-:Y:S02]  /*eb40*/  IMAD.MOV.U32 R20, RZ, RZ, R8 ;  /* 0x000000ffff147224 */ /* 0x001fe400078e0008 */
[----:B------:R-:W-:Y:S01]  /*eb50*/  IMAD.MOV.U32 R21, RZ, RZ, R9 ;  /* 0x000000ffff157224 */ /* 0x000fe200078e0009 */
[----:B---3--:R-:W-:Y:S11]  /*eb60*/  HMMA.16816.F32 R16, R12, R24, R16 ;  /* 0x000000180c10723c */ /* 0x008ff60000001810 */
[----:B------:R-:W-:Y:S11]  /*eb70*/  @!UPT UIADD3 URZ, URZ, URZ, URZ ;  /* 0x0000003f3f3ff290 */ /* 0x000ff6000fffe03f */
[----:B------:R-:W-:Y:S02]  /*eb80*/  @!UPT UIADD3 URZ, URZ, URZ, URZ ;  /* 0x0000003f3f3ff290 */ /* 0x000fe4000fffe03f */
[----:B------:R-:W-:Y:S02]  /*eb90*/  IMAD.MOV.U32 R6, RZ, RZ, R18 ;  /* 0x000000ffff067224 */ /* 0x000fe400078e0012 */
[----:B------:R-:W-:Y:S02]  /*eba0*/  IMAD.MOV.U32 R7, RZ, RZ, R19 ;  /* 0x000000ffff077224 */ /* 0x000fe400078e0013 */
[----:B-1----:R-:W-:Y:S01]  /*ebb0*/  IMAD.MOV.U32 R22, RZ, RZ, R16 ;  /* 0x000000ffff167224 */ /* 0x002fe200078e0010 */
[----:B------:R-:W2:Y:S01]  /*ebc0*/  LDL.LU.64 R18, [R1+0xd78] ;  /* 0x000d780001127983 */ /* 0x000ea20000300a00 */
[----:B------:R-:W-:-:S03]  /*ebd0*/  IMAD.MOV.U32 R23, RZ, RZ, R17 ;  /* 0x000000ffff177224 */ /* 0x000fc600078e0011 */
[----:B------:R-:W3:Y:S04]  /*ebe0*/  LDL.LU.64 R16, [R1+0xd70] ;  /* 0x000d700001107983 */ /* 0x000ee80000300a00 */
[----:B------:R-:W-:Y:S04]  /*ebf0*/  STL.64 [R1+0xd20], R6 ;  /* 0x000d200601007387 */ /* 0x000fe80000100a00 */
[----:B------:R-:W-:Y:S04]  /*ec00*/  STL.64 [R1+0xd18], R4 ;  /* 0x000d180401007387 */ /* 0x000fe80000100a00 */
[----:B------:R-:W-:Y:S04]  /*ec10*/  STL.64 [R1+0xd10], R22 ;  /* 0x000d101601007387 */ /* 0x000fe80000100a00 */
[----:B------:R0:W-:Y:S02]  /*ec20*/  STL.64 [R1+0xd08], R20 ;  /* 0x000d081401007387 */ /* 0x0001e40000100a00 */
[----:B0-----:R-:W-:-:S02]  /*ec30*/  IMAD.MOV.U32 R20, RZ, RZ, R0 ;  /* 0x000000ffff147224 */ /* 0x001fc400078e0000 */
[----:B------:R-:W3:Y:S01]  /*ec40*/  LDL.LU R0, [R1+0xd6c] ;  /* 0x000d6c0001007983 */ /* 0x000ee20000300800 */
[----:B------:R-:W-:-:S03]  /*ec50*/  IMAD.MOV.U32 R21, RZ, RZ, R29 ;  /* 0x000000ffff157224 */ /* 0x000fc600078e001d */
[----:B------:R-:W3:Y:S01]  /*ec60*/  LDL.LU R29, [R1+0xd68] ;  /* 0x000d6800011d7983 */ /* 0x000ee20000300800 */
[----:B----4-:R-:W-:Y:S02]  /*ec70*/  IMAD.MOV.U32 R6, RZ, RZ, R26 ;  /* 0x000000ffff067224 */ /* 0x010fe400078e001a */
[----:B------:R-:W-:Y:S02]  /*ec80*/  IMAD.MOV.U32 R7, RZ, RZ, R27 ;  /* 0x000000ffff077224 */ /* 0x000fe400078e001b */
[----:B--2---:R-:W-:Y:S02]  /*ec90*/  IMAD.MOV.U32 R4, RZ, RZ, R18 ;  /* 0x000000ffff047224 */ /* 0x004fe400078e0012 */
[----:B---3--:R-:W-:Y:S02]  /*eca0*/  IMAD.MOV.U32 R22, RZ, RZ, R16 ;  /* 0x000000ffff167224 */ /* 0x008fe400078e0010 */
[----:B------:R-:W2:Y:S01]  /*ecb0*/  LDL.LU R16, [R1+0xd64] ;  /* 0x000d640001107983 */ /* 0x000ea20000300800 */
[----:B------:R-:W-:-:S02]  /*ecc0*/  IMAD.MOV.U32 R23, RZ, RZ, R17 ;  /* 0x000000ffff177224 */ /* 0x000fc400078e0011 */
[----:B------:R-:W-:Y:S01]  /*ecd0*/  IMAD.MOV.U32 R5, RZ, RZ, R19 ;  /* 0x000000ffff057224 */ /* 0x000fe200078e0013 */
[----:B------:R-:W2:Y:S04]  /*ece0*/  LDL.LU R17, [R1+0xd60] ;  /* 0x000d600001117983 */ /* 0x000ea80000300800 */
[----:B------:R-:W2:Y:S04]  /*ecf0*/  LDL.LU R18, [R1+0xd5c] ;  /* 0x000d5c0001127983 */ /* 0x000ea80000300800 */
[----:B------:R-:W2:Y:S04]  /*ed00*/  LDL.LU R19, [R1+0xd58] ;  /* 0x000d580001137983 */ /* 0x000ea80000300800 */
[----:B------:R-:W3:Y:S04]  /*ed10*/  LDL.LU R26, [R1+0xd54] ;  /* 0x000d5400011a7983 */ /* 0x000ee80000300800 */
[----:B------:R-:W3:Y:S04]  /*ed20*/  LDL.LU R27, [R1+0xd50] ;  /* 0x000d5000011b7983 */ /* 0x000ee80000300800 */
[----:B------:R-:W-:Y:S04]  /*ed30*/  STL.64 [R1+0xd40], R6 ;  /* 0x000d400601007387 */ /* 0x000fe80000100a00 */
[----:B------:R0:W-:Y:S04]  /*ed40*/  STL.64 [R1+0xd38], R4 ;  /* 0x000d380401007387 */ /* 0x0001e80000100a00 */
[----:B------:R-:W1:Y:S01]  /*ed50*/  LDSM.16.MT88.4 R8, [R29+0x2000] ;  /* 0x002000001d08783b */ /* 0x000e620000004200 */
[----:B0-----:R-:W-:-:S03]  /*ed60*/  IMAD.MOV.U32 R4, RZ, RZ, R0 ;  /* 0x000000ffff047224 */ /* 0x001fc600078e0000 */
[----:B------:R-:W4:Y:S01]  /*ed70*/  LDL.LU R0, [R1+0xd4c] ;  /* 0x000d4c0001007983 */ /* 0x000f220000300800 */
[----:B------:R-:W-:-:S03]  /*ed80*/  IMAD.MOV.U32 R5, RZ, RZ, R2 ;  /* 0x000000ffff057224 */ /* 0x000fc600078e0002 */
[----:B------:R-:W2:Y:S01]  /*ed90*/  LDL.LU R2, [R1+0xd48] ;  /* 0x000d480001027983 */ /* 0x000ea20000300800 */
[----:B------:R-:W-:-:S03]  /*eda0*/  IMAD.MOV.U32 R6, RZ, RZ, R3 ;  /* 0x000000ffff067224 */ /* 0x000fc600078e0003 */
[----:B------:R-:W0:Y:S01]  /*edb0*/  S2R R3, SR_TID.X ;  /* 0x0000000000037919 */ /* 0x000e220000002100 */
[----:B------:R-:W-:-:S03]  /*edc0*/  IMAD.MOV.U32 R7, RZ, RZ, R28 ;  /* 0x000000ffff077224 */ /* 0x000fc600078e001c */
[----:B------:R1:W-:Y:S04]  /*edd0*/  STL.64 [R1+0xd30], R22 ;  /* 0x000d301601007387 */ /* 0x0003e80000100a00 */
[----:B------:R-:W-:Y:S04]  /*ede0*/  STL.64 [R1+0xd28], R20 ;  /* 0x000d281401007387 */ /* 0x000fe80000100a00 */
[----:B-1----:R-:W3:Y:S01]  /*edf0*/  LDL.LU.64 R22, [R1+0x8] ;  /* 0x0000080001167983 */ /* 0x002ee20000300a00 */
[C---:B0-----:R-:W-:Y:S01]  /*ee00*/  LOP3.LUT R28, R3.reuse, 0x7, RZ, 0xc0, !PT ;  /* 0x00000007031c7812 */ /* 0x041fe200078ec0ff */
[----:B------:R-:W-:-:S04]  /*ee10*/  IMAD.SHL.U32 R3, R3, 0x2, RZ ;  /* 0x0000000203037824 */ /* 0x000fc800078e00ff */
[----:B------:R-:W-:-:S05]  /*ee20*/  IMAD R28, R28, 0x110, RZ ;  /* 0x000001101c1c7824 */ /* 0x000fca00078e02ff */
[----:B------:R-:W-:Y:S01]  /*ee30*/  LOP3.LUT R3, R28, 0x30, R3, 0x78, !PT ;  /* 0x000000301c037812 */ /* 0x000fe200078e7803 */
[----:B------:R-:W-:Y:S03]  /*ee40*/  STL [R1+0xc84], R8 ;  /* 0x000c840801007387 */ /* 0x000fe60000100800 */
[----:B------:R-:W-:Y:S01]  /*ee50*/  LOP3.LUT R3, R3, 0x40, RZ, 0x3c, !PT ;  /* 0x0000004003037812 */ /* 0x000fe200078e3cff */
[----:B------:R-:W-:Y:S04]  /*ee60*/  STL [R1+0xc80], R9 ;  /* 0x000c800901007387 */ /* 0x000fe80000100800 */
[----:B------:R-:W-:Y:S04]  /*ee70*/  STL [R1+0xc7c], R10 ;  /* 0x000c7c0a01007387 */ /* 0x000fe80000100800 */
[----:B------:R-:W-:Y:S04]  /*ee80*/  STL [R1+0xc78], R11 ;  /* 0x000c780b01007387 */ /* 0x000fe80000100800 */
[----:B------:R-:W0:Y:S04]  /*ee90*/  LDSM.16.M88.4 R8, [R3+0x8000] ;  /* 0x008000000308783b */ /* 0x000e280000000200 */
[----:B------:R-:W1:Y:S04]  /*eea0*/  LDSM.16.M88.4 R12, [R3+0x8800] ;  /* 0x00880000030c783b */ /* 0x000e680000000200 */
[----:B0-----:R0:W-:Y:S04]  /*eeb0*/  STL.64 [R1+0xa0], R8 ;  /* 0x0000a00801007387 */ /* 0x0011e80000100a00 */
[----:B------:R-:W-:Y:S04]  /*eec0*/  STL.64 [R1+0xa8], R10 ;  /* 0x0000a80a01007387 */ /* 0x000fe80000100a00 */
[----:B-1----:R-:W-:Y:S01]  /*eed0*/  STL.64 [R1+0xc8], R14 ;  /* 0x0000c80e01007387 */ /* 0x002fe20000100a00 */
[----:B0-----:R-:W-:-:S02]  /*eee0*/  IMAD.MOV.U32 R8, RZ, RZ, R12 ;  /* 0x000000ffff087224 */ /* 0x001fc400078e000c */
[----:B------:R-:W-:Y:S02]  /*eef0*/  IMAD.MOV.U32 R9, RZ, RZ, R13 ;  /* 0x000000ffff097224 */ /* 0x000fe400078e000d */
[----:B------:R-:W0:Y:S04]  /*ef00*/  LDSM.16.M88.4 R12, [R3+0x9000] ;  /* 0x00900000030c783b */ /* 0x000e280000000200 */
[----:B0-----:R-:W-:Y:S04]  /*ef10*/  STL.64 [R1+0xd0], R12 ;  /* 0x0000d00c01007387 */ /* 0x001fe80000100a00 */
[----:B------:R-:W-:Y:S04]  /*ef20*/  STL.64 [R1+0xd8], R14 ;  /* 0x0000d80e01007387 */ /* 0x000fe80000100a00 */
[----:B------:R-:W0:Y:S04]  /*ef30*/  LDSM.16.M88.4 R12, [R3+0x9800] ;  /* 0x00980000030c783b */ /* 0x000e280000000200 */
[----:B0-----:R-:W-:Y:S04]  /*ef40*/  STL.64 [R1+0xe0], R12 ;  /* 0x0000e00c01007387 */ /* 0x001fe80000100a00 */
[----:B------:R-:W-:Y:S04]  /*ef50*/  STL.64 [R1+0xe8], R14 ;  /* 0x0000e80e01007387 */ /* 0x000fe80000100a00 */
[----:B------:R-:W0:Y:S04]  /*ef60*/  LDSM.16.MT88.4 R12, [R29+0x2080] ;  /* 0x002080001d0c783b */ /* 0x000e280000004200 */
[----:B------:R-:W-:Y:S04]  /*ef70*/  STL [R1+0xca8], R29 ;  /* 0x000ca81d01007387 */ /* 0x000fe80000100800 */
[----:B0-----:R-:W-:Y:S04]  /*ef80*/  STL [R1+0xc3c], R12 ;  /* 0x000c3c0c01007387 */ /* 0x001fe80000100800 */
[----:B------:R-:W-:Y:S04]  /*ef90*/  STL [R1+0xc38], R13 ;  /* 0x000c380d01007387 */ /* 0x000fe80000100800 */
[----:B------:R-:W-:Y:S04]  /*efa0*/  STL [R1+0xc34], R14 ;  /* 0x000c340e01007387 */ /* 0x000fe80000100800 */
[----:B------:R4:W-:Y:S02]  /*efb0*/  STL [R1+0xc30], R15 ;  /* 0x000c300f01007387 */ /* 0x0009e40000100800 */
[----:B----4-:R-:W-:-:S02]  /*efc0*/  IMAD.MOV.U32 R15, RZ, RZ, R0 ;  /* 0x000000ffff0f7224 */ /* 0x010fc400078e0000 */
[----:B--2---:R-:W-:-:S07]  /*efd0*/  IMAD.MOV.U32 R14, RZ, RZ, R2 ;  /* 0x000000ffff0e7224 */ /* 0x004fce00078e0002 */
[----:B------:R-:W-:Y:S11]  /*efe0*/  HMMA.16816.F32 R4, R16, R14, R4 ;  /* 0x0000000e1004723c */ /* 0x000ff60000001804 */
[----:B------:R-:W-:Y:S11]  /*eff0*/  @!UPT UIADD3 URZ, URZ, URZ, URZ ;  /* 0x0000003f3f3ff290 */ /* 0x000ff6000fffe03f */
[----:B------:R-:W-:Y:S02]  /*f000*/  @!UPT UIADD3 URZ, URZ, URZ, URZ ;  /* 0x0000003f3f3ff290 */ /* 0x000fe4000fffe03f */
[----:B------:R-:W-:Y:S02]  /*f010*/  IMAD.MOV.U32 R25, RZ, RZ, R6 ;  /* 0x000000ffff197224 */ /* 0x000fe400078e0006 */
[----:B------:R-:W-:Y:S02]  /*f020*/  IMAD.MOV.U32 R24, RZ, RZ, R7 ;  /* 0x000000ffff187224 */ /* 0x000fe400078e0007 */
[----:B------:R-:W-:Y:S01]  /*f030*/  IMAD.MOV.U32 R10, RZ, RZ, R4 ;  /* 0x000000ffff0a7224 */ /* 0x000fe200078e0004 */
[----:B------:R-:W2:Y:S01]  /*f040*/  LDL.LU.64 R6, [R1+0xd40] ;  /* 0x000d400001067983 */ /* 0x000ea20000300a00 */
[----:B------:R-:W-:-:S03]  /*f050*/  IMAD.MOV.U32 R11, RZ, RZ, R5 ;  /* 0x000000ffff0b7224 */ /* 0x000fc600078e0005 */
[----:B------:R-:W2:Y:S04]  /*f060*/  LDL.LU.64 R4, [R1+0xd38] ;  /* 0x000d380001047983 */ /* 0x000ea80000300a00 */
[----:B------:R-:W-:Y:S04]  /*f070*/  STL [R1+0xcb0], R24 ;  /* 0x000cb01801007387 */ /* 0x000fe80000100800 */
[----:B------:R-:W-:Y:S04]  /*f080*/  STL [R1+0xcac], R25 ;  /* 0x000cac1901007387 */ /* 0x000fe80000100800 */
[----:B------:R-:W-:Y:S04]  /*f090*/  STL.64 [R1+0xc90], R10 ;  /* 0x000c900a01007387 */ /* 0x000fe80000100a00 */
[----:B------:R3:W-:Y:S02]  /*f0a0*/  STL.64 [R1+0xc88], R8 ;  /* 0x000c880801007387 */ /* 0x0007e40000100a00 */
[----:B---3--:R-:W-:-:S02]  /*f0b0*/  IMAD.MOV.U32 R9, RZ, RZ, R22 ;  /* 0x000000ffff097224 */ /* 0x008fc400078e0016 */
[----:B------:R-:W-:Y:S01]  /*f0c0*/  IMAD.MOV.U32 R8, RZ, RZ, R23 ;  /* 0x000000ffff087224 */ /* 0x000fe200078e0017 */
[----:B--2---:R-:W-:Y:S01]  /*f0d0*/  HMMA.16816.F32 R4, R16, R22, R4 ;  /* 0x000000161004723c */ /* 0x004fe20000001804 */
[----:B------:R-:W2:Y:S04]  /*f0e0*/  LDL.LU.64 R22, [R1+0xd30] ;  /* 0x000d300001167983 */ /* 0x000ea80000300a00 */
[----:B------:R-:W2:Y:S11]  /*f0f0*/  LDL.LU.64 R20, [R1+0xd28] ;  /* 0x000d280001147983 */ /* 0x000eb60000300a00 */
[----:B------:R-:W-:Y:S08]  /*f100*/  @!UPT UIADD3 URZ, URZ, URZ, URZ ;  /* 0x0000003f3f3ff290 */ /* 0x000ff0000fffe03f */
[----:B------:R-:W-:Y:S02]  /*f110*/  IMAD.MOV.U32 R2, RZ, RZ, R6 ;  /* 0x000000ffff027224 */ /* 0x000fe400078e0006 */
[----:B------:R-:W-:Y:S02]  /*f120*/  IMAD.MOV.U32 R0, RZ, RZ, R7 ;  /* 0x000000ffff007224 */ /* 0x000fe400078e0007 */
[----:B------:R-:W-:Y:S01]  /*f130*/  IMAD.MOV.U32 R28, RZ, RZ, R4 ;  /* 0x000000ffff1c7224 */ /* 0x000fe200078e0004 */
[----:B------:R-:W3:Y:S01]  /*f140*/  LDL.LU.64 R6, [R1+0xd20] ;  /* 0x000d200001067983 */ /* 0x000ee20000300a00 */
[----:B------:R-:W-:-:S03]  /*f150*/  IMAD.MOV.U32 R3, RZ, RZ, R5 ;  /* 0x000000ffff037224 */ /* 0x000fc600078e0005 */
[----:B------:R-:W4:Y:S01]  /*f160*/  LDL.LU.64 R4, [R1+0xd18] ;  /* 0x000d180001047983 */ /* 0x000f220000300a00 */
[----:B--2---:R-:W-:Y:S11]  /*f170*/  HMMA.16816.F32 R20, R16, R26, R20 ;  /* 0x0000001a1014723c */ /* 0x004ff60000001814 */
[----:B------:R-:W-:Y:S11]  /*f180*/  @!UPT UIADD3 URZ, URZ, URZ, URZ ;  /* 0x0000003f3f3ff290 */ /* 0x000ff6000fffe03f */
[----:B------:R-:W-:Y:S01]  /*f190*/  @!UPT UIADD3 URZ, URZ, URZ, URZ ;  /* 0x0000003f3f3ff290 */ /* 0x000fe2000fffe03f */
[----:B------:R0:W-:Y:S01]  /*f1a0*/  STL [R1+0x70], R20 ;  /* 0x0000701401007387 */ /* 0x0001e20000100800 */
[----:B------:R-:W-:Y:S02]  /*f1b0*/  IMAD.MOV.U32 R25, RZ, RZ, R22 ;  /* 0x000000ffff197224 */ /* 0x000fe400078e0016 */
[----:B------:R-:W-:Y:S02]  /*f1c0*/  IMAD.MOV.U32 R29, RZ, RZ, R23 ;  /* 0x000000ffff1d7224 */ /* 0x000fe400078e0017 */
[----:B------:R-:W-:Y:S01]  /*f1d0*/  IMAD.MOV.U32 R24, RZ, RZ, R21 ;  /* 0x000000ffff187224 */ /* 0x000fe200078e0015 */
[----:B------:R-:W2:Y:S04]  /*f1e0*/  LDL.LU.64 R22, [R1+0xd10] ;  /* 0x000d100001167983 */ /* 0x000ea80000300a00 */
[----:B0-----:R-:W2:Y:S04]  /*f1f0*/  LDL.LU.64 R20, [R1+0xd08] ;  /* 0x000d080001147983 */ /* 0x001ea80000300a00 */
[----:B------:R0:W-:Y:S01]  /*f200*/  STL.64 [R1+0xcc0], R26 ;  /* 0x000cc01a01007387 */ /* 0x0001e20000100a00 */
[----:B----4-:R-:W-:-:S03]  /*f210*/  IMAD.MOV.U32 R10, RZ, RZ, R5 ;  /* 0x000000ffff0a7224 */ /* 0x010fc600078e0005 */
[----:B------:R1:W-:Y:S01]  /*f220*/  STL.64 [R1+0xcb8], R24 ;  /* 0x000cb81801007387 */ /* 0x0003e20000100a00 */
[----:B------:R-:W-:Y:S02]  /*f230*/  IMAD.MOV.U32 R11, RZ, RZ, R4 ;  /* 0x000000ffff0b7224 */ /* 0x000fe400078e0004 */
[----:B0-----:R-:W-:Y:S02]  /*f240*/  IMAD.MOV.U32 R26, RZ, RZ, R9 ;  /* 0x000000ffff1a7224 */ /* 0x001fe400078e0009 */
[----:B------:R-:W-:-:S05]  /*f250*/  IMAD.MOV.U32 R27, RZ, RZ, R8 ;  /* 0x000000ffff1b7224 */ /* 0x000fca00078e0008 */
[----:B------:R0:W-:Y:S04]  /*f260*/  STL.64 [R1+0xcd8], R26 ;  /* 0x000cd81a01007387 */ /* 0x0001e80000100a00 */
[----:B-1----:R-:W4:Y:S04]  /*f270*/  LDL.LU R24, [R1+0x50] ;  /* 0x0000500001187983 */ /* 0x002f280000300800 */
[----:B------:R-:W4:Y:S04]  /*f280*/  LDL.LU R25, [R1+0x54] ;  /* 0x0000540001197983 */ /* 0x000f280000300800 */
[----:B0-----:R-:W4:Y:S04]  /*f290*/  LDL.LU R26, [R1+0x58] ;  /* 0x00005800011a7983 */ /* 0x001f280000300800 */
[----:B------:R-:W4:Y:S01]  /*f2a0*/  LDL.LU R27, [R1+0x5c] ;  /* 0x00005c00011b7983 */ /* 0x000f220000300800 */
[----:B--2---:R-:W-:-:S02]  /*f2b0*/  IMAD.MOV.U32 R8, RZ, RZ, R20 ;  /* 0x000000ffff087224 */ /* 0x004fc400078e0014 */
[----:B------:R-:W-:Y:S01]  /*f2c0*/  IMAD.MOV.U32 R9, RZ, RZ, R21 ;  /* 0x000000ffff097224 */ /* 0x000fe200078e0015 */
[----:B------:R-:W2:Y:S04]  /*f2d0*/  LDL.LU R20, [R1+0xd04] ;  /* 0x000d040001147983 */ /* 0x000ea80000300800 */
[----:B------:R-:W2:Y:S04]  /*f2e0*/  LDL.LU R21, [R1+0xd00] ;  /* 0x000d000001157983 */ /* 0x000ea80000300800 */
[----:B------:R3:W-:Y:S04]  /*f2f0*/  STL.64 [R1+0xca0], R10 ;  /* 0x000ca00a01007387 */ /* 0x0007e80000100a00 */
[----:B------:R0:W-:Y:S01]  /*f300*/  STL.64 [R1+0xc98], R8 ;  /* 0x000c980801007387 */ /* 0x0001e20000100a00 */
[----:B---3--:R-:W-:-:S02]  /*f310*/  IMAD.MOV.U32 R10, RZ, RZ, R6 ;  /* 0x000000ffff0a7224 */ /* 0x008fc400078e0006 */
[----:B0-----:R-:W-:Y:S02]  /*f320*/  IMAD.MOV.U32 R8, RZ, RZ, R22 ;  /* 0x000000ffff087224 */ /* 0x001fe400078e0016 */
[----:B------:R-:W2:Y:S01]  /*f330*/  LDL.LU R22, [R1+0xcfc] ;  /* 0x000cfc0001167983 */ /* 0x000ea20000300800 */
[----:B------:R-:W-:Y:S02]  /*f340*/  IMAD.MOV.U32 R9, RZ, RZ, R23 ;  /* 0x000000ffff097224 */ /* 0x000fe400078e0017 */
[----:B------:R-:W-:Y:S01]  /*f350*/  IMAD.MOV.U32 R11, RZ, RZ, R7 ;  /* 0x000000ffff0b7224 */ /* 0x000fe200078e0007 */
[----:B------:R-:W2:Y:S04]  /*f360*/  LDL.LU R23, [R1+0xcf8] ;  /* 0x000cf80001177983 */ /* 0x000ea80000300800 */
[----:B------:R-:W2:Y:S04]  /*f370*/  LDL.LU R6, [R1+0xcf4] ;  /* 0x000cf40001067983 */ /* 0x000ea80000300800 */
[----:B------:R-:W2:Y:S04]  /*f380*/  LDL.LU R7, [R1+0xcf0] ;  /* 0x000cf00001077983 */ /* 0x000ea80000300800 */
[----:B------:R-:W-:Y:S04]  /*f390*/  STL.64 [R1+0xcd0], R10 ;  /* 0x000cd00a01007387 */ /* 0x000fe80000100a00 */
[----:B------:R0:W-:Y:S04]  /*f3a0*/  STL.64 [R1+0xcc8], R8 ;  /* 0x000cc80801007387 */ /* 0x0001e80000100a00 */
[----:B0-----:R-:W3:Y:S04]  /*f3b0*/  LDL.LU R8, [R1+0x40] ;  /* 0x0000400001087983 */ /* 0x001ee80000300800 */
[----:B------:R-:W3:Y:S04]  /*f3c0*/  LDL.LU R9, [R1+0x44] ;  /* 0x0000440001097983 */ /* 0x000ee80000300800 */
[----:B------:R-:W3:Y:S04]  /*f3d0*/  LDL.LU R10, [R1+0x48] ;  /* 0x00004800010a7983 */ /* 0x000ee80000300800 */
[----:B------:R-:W3:Y:S01]  /*f3e0*/  LDL.LU R11, [R1+0x4c] ;  /* 0x00004c00010b7983 */ /* 0x000ee20000300800 */
[----:B--2---:R-:W-:Y:S11]  /*f3f0*/  HMMA.16816.F32 R20, R16, R6, R20 ;  /* 0x000000061014723c */ /* 0x004ff60000001814 */
[----:B------:R-:W-:Y:S11]  /*f400*/  @!UPT UIADD3 URZ, URZ, URZ, URZ ;  /* 0x0000003f3f3ff290 */ /* 0x000ff6000fffe03f */
[----:B------:R-:W-:Y:S02]  /*f410*/  @!UPT UIADD3 URZ, URZ, URZ, URZ ;  /* 0x0000003f3f3ff290 */ /* 0x000fe4000fffe03f */
[----:B------:R-:W-:Y:S02]  /*f420*/  IMAD.MOV.U32 R5, RZ, RZ, R22 ;  /* 0x000000ffff057224 */ /* 0x000fe400078e0016 */
[----:B------:R-:W-:Y:S02]  /*f430*/  IMAD.MOV.U32 R4, RZ, RZ, R23 ;  /* 0x000000ffff047224 */ /* 0x000fe400078e0017 */
[----:B------:R-:W-:Y:S01]  /*f440*/  IMAD.MOV.U32 R17, RZ, RZ, R20 ;  /* 0x000000ffff117224 */ /* 0x000fe200078e0014 */
[----:B------:R-:W4:Y:S01]  /*f450*/  LDL.LU.64 R22, [R1+0xce8] ;  /* 0x000ce80001167983 */ /* 0x000f220000300a00 */
[----:B------:R-:W-:-:S03]  /*f460*/  IMAD.MOV.U32 R16, RZ, RZ, R21 ;  /* 0x000000ffff107224 */ /* 0x000fc600078e0015 */
[----:B------:R-:W4:Y:S02]  /*f470*/  LDL.LU.64 R20, [R1+0xce0] ;  /* 0x000ce00001147983 */ /* 0x000f240000300a00 */
[----:B----4-:R-:W-:Y:S11]  /*f480*/  HMMA.16816.F32 R24, R20, R14, R24 ;  /* 0x0000000e1418723c */ /* 0x010ff60000001818 */
[----:B------:R-:W-:Y:S11]  /*f490*/  @!UPT UIADD3 URZ, URZ, URZ, URZ ;  /* 0x0000003f3f3ff290 */ /* 0x000ff6000fffe03f */
[----:B------:R-:W-:Y:S01]  /*f4a0*/  @!UPT UIADD3 URZ, URZ, URZ, URZ ;  /* 0x0000003f3f3ff290 */ /* 0x000fe2000fffe03f */
[----:B------:R0:W-:Y:S01]  /*f4b0*/  STL [R1+0x5c], R27 ;  /* 0x00005c1b01007387 */ /* 0x0001e20000100800 */
[----:B------:R-:W-:-:S03]  /*f4c0*/  IMAD.MOV.U32 R15, RZ, RZ, R26 ;  /* 0x000000ffff0f7224 */ /* 0x000fc600078e001a */
[----:B0-----:R-:W3:Y:S01]  /*f4d0*/  LDL.LU.64 R26, [R1+0xcd8] ;  /* 0x000cd800011a7983 */ /* 0x001ee20000300a00 */
[----:B------:R-:W-:Y:S02]  /*f4e0*/  IMAD.MOV.U32 R13, RZ, RZ, R24 ;  /* 0x000000ffff0d7224 */ /* 0x000fe400078e0018 */
[----:B------:R-:W-:Y:S02]  /*f4f0*/  IMAD.MOV.U32 R14, RZ, RZ, R25 ;  /* 0x000000ffff0e7224 */ /* 0x000fe400078e0019 */
[----:B---3--:R-:W-:Y:S01]  /*f500*/  HMMA.16816.F32 R24, R20, R26, R8 ;  /* 0x0000001a1418723c */ /* 0x008fe20000001808 */
[----:B------:R-:W2:Y:S04]  /*f510*/  LDL.LU.64 R10, [R1+0xcd0] ;  /* 0x000cd000010a7983 */ /* 0x000ea80000300a00 */
[----:B------:R-:W2:Y:S11]  /*f520*/  LDL.LU.64 R8, [R1+0xcc8] ;  /* 0x000cc80001087983 */ /* 0x000eb60000300a00 */
[----:B------:R-:W-:Y:S07]  /*f530*/  @!UPT UIADD3 URZ, URZ, URZ, URZ ;  /* 0x0000003f3f3ff290 */ /* 0x000fee000fffe03f */
[----:B------:R-:W-:Y:S01]  /*f540*/  STL.64 [R1+0x40], R24 ;  /* 0x0000401801007387 */ /* 0x000fe20000100a00 */
[----:B------:R-:W-:-:S03]  /*f550*/  IMAD.MOV.U32 R12, RZ, RZ, R27 ;  /* 0x000000ffff0c7224 */ /* 0x000fc600078e001b */
[----:B------:R0:W-:Y:S04]  /*f560*/  STL [R1+0x48], R26 ;  /* 0x0000481a01007387 */ /* 0x0001e80000100800 */
[----:B0-----:R-:W2:Y:S04]  /*f570*/  LDL.LU.64 R26, [R1+0xcc0] ;  /* 0x000cc000011a7983 */ /* 0x001ea80000300a00 */
[----:B------:R-:W3:Y:S04]  /*f580*/  LDL.LU.64 R24, [R1+0xcb8] ;  /* 0x000cb80001187983 */ /* 0x000ee80000300a00 */
[----:B------:R-:W-:Y:S04]  /*f590*/  STL.64 [R1+0xc48], R14 ;  /* 0x000c480e01007387 */ /* 0x000fe80000100a00 */
[----:B------:R0:W-:Y:S04]  /*f5a0*/  STL.64 [R1+0xc40], R12 ;  /* 0x000c400c01007387 */ /* 0x0001e80000100a00 */
[----:B0-----:R-:W4:Y:S01]  /*f5b0*/  LDL.LU R12, [R1+0x70] ;  /* 0x00007000010c7983 */ /* 0x001f220000300800 */
[----:B------:R-:W-:Y:S01]  /*f5c0*/  IMAD.MOV.U32 R15, RZ, RZ, R29 ;  /* 0x000000ffff0f7224 */ /* 0x000fe200078e001d */
[----:B--2---:R-:W-:Y:S01]  /*f5d0*/  HMMA.16816.F32 R8, R20, R26, R8 ;  /* 0x0000001a1408723c */ /* 0x004fe20000001808 */
[----:B---3--:R-:W-:-:S02]  /*f5e0*/  IMAD.MOV.U32 R14, RZ, RZ, R25 ;  /* 0x000000ffff0e7224 */ /* 0x008fc400078e0019 */
[----:B------:R-:W-:Y:S02]  /*f5f0*/  IMAD.MOV.U32 R13, RZ, RZ, R24 ;  /* 0x000000ffff0d7224 */ /* 0x000fe400078e0018 */
[----:B------:R-:W2:Y:S04]  /*f600*/  LDL.LU R24, [R1+0xcb0] ;  /* 0x000cb00001187983 */ /* 0x000ea80000300800 */
[----:B------:R-:W3:Y:S04]  /*f610*/  LDL.LU R25, [R1+0xcac] ;  /* 0x000cac0001197983 */ /* 0x000ee80000300800 */
[----:B------:R-:W2:Y:S04]  /*f620*/  LDL.LU R29, [R1+0xca8] ;  /* 0x000ca800011d7983 */ /* 0x000ea80000300800 */
[----:B------:R0:W-:Y:S04]  /*f630*/  STL.64 [R1+0xc58], R14 ;  /* 0x000c580e01007387 */ /* 0x0001e80000100a00 */
[----:B----4-:R1:W-:Y:S01]  /*f640*/  STL.64 [R1+0xc50], R12 ;  /* 0x000c500c01007387 */ /* 0x0103e20000100a00 */
[----:B0-----:R-:W-:-:S02]  /*f650*/  IMAD.MOV.U32 R14, RZ, RZ, R2 ;  /* 0x000000ffff0e7224 */ /* 0x001fc400078e0002 */
[----:B------:R-:W-:Y:S02]  /*f660*/  IMAD.MOV.U32 R15, RZ, RZ, R0 ;  /* 0x000000ffff0f7224 */ /* 0x000fe400078e0000 */
[----:B-1----:R-:W-:Y:S02]  /*f670*/  IMAD.MOV.U32 R12, RZ, RZ, R28 ;  /* 0x000000ffff0c7224 */ /* 0x002fe400078e001c */
[----:B------:R-:W-:Y:S01]  /*f680*/  IMAD.MOV.U32 R13, RZ, RZ, R3 ;  /* 0x000000ffff0d7224 */ /* 0x000fe200078e0003 */
[----:B------:R-:W-:Y:S01]  /*f690*/  STL.64 [R1+0xc68], R14 ;  /* 0x000c680e01007387 */ /* 0x000fe20000100a00 */
[----:B------:R-:W-:Y:S02]  /*f6a0*/  IMAD.MOV.U32 R2, RZ, RZ, R10 ;  /* 0x000000ffff027224 */ /* 0x000fe400078e000a */
[----:B------:R-:W-:Y:S01]  /*f6b0*/  IMAD.MOV.U32 R0, RZ, RZ, R11 ;  /* 0x000000ffff007224 */ /* 0x000fe200078e000b */
[----:B------:R0:W-:Y:S01]  /*f6c0*/  STL.64 [R1+0xc60], R12 ;  /* 0x000c600c01007387 */ /* 0x0001e20000100a00 */
[----:B------:R-:W-:-:S02]  /*f6d0*/  IMAD.MOV.U32 R28, RZ, RZ, R8 ;  /* 0x000000ffff1c7224 */ /* 0x000fc400078e0008 */
[----:B------:R-:W-:Y:S01]  /*f6e0*/  IMAD.MOV.U32 R3, RZ, RZ, R9 ;  /* 0x000000ffff037224 */ /* 0x000fe200078e0009 */
[----:B0-----:R-:W4:Y:S04]  /*f6f0*/  LDL.LU.64 R12, [R1+0xa0] ;  /* 0x0000a000010c7983 */ /* 0x001f280000300a00 */
[----:B------:R-:W2:Y:S04]  /*f700*/  LDL.LU.64 R10, [R1+0xca0] ;  /* 0x000ca000010a7983 */ /* 0x000ea80000300a00 */
[----:B------:R-:W2:Y:S02]  /*f710*/  LDL.LU.64 R8, [R1+0xc98] ;  /* 0x000c980001087983 */ /* 0x000ea40000300a00 */
[----:B--2---:R-:W-:Y:S02]  /*f720*/  HMMA.16816.F32 R20, R20, R6, R8 ;  /* 0x000000061414723c */ /* 0x004fe40000001808 */
[----:B------:R-:W2:Y:S04]  /*f730*/  LDL.LU.64 R10, [R1+0xc90] ;  /* 0x000c9000010a7983 */ /* 0x000ea80000300a00 */
[----:B------:R-:W2:Y:S11]  /*f740*/  LDL.LU.64 R8, [R1+0xc88] ;  /* 0x000c880001087983 */ /* 0x000eb60000300a00 */
[----:B------:R-:W-:Y:S06]  /*f750*/  @!UPT UIADD3 URZ, URZ, URZ, URZ ;  /* 0x0000003f3f3ff290 */ /* 0x000fec000fffe03f */
[----:B------:R-:W-:Y:S04]  /*f760*/  STL.64 [R1+0xc00], R22 ;  /* 0x000c001601007387 */ /* 0x000fe80000100a00 */
[----:B------:R2:W-:Y:S02]  /*f770*/  STL.64 [R1+0xbf8], R20 ;  /* 0x000bf81401007387 */ /* 0x0005e40000100a00 */
[----:B--2---:R-:W-:Y:S02]  /*f780*/  IMAD.MOV.U32 R20, RZ, RZ, R8 ;  /* 0x000000ffff147224 */ /* 0x004fe400078e0008 */
[----:B------:R-:W-:Y:S01]  /*f790*/  IMAD.MOV.U32 R21, RZ, RZ, R9 ;  /* 0x000000ffff157224 */ /* 0x000fe200078e0009 */
[----:B------:R-:W2:Y:S04]  /*f7a0*/  LDL.LU R8, [R1+0xc84] ;  /* 0x000c840001087983 */ /* 0x000ea80000300800 */
[----:B------:R-:W2:Y:S04]  /*f7b0*/  LDL.LU R9, [R1+0xc80] ;  /* 0x000c800001097983 */ /* 0x000ea80000300800 */
[----:B------:R0:W-:Y:S02]  /*f7c0*/  STL.64 [R1+0xc70], R20 ;  /* 0x000c701401007387 */ /* 0x0001e40000100a00 */
[----:B0-----:R-:W-:-:S02]  /*f7d0*/  IMAD.MOV.U32 R20, RZ, RZ, R10 ;  /* 0x000000ffff147224 */ /* 0x001fc400078e000a */
[----:B------:R-:W2:Y:S01]  /*f7e0*/  LDL.LU R10, [R1+0xc7c] ;  /* 0x000c7c00010a7983 */ /* 0x000ea20000300800 */
[----:B------:R-:W-:-:S03]  /*f7f0*/  IMAD.MOV.U32 R21, RZ, RZ, R11 ;  /* 0x000000ffff157224 */ /* 0x000fc600078e000b */
[----:B------:R-:W2:Y:S01]  /*f800*/  LDL.LU R11, [R1+0xc78] ;  /* 0x000c7800010b7983 */ /* 0x000ea20000300800 */
[----:B------:R-:W-:Y:S02]  /*f810*/  IMAD.MOV.U32 R26, RZ, RZ, R5 ;  /* 0x000000ffff1a7224 */ /* 0x000fe400078e0005 */
[----:B------:R-:W-:Y:S02]  /*f820*/  IMAD.MOV.U32 R27, RZ, RZ, R4 ;  /* 0x000000ffff1b7224 */ /* 0x000fe400078e0004 */
[----:B------:R-:W0:Y:S01]  /*f830*/  LDSM.16.MT88.4 R4, [R29+0x3000] ;  /* 0x003000001d04783b */ /* 0x000e220000004200 */
[----:B---3--:R-:W-:Y:S02]  /*f840*/  IMAD.MOV.U32 R22, RZ, RZ, R25 ;  /* 0x000000ffff167224 */ /* 0x008fe400078e0019 */
[----:B------:R-:W-:Y:S02]  /*f850*/  IMAD.MOV.U32 R23, RZ, RZ, R24 ;  /* 0x000000ffff177224 */ /* 0x000fe400078e0018 */
[----:B------:R-:W-:-:S02]  /*f860*/  IMAD.MOV.U32 R24, RZ, RZ, R17 ;  /* 0x000000ffff187224 */ /* 0x000fc400078e0011 */
[----:B------:R-:W-:Y:S02]  /*f870*/  IMAD.MOV.U32 R25, RZ, RZ, R16 ;  /* 0x000000ffff197224 */ /* 0x000fe400078e0010 */
[----:B------:R-:W1:Y:S04]  /*f880*/  LDSM.16.MT88.4 R16, [R29+0x3080] ;  /* 0x003080001d10783b */ /* 0x000e680000004200 */
[----:B0-----:R-:W-:Y:S04]  /*f890*/  STL [R1+0xbf4], R4 ;  /* 0x000bf40401007387 */ /* 0x001fe80000100800 */
[----:B------:R0:W-:Y:S04]  /*f8a0*/  STL [R1+0xbf0], R5 ;  /* 0x000bf00501007387 */ /* 0x0001e80000100800 */
[----:B------:R-:W-:Y:S04]  /*f8b0*/  STL [R1+0xbec], R6 ;  /* 0x000bec0601007387 */ /* 0x000fe80000100800 */
[----:B------:R4:W-:Y:S04]  /*f8c0*/  STL [R1+0xbe8], R7 ;  /* 0x000be80701007387 */ /* 0x0009e80000100800 */
[----:B0-----:R-:W3:Y:S04]  /*f8d0*/  LDL.LU.64 R4, [R1+0xd0] ;  /* 0x0000d00001047983 */ /* 0x001ee80000300a00 */
[----:B-1----:R-:W-:Y:S04]  /*f8e0*/  STL.64 [R1+0xba8], R18 ;  /* 0x000ba81201007387 */ /* 0x002fe80000100a00 */
[----:B------:R0:W-:Y:S01]  /*f8f0*/  STL.64 [R1+0xba0], R16 ;  /* 0x000ba01001007387 */ /* 0x0001e20000100a00 */
[----:B----4-:R-:W-:-:S02]  /*f900*/  IMAD.MOV.U32 R7, RZ, RZ, R12 ;  /* 0x000000ffff077224 */ /* 0x010fc400078e000c */
[----:B------:R-:W-:Y:S01]  /*f910*/  IMAD.MOV.U32 R6, RZ, RZ, R13 ;  /* 0x000000ffff067224 */ /* 0x000fe200078e000d */
[----:B0-----:R-:W4:Y:S04]  /*f920*/  LDL.LU.64 R16, [R1+0xe0] ;  /* 0x0000e00001107983 */ /* 0x001f280000300a00 */
[----:B------:R-:W3:Y:S01]  /*f930*/  LDL.LU.64 R18, [R1+0xe8] ;  /* 0x0000e80001127983 */ /* 0x000ee20000300a00 */
[C---:B--2---:R-:W-:Y:S11]  /*f940*/  HMMA.16816.F32 R20, R8.reuse, R12, R20 ;  /* 0x0000000c0814723c */ /* 0x044ff60000001814 */
[----:B------:R-:W-:Y:S11]  /*f950*/  @!UPT UIADD3 URZ, URZ, URZ, URZ ;  /* 0x0000003f3f3ff290 */ /* 0x000ff6000fffe03f */
[----:B------:R-:W-:Y:S01]  /*f960*/  @!UPT UIADD3 URZ, URZ, URZ, URZ ;  /* 0x0000003f3f3ff290 */ /* 0x000fe2000fffe03f */
[----:B------:R0:W-:Y:S04]  /*f970*/  STL.64 [R1+0x20], R20 ;  /* 0x0000201401007387 */ /* 0x0001e80000100a00 */
[----:B------:R-:W-:Y:S04]  /*f980*/  STL.64 [R1+0x28], R22 ;  /* 0x0000281601007387 */ /* 0x000fe80000100a00 */
[----:B0-----:R-:W2:Y:S04]  /*f990*/  LDL.LU.64 R20, [R1+0xc70] ;  /* 0x000c700001147983 */ /* 0x001ea80000300a00 */
[----:B------:R-:W2:Y:S04]  /*f9a0*/  LDL.LU.64 R14, [R1+0xc68] ;  /* 0x000c6800010e7983 */ /* 0x000ea80000300a00 */
[----:B------:R-:W2:Y:S02]  /*f9b0*/  LDL.LU.64 R12, [R1+0xc60] ;  /* 0x000c6000010c7983 */ /* 0x000ea40000300a00 */
[----:B--2---:R-:W-:Y:S11]  /*f9c0*/  HMMA.16816.F32 R12, R8, R20, R12 ;  /* 0x00000014080c723c */ /* 0x004ff6000000180c */
[----:B------:R-:W-:Y:S11]  /*f9d0*/  @!UPT UIADD3 URZ, URZ, URZ, URZ ;  /* 0x0000003f3f3ff290 */ /* 0x000ff6000fffe03f */
[----:B------:R-:W-:Y:S01]  /*f9e0*/  @!UPT UIADD3 URZ, URZ, URZ, URZ ;  /* 0x0000003f3f3ff290 */ /* 0x000fe2000fffe03f */
[----:B------:R-:W-:Y:S04]  /*f9f0*/  STL.64 [R1+0x10], R12 ;  /* 0x0000100c01007387 */ /* 0x000fe80000100a00 */
[----:B------:R0:W-:Y:S04]  /*fa00*/  STL.64 [R1+0x18], R14 ;  /* 0x0000180e01007387 */ /* 0x0001e80000100a00 */
[----:B0-----:R-:W2:Y:S04]  /*fa10*/  LDL.LU.64 R14, [R1+0xc58] ;  /* 0x000c5800010e7983 */ /* 0x001ea80000300a00 */
[----:B------:R-:W2:Y:S01]  /*fa20*/  LDL.LU.64 R12, [R1+0xc50] ;  /* 0x000c5000010c7983 */ /* 0x000ea20000300a00 */
[----:B---3--:R-:W-:-:S03]  /*fa30*/  IMAD.MOV.U32 R23, RZ, RZ, R4 ;  /* 0x000000ffff177224 */ /* 0x008fc600078e0004 */
[----:B------:R0:W-:Y:S01]  /*fa40*/  STL.64 [R1+0xc18], R20 ;  /* 0x000c181401007387 */ /* 0x0001e20000100a00 */
[----:B------:R-:W-:Y:S02]  /*fa50*/  IMAD.MOV.U32 R22, RZ, RZ, R5 ;  /* 0x000000ffff167224 */ /* 0x000fe400078e0005 */
[----:B0-----:R-:W-:Y:S02]  /*fa60*/  IMAD.MOV.U32 R20, RZ, RZ, R7 ;  /* 0x000000ffff147224 */ /* 0x001fe400078e0007 */
[----:B------:R-:W-:Y:S01]  /*fa70*/  IMAD.MOV.U32 R21, RZ, RZ, R6 ;  /* 0x000000ffff157224 */ /* 0x000fe200078e0006 */
[----:B--2---:R-:W-:Y:S11]  /*fa80*/  HMMA.16816.F32 R12, R8, R4, R12 ;  /* 0x00000004080c723c */ /* 0x004ff6000000180c */
[----:B------:R-:W-:Y:S11]  /*fa90*/  @!UPT UIADD3 URZ, URZ, URZ, URZ ;  /* 0x0000003f3f3ff290 */ /* 0x000ff6000fffe03f */
[----:B------:R-:W-:Y:S02]  /*faa0*/  @!UPT UIADD3 URZ, URZ, URZ, URZ ;  /* 0x0000003f3f3ff290 */ /* 0x000fe4000fffe03f */
[----:B------:R-:W-:Y:S02]  /*fab0*/  IMAD.MOV.U32 R6, RZ, RZ, R14 ;  /* 0x000000ffff067224 */ /* 0x000fe400078e000e */
[----:B------:R-:W-:Y:S02]  /*fac0*/  IMAD.MOV.U32 R7, RZ, RZ, R15 ;  /* 0x000000ffff077224 */ /* 0x000fe400078e000f */
[----:B------:R-:W-:Y:S01]  /*fad0*/  IMAD.MOV.U32 R4, RZ, RZ, R12 ;  /* 0x000000ffff047224 */ /* 0x000fe200078e000c */
[----:B------:R-:W2:Y:S01]  /*fae0*/  LDL.LU.64 R14, [R1+0xc48] ;  /* 0x000c4800010e7983 */ /* 0x000ea20000300a00 */
[----:B------:R-:W-:-:S03]  /*faf0*/  IMAD.MOV.U32 R5, RZ, RZ, R13 ;  /* 0x000000ffff057224 */ /* 0x000fc600078e000d */
[----:B------:R-:W3:Y:S04]  /*fb00*/  LDL.LU.64 R12, [R1+0xc40] ;  /* 0x000c4000010c7983 */ /* 0x000ee80000300a00 */
[----:B------:R-:W-:Y:S04]  /*fb10*/  STL.64 [R1+0xc10], R6 ;  /* 0x000c100601007387 */ /* 0x000fe80000100a00 */
[----:B------:R0:W-:Y:S04]  /*fb20*/  STL.64 [R1+0xc08], R4 ;  /* 0x000c080401007387 */ /* 0x0001e80000100a00 */
[----:B0-----:R-:W2:Y:S04]  /*fb30*/  LDL.LU R4, [R1+0x40] ;  /* 0x0000400001047983 */ /* 0x001ea80000300800 */
[----:B------:R-:W2:Y:S04]  /*fb40*/  LDL.LU R5, [R1+0x44] ;  /* 0x0000440001057983 */ /* 0x000ea80000300800 */
[----:B------:R-:W2:Y:S01]  /*fb50*/  LDL.LU R6, [R1+0x48] ;  /* 0x0000480001067983 */ /* 0x000ea20000300800 */
[----:B---3--:R-:W-:-:S03]  /*fb60*/  IMAD.MOV.U32 R7, RZ, RZ, R12 ;  /* 0x000000ffff077224 */ /* 0x008fc600078e000c */
[----:B------:R-:W3:Y:S04]  /*fb70*/  LDL.LU R12, [R1+0xc3c] ;  /* 0x000c3c00010c7983 */ /* 0x000ee80000300800 */
[----:B--2---:R0:W-:Y:S04]  /*fb80*/  STL.64 [R1+0xc28], R6 ;  /* 0x000c280601007387 */ /* 0x0041e80000100a00 */
[----:B------:R1:W-:Y:S01]  /*fb90*/  STL.64 [R1+0xc20], R4 ;  /* 0x000c200401007387 */ /* 0x0003e20000100a00 */
[----:B0-----:R-:W-:Y:S02]  /*fba0*/  IMAD.MOV.U32 R6, RZ, RZ, R15 ;  /* 0x000000ffff067224 */ /* 0x001fe400078e000f */
[----:B-1----:R-:W-:-:S02]  /*fbb0*/  IMAD.MOV.U32 R4, RZ, RZ, R13 ;  /* 0x000000ffff047224 */ /* 0x002fc400078e000d */
[----:B------:R-:W3:Y:S01]  /*fbc0*/  LDL.LU R13, [R1+0xc38] ;  /* 0x000c3800010d7983 */ /* 0x000ee20000300800 */
[----:B------:R-:W-:-:S03]  /*fbd0*/  IMAD.MOV.U32 R5, RZ, RZ, R14 ;  /* 0x000000ffff057224 */ /* 0x000fc600078e000e */
[----:B------:R-:W3:Y:S04]  /*fbe0*/  LDL.LU R14, [R1+0xc34] ;  /* 0x000c3400010e7983 */ /* 0x000ee80000300800 */
[----:B------:R-:W3:Y:S04]  /*fbf0*/  LDL.LU R15, [R1+0xc30] ;  /* 0x000c3000010f7983 */ /* 0x000ee80000300800 */
[----:B------:R-:W3:Y:S01]  /*fc00*/  LDL.LU R7, [R1+0x5c] ;  /* 0x00005c0001077983 */ /* 0x000ee20000300800 */
[----:B----4-:R-:W-:Y:S07]  /*fc10*/  HMMA.16816.F32 R24, R8, R16, R24 ;  /* 0x000000100818723c */ /* 0x010fee0000001818 */
[----:B------:R-:W-:-:S02]  /*fc20*/  IMAD.MOV.U32 R8, RZ, RZ, R23 ;  /* 0x000000ffff087224 */ /* 0x000fc400078e0017 */
[----:B------:R-:W-:Y:S11]  /*fc30*/  IMAD.MOV.U32 R9, RZ, RZ, R22 ;  /* 0x000000ffff097224 */ /* 0x000ff600078e0016 */
[----:B------:R-:W-:Y:S03]  /*fc40*/  @!UPT UIADD3 URZ, URZ, URZ, URZ ;  /* 0x0000003f3f3ff290 */ /* 0x000fe6000fffe03f */
[----:B------:R-:W-:Y:S04]  /*fc50*/  STL.64 [R1+0xbb8], R26 ;  /* 0x000bb81a01007387 */ /* 0x000fe80000100a00 */
[----:B------:R0:W-:Y:S02]  /*fc60*/  STL.64 [R1+0xbb0], R24 ;  /* 0x000bb01801007387 */ /* 0x0001e40000100a00 */
[----:B0-----:R-:W-:Y:S02]  /*fc70*/  IMAD.MOV.U32 R24, RZ, RZ, R28 ;  /* 0x000000ffff187224 */ /* 0x001fe400078e001c */
[----:B------:R-:W-:Y:S01]  /*fc80*/  IMAD.MOV.U32 R25, RZ, RZ, R3 ;  /* 0x000000ffff197224 */ /* 0x000fe200078e0003 */
[----:B---3--:R-:W-:Y:S01]  /*fc90*/  HMMA.16816.F32 R20, R12, R20, R4 ;  /* 0x000000140c14723c */ /* 0x008fe20000001804 */
[----:B------:R-:W2:Y:S04]  /*fca0*/  LDL.LU.64 R6, [R1+0xc28] ;  /* 0x000c280001067983 */ /* 0x000ea80000300a00 */
[----:B------:R-:W2:Y:S11]  /*fcb0*/  LDL.LU.64 R4, [R1+0xc20] ;  /* 0x000c200001047983 */ /* 0x000eb60000300a00 */
[----:B------:R-:W-:Y:S08]  /*fcc0*/  @!UPT UIADD3 URZ, URZ, URZ, URZ ;  /* 0x0000003f3f3ff290 */ /* 0x000ff0000fffe03f */
[----:B------:R-:W-:Y:S02]  /*fcd0*/  IMAD.MOV.U32 R28, RZ, RZ, R20 ;  /* 0x000000ffff1c7224 */ /* 0x000fe400078e0014 */
[----:B------:R-:W-:Y:S02]  /*fce0*/  IMAD.MOV.U32 R3, RZ, RZ, R21 ;  /* 0x000000ffff037224 */ /* 0x000fe400078e0015 */
[----:B------:R-:W2:Y:S01]  /*fcf0*/  LDL.LU.64 R20, [R1+0xc18] ;  /* 0x000c180001147983 */ /* 0x000ea20000300a00 */
[----:B------:R-:W-:Y:S02]  /*fd00*/  IMAD.MOV.U32 R26, RZ, RZ, R2 ;  /* 0x000000ffff1a7224 */ /* 0x000fe400078e0002 */
[----:B------:R-:W-:Y:S02]  /*fd10*/  IMAD.MOV.U32 R27, RZ, RZ, R0 ;  /* 0x000000ffff1b7224 */ /* 0x000fe400078e0000 */
[----:B------:R-:W-:Y:S02]  /*fd20*/  IMAD.MOV.U32 R2, RZ, RZ, R22 ;  /* 0x000000ffff027224 */ /* 0x000fe400078e0016 */
[----:B------:R-:W-:-:S03]  /*fd30*/  IMAD.MOV.U32 R0, RZ, RZ, R23 ;  /* 0x000000ffff007224 */ /* 0x000fc600078e0017 */
[C---:B------:R-:W-:Y:S08]  /*fd40*/  HMMA.16816.F32 R8, R12.reuse, R8, R24 ;  /* 0x000000080c08723c */ /* 0x040ff00000001818 */
[----:B--2---:R-:W-:Y:S01]  /*fd50*/  HMMA.16816.F32 R20, R12, R20, R4 ;  /* 0x000000140c14723c */ /* 0x004fe20000001804 */
[----:B------:R-:W2:Y:S04]  /*fd60*/  LDL.LU.64 R6, [R1+0xc10] ;  /* 0x000c100001067983 */ /* 0x000ea80000300a00 */
[----:B------:R-:W2:Y:S11]  /*fd70*/  LDL.LU.64 R4, [R1+0xc08] ;  /* 0x000c080001047983 */ /* 0x000eb60000300a00 */
[----:B------:R-:W-:Y:S07]  /*fd80*/  @!UPT UIADD3 URZ, URZ, URZ, URZ ;  /* 0x0000003f3f3ff290 */ /* 0x000fee000fffe03f */
[----:B------:R-:W-:Y:S04]  /*fd90*/  STL.64 [R1+0x60], R20 ;  /* 0x0000601401007387 */ /* 0x000fe80000100a00 */
[----:B------:R0:W-:Y:S04]  /*fda0*/  STL.64 [R1+0x68], R22 ;  /* 0x0000681601007387 */ /* 0x0001e80000100a00 */
[----:B0-----:R-:W4:Y:S04]  /*fdb0*/  LDL.LU.64 R22, [R1+0xc00] ;  /* 0x000c000001167983 */ /* 0x001f280000300a00 */
[----:B------:R-:W4:Y:S01]  /*fdc0*/  LDL.LU.64 R20, [R1+0xbf8] ;  /* 0x000bf80001147983 */ /* 0x000f220000300a00 */
[----:B------:R-:W-:-:S02]  /*fdd0*/  IMAD.MOV.U32 R27, RZ, RZ, R8 ;  /* 0x000000ffff1b7224 */ /* 0x000fc400078e0008 */
[----:B------:R-:W-:Y:S02]  /*fde0*/  IMAD.MOV.U32 R26, RZ, RZ, R9 ;  /* 0x000000ffff1a7224 */ /* 0x000fe400078e0009 */
[----:B------:R-:W-:Y:S02]  /*fdf0*/  IMAD.MOV.U32 R25, RZ, RZ, R10 ;  /* 0x000000ffff197224 */ /* 0x000fe400078e000a */
[----:B------:R-:W-:Y:S02]  /*fe00*/  IMAD.MOV.U32 R24, RZ, RZ, R11 ;  /* 0x000000ffff187224 */ /* 0x000fe400078e000b */
[----:B------:R-:W0:Y:S04]  /*fe10*/  LDSM.16.MT88.4 R8, [R29+0x4000] ;  /* 0x004000001d08783b */ /* 0x000e280000004200 */
[----:B------:R-:W-:Y:S01]  /*fe20*/  STL.64 [R1+0xbc0], R18 ;  /* 0x000bc01201007387 */ /* 0x000fe20000100a00 */
[----:B----4-:R-:W-:Y:S11]  /*fe30*/  HMMA.16816.F32 R20, R12, R16, R20 ;  /* 0x000000100c14723c */ /* 0x010ff60000001814 */
[----:B------:R-:W-:Y:S11]  /*fe40*/  @!UPT UIADD3 URZ, URZ, URZ, URZ ;  /* 0x0000003f3f3ff290 */ /* 0x000ff6000fffe03f */
[----:B------:R-:W-:Y:S01]  /*fe50*/  @!UPT UIADD3 URZ, URZ, URZ, URZ ;  /* 0x0000003f3f3ff290 */ /* 0x000fe2000fffe03f */
[----:B------:R-:W-:Y:S04]  /*fe60*/  STL.64 [R1+0xb60], R22 ;  /* 0x000b601601007387 */ /* 0x000fe80000100a00 */
[----:B------:R-:W-:Y:S04]  /*fe70*/  STL.64 [R1+0xb58], R20 ;  /* 0x000b581401007387 */ /* 0x000fe80000100a00 */
[----:B0-----:R0:W-:Y:S04]  /*fe80*/  STL [R1+0xb4c], R8 ;  /* 0x000b4c0801007387 */ /* 0x0011e80000100800 */
[----:B------:R1:W-:Y:S04]  /*fe90*/  STL [R1+0xb48], R9 ;  /* 0x000b480901007387 */ /* 0x0003e80000100800 */
[----:B------:R4:W-:Y:S04]  /*fea0*/  STL [R1+0xb44], R10 ;  /* 0x000b440a01007387 */ /* 0x0009e80000100800 */
[----:B------:R2:W-:Y:S04]  /*feb0*/  STL [R1+0xb40], R11 ;  /* 0x000b400b01007387 */ /* 0x0005e80000100800 */
[----:B0-----:R-:W3:Y:S04]  /*fec0*/  LDL.LU R8, [R1+0x10] ;  /* 0x0000100001087983 */ /* 0x001ee80000300800 */
[----:B-1----:R-:W3:Y:S04]  /*fed0*/  LDL.LU R9, [R1+0x14] ;  /* 0x0000140001097983 */ /* 0x002ee80000300800 */
[----:B----4-:R-:W4:Y:S04]  /*fee0*/  LDL.LU R10, [R1+0x18] ;  /* 0x00001800010a7983 */ /* 0x010f280000300800 */
[----:B--2---:R-:W4:Y:S04]  /*fef0*/  LDL.LU R11, [R1+0x1c] ;  /* 0x00001c00010b7983 */ /* 0x004f280000300800 */
[----:B------:R-:W0:Y:S02]  /*ff00*/  S2R R16, SR_TID.X ;  /* 0x0000000000107919 */ /* 0x000e240000002100 */
[C---:B0-----:R-:W-:Y:S01]  /*ff10*/  LOP3.LUT R17, R16.reuse, 0x7, RZ, 0xc0, !PT ;  /* 0x0000000710117812 */ /* 0x041fe200078ec0ff */
[----:B------:R-:W-:-:S04]  /*ff20*/  IMAD.SHL.U32 R16, R16, 0x2, RZ ;  /* 0x0000000210107824 */ /* 0x000fc800078e00ff */
[----:B------:R-:W-:-:S05]  /*ff30*/  IMAD R17, R17, 0x110, RZ ;  /* 0x0000011011117824 */ /* 0x000fca00078e02ff */
[----:B------:R-:W-:-:S05]  /*ff40*/  LOP3.LUT R17, R17, 0x30, R16, 0x78, !PT ;  /* 0x0000003011117812 */ /* 0x000fca00078e7810 */
[----:B------:R-:W0:Y:S01]  /*ff50*/  LDSM.16.M88.4 R12, [R17+0x8080] ;  /* 0x00808000110c783b */ /* 0x000e220000000200 */
[----:B------:R-:W-:Y:S02]  /*ff60*/  IMAD.MOV.U32 R22, RZ, RZ, R25 ;  /* 0x000000ffff167224 */ /* 0x000fe400078e0019 */
[----:B------:R-:W-:Y:S02]  /*ff70*/  IMAD.MOV.U32 R23, RZ, RZ, R24 ;  /* 0x000000ffff177224 */ /* 0x000fe400078e0018 */
[----:B------:R-:W-:Y:S02]  /*ff80*/  IMAD.MOV.U32 R20, RZ, RZ, R27 ;  /* 0x000000ffff147224 */ /* 0x000fe400078e001b */
[----:B------:R-:W-:Y:S02]  /*ff90*/  IMAD.MOV.U32 R21, RZ, RZ, R26 ;  /* 0x000000ffff157224 */ /* 0x000fe400078e001a */
[----:B------:R-:W-:Y:S02]  /*ffa0*/  IMAD.MOV.U32 R24, RZ, RZ, R4 ;  /* 0x000000ffff187224 */ /* 0x000fe400078e0004 */
[----:B------:R-:W-:-:S02]  /*ffb0*/  IMAD.MOV.U32 R26, RZ, RZ, R6 ;  /* 0x000000ffff1a7224 */ /* 0x000fc400078e0006 */
[----:B------:R-:W-:Y:S02]  /*ffc0*/  IMAD.MOV.U32 R27, RZ, RZ, R7 ;  /* 0x000000ffff1b7224 */ /* 0x000fe400078e0007 */
[----:B------:R-:W-:Y:S01]  /*ffd0*/  IMAD.MOV.U32 R25, RZ, RZ, R5 ;  /* 0x000000ffff197224 */ /* 0x000fe200078e0005 */
[----:B----4-:R1:W-:Y:S04]  /*ffe0*/  STL.64 [R1+0xbe0], R10 ;  /* 0x000be00a01007387 */ /* 0x0103e80000100a00 */
[----:B---3--:R-:W-:Y:S04]  /*fff0*/  STL.64 [R1+0xbd8], R8 ;  /* 0x000bd80801007387 */ /* 0x008fe80000100a00 */
[----:B-1----:R-:W2:Y:S04]  /*10000*/  LDL.LU.64 R10, [R1+0xa8] ;  /* 0x0000a800010a7983 */ /* 0x002ea80000300a00 */
[----:B0-----:R-:W-:Y:S04]  /*10010*/  STL.64 [R1+0xb0], R12 ;  /* 0x0000b00c01007387 */ /* 0x001fe80000100a00 */
[----:B------:R-:W-:Y:S04]  /*10020*/  STL.64 [R1+0xb8], R14 ;  /* 0x0000b80e01007387 */ /* 0x000fe80000100a00 */
[----:B------:R0:W-:Y:S04]  /*10030*/  STL.64 [R1+0xb70], R22 ;  /* 0x000b701601007387 */ /* 0x0001e80000100a00 */
[----:B------:R-:W-:Y:S04]  /*10040*/  STL.64 [R1+0xb68], R20 ;  /* 0x000b681401007387 */ /* 0x000fe80000100a00 */
[----:B------:R-:W1:Y:S04]  /*10050*/  LDSM.16.M88.4 R12, [R17+0x8880] ;  /* 0x00888000110c783b */ /* 0x000e680000000200 */
[----:B0-----:R-:W3:Y:S04]  /*10060*/  LDL.LU R22, [R1+0xc8] ;  /* 0x0000c80001167983 */ /* 0x001ee80000300800 */
[----:B------:R-:W3:Y:S04]  /*10070*/  LDL.LU R23, [R1+0xcc] ;  /* 0x0000cc0001177983 */ /* 0x000ee80000300800 */
[----:B------:R-:W4:Y:S04]  /*10080*/  LDL.LU R4, [R1+0xbf4] ;  /* 0x000bf40001047983 */ /* 0x000f280000300800 */
[----:B------:R-:W4:Y:S04]  /*10090*/  LDL.LU R5, [R1+0xbf0] ;  /* 0x000bf00001057983 */ /* 0x000f280000300800 */
[----:B------:R-:W4:Y:S04]  /*100a0*/  LDL.LU R6, [R1+0xbec] ;  /* 0x000bec0001067983 */ /* 0x000f280000300800 */
[----:B------:R-:W4:Y:S04]  /*100b0*/  LDL.LU R7, [R1+0xbe8] ;  /* 0x000be80001077983 */ /* 0x000f280000300800 */
[----:B------:R-:W-:Y:S04]  /*100c0*/  STL.64 [R1+0xbd0], R26 ;  /* 0x000bd01a01007387 */ /* 0x000fe80000100a00 */
[----:B------:R0:W-:Y:S04]  /*100d0*/  STL.64 [R1+0xbc8], R24 ;  /* 0x000bc81801007387 */ /* 0x0001e80000100a00 */
[----:B0-----:R-:W4:Y:S04]  /*100e0*/  LDL.LU R24, [R1+0x20] ;  /* 0x0000200001187983 */ /* 0x001f280000300800 */
[----:B------:R-:W4:Y:S04]  /*100f0*/  LDL.LU R25, [R1+0x24] ;  /* 0x0000240001197983 */ /* 0x000f280000300800 */
[----:B------:R-:W4:Y:S04]  /*10100*/  LDL.LU R26, [R1+0x28] ;  /* 0x00002800011a7983 */ /* 0x000f280000300800 */
[----:B------:R-:W4:Y:S04]  /*10110*/  LDL.LU R27, [R1+0x2c] ;  /* 0x00002c00011b7983 */ /* 0x000f280000300800 */
[----:B------:R-:W3:Y:S04]  /*10120*/  LDL.LU.64 R18, [R1+0xd8] ;  /* 0x0000d80001127983 */ /* 0x000ee80000300a00 */
[----:B-1----:R-:W-:Y:S04]  /*10130*/  STL.64 [R1+0x100], R12 ;  /* 0x0001000c01007387 */ /* 0x002fe80000100a00 */
[----:B------:R-:W-:Y:S04]  /*10140*/  STL.64 [R1+0x108], R14 ;  /* 0x0001080e01007387 */ /* 0x000fe80000100a00 */
        /* <DEDUP_REMOVED lines=8> */
[----:B0-----:R2:W-:Y:S04]  /*101d0*/  STL.64 [R1+0xb18], R14 ;  /* 0x000b180e01007387 */ /* 0x0015e80000100a00 */
[----:B------:R0:W-:Y:S01]  /*101e0*/  STL.64 [R1+0xb10], R12 ;  /* 0x000b100c01007387 */ /* 0x0001e20000100a00 */
[----:B--2---:R-:W-:-:S02]  /*101f0*/  IMAD.MOV.U32 R15, RZ, RZ, R10 ;  /* 0x000000ffff0f7224 */ /* 0x004fc400078e000a */
[----:B------:R-:W-:Y:S01]  /*10200*/  IMAD.MOV.U32 R14, RZ, RZ, R11 ;  /* 0x000000ffff0e7224 */ /* 0x000fe200078e000b */
[C---:B----4-:R-:W-:Y:S01]  /*10210*/  HMMA.16816.F32 R24, R4.reuse, R10, R24 ;  /* 0x0000000a0418723c */ /* 0x050fe20000001818 */
[----:B------:R-:W3:Y:S04]  /*10220*/  LDL.LU.64 R10, [R1+0xbe0] ;  /* 0x000be000010a7983 */ /* 0x000ee80000300a00 */
[----:B------:R-:W3:Y:S11]  /*10230*/  LDL.LU.64 R8, [R1+0xbd8] ;  /* 0x000bd80001087983 */ /* 0x000ef60000300a00 */
[----:B------:R-:W-:Y:S07]  /*10240*/  @!UPT UIADD3 URZ, URZ, URZ, URZ ;  /* 0x0000003f3f3ff290 */ /* 0x000fee000fffe03f */
[----:B------:R3:W-:Y:S01]  /*10250*/  STL.64 [R1+0x80], R24 ;  /* 0x0000801801007387 */ /* 0x0007e20000100a00 */
[----:B0-----:R-:W-:Y:S02]  /*10260*/  IMAD.MOV.U32 R13, RZ, RZ, R26 ;  /* 0x000000ffff0d7224 */ /* 0x001fe400078e001a */
[----:B------:R-:W-:Y:S02]  /*10270*/  IMAD.MOV.U32 R12, RZ, RZ, R27 ;  /* 0x000000ffff0c7224 */ /* 0x000fe400078e001b */
[----:B---3--:R-:W-:Y:S11]  /*10280*/  HMMA.16816.F32 R24, R4, R22, R8 ;  /* 0x000000160418723c */ /* 0x008ff60000001808 */
        /* <DEDUP_REMOVED lines=8> */
[----:B------:R-:W-:Y:S04]  /*10310*/  STL.64 [R1+0xb88], R22 ;  /* 0x000b881601007387 */ /* 0x000fe80000100a00 */
[----:B------:R-:W-:Y:S04]  /*10320*/  STL.64 [R1+0xb80], R10 ;  /* 0x000b800a01007387 */ /* 0x000fe80000100a00 */
[----:B------:R0:W-:Y:S04]  /*10330*/  STL.64 [R1+0xb78], R8 ;  /* 0x000b780801007387 */ /* 0x0001e80000100a00 */
[----:B0-----:R-:W3:Y:S04]  /*10340*/  LDL.LU R8, [R1+0x60] ;  /* 0x0000600001087983 */ /* 0x001ee80000300800 */
[----:B------:R-:W3:Y:S04]  /*10350*/  LDL.LU R9, [R1+0x64] ;  /* 0x0000640001097983 */ /* 0x000ee80000300800 */
[----:B------:R-:W4:Y:S04]  /*10360*/  LDL.LU R10, [R1+0x68] ;  /* 0x00006800010a7983 */ /* 0x000f280000300800 */
[----:B------:R-:W4:Y:S01]  /*10370*/  LDL.LU R11, [R1+0x6c] ;  /* 0x00006c00010b7983 */ /* 0x000f220000300800 */
[----:B------:R-:W-:-:S02]  /*10380*/  IMAD.MOV.U32 R20, RZ, RZ, R18 ;  /* 0x000000ffff147224 */ /* 0x000fc400078e0012 */
[----:B------:R-:W-:Y:S02]  /*10390*/  IMAD.MOV.U32 R22, RZ, RZ, R15 ;  /* 0x000000ffff167224 */ /* 0x000fe400078e000f */
[----:B------:R-:W-:Y:S01]  /*103a0*/  IMAD.MOV.U32 R23, RZ, RZ, R14 ;  /* 0x000000ffff177224 */ /* 0x000fe200078e000e */
[----:B--2---:R-:W-:Y:S11]  /*103b0*/  HMMA.16816.F32 R24, R4, R18, R24 ;  /* 0x000000120418723c */ /* 0x004ff60000001818 */
[----:B------:R-:W-:Y:S11]  /*103c0*/  @!UPT UIADD3 URZ, URZ, URZ, URZ ;  /* 0x0000003f3f3ff290 */ /* 0x000ff6000fffe03f */
[----:B------:R-:W-:Y:S02]  /*103d0*/  @!UPT UIADD3 URZ, URZ, URZ, URZ ;  /* 0x0000003f3f3ff290 */ /* 0x000fe4000fffe03f */
[----:B------:R-:W-:Y:S02]  /*103e0*/  IMAD.MOV.U32 R14, RZ, RZ, R26 ;  /* 0x000000ffff0e7224 */ /* 0x000fe400078e001a */
[----:B------:R-:W-:Y:S02]  /*103f0*/  IMAD.MOV.U32 R15, RZ, RZ, R27 ;  /* 0x000000ffff0f7224 */ /* 0x000fe400078e001b */
[----:B------:R-:W-:Y:S01]  /*10400*/  IMAD.MOV.U32 R29, RZ, RZ, R25 ;  /* 0x000000ffff1d7224 */ /* 0x000fe200078e0019 */
[----:B----4-:R-:W-:Y:S04]  /*10410*/  STL.64 [R1+0xb98], R10 ;  /* 0x000b980a01007387 */ /* 0x010fe80000100a00 */
[----:B---3--:R0:W-:Y:S02]  /*10420*/  STL.64 [R1+0xb90], R8 ;  /* 0x000b900801007387 */ /* 0x0081e40000100a00 */
[----:B0-----:R-:W-:-:S02]  /*10430*/  IMAD.MOV.U32 R9, RZ, RZ, R3 ;  /* 0x000000ffff097224 */ /* 0x001fc400078e0003 */
[----:B------:R-:W-:Y:S02]  /*10440*/  IMAD.MOV.U32 R3, RZ, RZ, R19 ;  /* 0x000000ffff037224 */ /* 0x000fe400078e0013 */
[----:B------:R-:W2:Y:S04]  /*10450*/  LDL.LU.64 R18, [R1+0xbc0] ;  /* 0x000bc00001127983 */ /* 0x000ea80000300a00 */
[----:B------:R0:W-:Y:S04]  /*10460*/  STL [R1+0x30], R24 ;  /* 0x0000301801007387 */ /* 0x0001e80000100800 */
[----:B------:R-:W2:Y:S04]  /*10470*/  LDL.LU.64 R26, [R1+0xbb8] ;  /* 0x000bb800011a7983 */ /* 0x000ea80000300a00 */
[----:B0-----:R-:W2:Y:S01]  /*10480*/  LDL.LU.64 R24, [R1+0xbb0] ;  /* 0x000bb00001187983 */ /* 0x001ea20000300a00 */
[----:B------:R-:W-:-:S02]  /*10490*/  IMAD.MOV.U32 R10, RZ, RZ, R2 ;  /* 0x000000ffff0a7224 */ /* 0x000fc400078e0002 */
[----:B------:R-:W-:Y:S01]  /*104a0*/  IMAD.MOV.U32 R11, RZ, RZ, R0 ;  /* 0x000000ffff0b7224 */ /* 0x000fe200078e0000 */
[----:B--2---:R-:W-:Y:S01]  /*104b0*/  HMMA.16816.F32 R4, R4, R18, R24 ;  /* 0x000000120404723c */ /* 0x004fe20000001818 */
[----:B------:R-:W-:Y:S02]  /*104c0*/  IMAD.MOV.U32 R2, RZ, RZ, R18 ;  /* 0x000000ffff027224 */ /* 0x000fe400078e0012 */
[----:B------:R-:W-:Y:S11]  /*104d0*/  IMAD.MOV.U32 R0, RZ, RZ, R19 ;  /* 0x000000ffff007224 */ /* 0x000ff600078e0013 */
[----:B------:R-:W-:Y:S09]  /*104e0*/  @!UPT UIADD3 URZ, URZ, URZ, URZ ;  /* 0x0000003f3f3ff290 */ /* 0x000ff2000fffe03f */
[----:B------:R-:W-:Y:S04]  /*104f0*/  STL.64 [R1+0x20], R4 ;  /* 0x0000200401007387 */ /* 0x000fe80000100a00 */
[----:B------:R0:W-:Y:S04]  /*10500*/  STL.64 [R1+0x28], R6 ;  /* 0x0000280601007387 */ /* 0x0001e80000100a00 */
[----:B------:R-:W2:Y:S04]  /*10510*/  LDL.LU.64 R18, [R1+0xba8] ;  /* 0x000ba80001127983 */ /* 0x000ea80000300a00 */
[----:B------:R-:W2:Y:S01]  /*10520*/  LDL.LU.64 R16, [R1+0xba0] ;  /* 0x000ba00001107983 */ /* 0x000ea20000300a00 */
[----:B------:R-:W-:-:S02]  /*10530*/  IMAD.MOV.U32 R8, RZ, RZ, R28 ;  /* 0x000000ffff087224 */ /* 0x000fc400078e001c */
[----:B------:R-:W-:Y:S02]  /*10540*/  IMAD.MOV.U32 R26, RZ, RZ, R20 ;  /* 0x000000ffff1a7224 */ /* 0x000fe400078e0014 */
[----:B0-----:R-:W-:Y:S02]  /*10550*/  IMAD.MOV.U32 R6, RZ, RZ, R2 ;  /* 0x000000ffff067224 */ /* 0x001fe400078e0002 */
[----:B------:R-:W-:Y:S01]  /*10560*/  IMAD.MOV.U32 R7, RZ, RZ, R0 ;  /* 0x000000ffff077224 */ /* 0x000fe200078e0000 */
[C---:B--2---:R-:W-:Y:S01]  /*10570*/  HMMA.16816.F32 R20, R16.reuse, R22, R8 ;  /* 0x000000161014723c */ /* 0x044fe20000001808 */
        /* <DEDUP_REMOVED lines=9> */
[C---:B--2---:R-:W-:Y:S01]  /*10610*/  HMMA.16816.F32 R20, R16.reuse, R22, R8 ;  /* 0x000000161014723c */ /* 0x044fe20000001808 */
[----:B------:R-:W2:Y:S04]  /*10620*/  LDL.LU.64 R10, [R1+0xb80] ;  /* 0x000b8000010a7983 */ /* 0x000ea80000300a00 */
[----:B------:R-:W3:Y:S11]  /*10630*/  LDL.LU.64 R8, [R1+0xb78] ;  /* 0x000b780001087983 */ /* 0x000ef60000300a00 */
[----:B------:R-:W-:Y:S07]  /*10640*/  @!UPT UIADD3 URZ, URZ, URZ, URZ ;  /* 0x0000003f3f3ff290 */ /* 0x000fee000fffe03f */
[----:B------:R-:W-:Y:S04]  /*10650*/  STL.64 [R1], R20 ;  /* 0x0000001401007387 */ /* 0x000fe80000100a00 */
[----:B------:R0:W-:Y:S04]  /*10660*/  STL.64 [R1+0x8], R22 ;  /* 0x0000081601007387 */ /* 0x0001e80000100a00 */
[----:B0-----:R-:W4:Y:S04]  /*10670*/  LDL.LU.64 R22, [R1+0xb70] ;  /* 0x000b700001167983 */ /* 0x001f280000300a00 */
[----:B------:R-:W4:Y:S02]  /*10680*/  LDL.LU.64 R20, [R1+0xb68] ;  /* 0x000b680001147983 */ /* 0x000f240000300a00 */
[----:B----4-:R-:W-:Y:S02]  /*10690*/  HMMA.16816.F32 R24, R16, R26, R20 ;  /* 0x0000001a1018723c */ /* 0x010fe40000001814 */
[----:B------:R-:W4:Y:S04]  /*106a0*/  LDL.LU.64 R22, [R1+0xb60] ;  /* 0x000b600001167983 */ /* 0x000f280000300a00 */
[----:B------:R-:W4:Y:S11]  /*106b0*/  LDL.LU.64 R20, [R1+0xb58] ;  /* 0x000b580001147983 */ /* 0x000f360000300a00 */
[----:B------:R-:W-:Y:S06]  /*106c0*/  @!UPT UIADD3 URZ, URZ, URZ, URZ ;  /* 0x0000003f3f3ff290 */ /* 0x000fec000fffe03f */
[----:B------:R-:W-:Y:S04]  /*106d0*/  STL.64 [R1+0xae0], R26 ;  /* 0x000ae01a01007387 */ /* 0x000fe80000100a00 */
[----:B------:R0:W-:Y:S04]  /*106e0*/  STL.64 [R1+0xad8], R24 ;  /* 0x000ad81801007387 */ /* 0x0001e80000100a00 */
[----:B0-----:R-:W2:Y:S04]  /*106f0*/  LDL.LU R24, [R1+0x100] ;  /* 0x0001000001187983 */ /* 0x001ea80000300800 */
[----:B------:R-:W2:Y:S01]  /*10700*/  LDL.LU R25, [R1+0x104] ;  /* 0x0001040001197983 */ /* 0x000ea20000300800 */
[----:B------:R-:W-:-:S02]  /*10710*/  IMAD.MOV.U32 R26, RZ, RZ, R13 ;  /* 0x000000ffff1a7224 */ /* 0x000fc400078e000d */
[----:B------:R-:W-:Y:S01]  /*10720*/  IMAD.MOV.U32 R27, RZ, RZ, R12 ;  /* 0x000000ffff1b7224 */ /* 0x000fe200078e000c */
[----:B----4-:R-:W-:Y:S01]  /*10730*/  HMMA.16816.F32 R16, R16, R6, R20 ;  /* 0x000000061010723c */ /* 0x010fe20000001814 */
[----:B--2---:R0:W-:Y:S04]  /*10740*/  STL.64 [R1+0xb38], R24 ;  /* 0x000b381801007387 */ /* 0x0041e80000100a00 */
[----:B0-----:R-:W2:Y:S04]  /*10750*/  LDL.LU R24, [R1+0x80] ;  /* 0x0000800001187983 */ /* 0x001ea80000300800 */
[----:B------:R-:W2:Y:S11]  /*10760*/  LDL.LU R25, [R1+0x84] ;  /* 0x0000840001197983 */ /* 0x000eb60000300800 */
[----:B------:R-:W-:Y:S03]  /*10770*/  @!UPT UIADD3 URZ, URZ, URZ, URZ ;  /* 0x0000003f3f3ff290 */ /* 0x000fe6000fffe03f */
[----:B------:R-:W-:Y:S04]  /*10780*/  STL.64 [R1+0xad0], R18 ;  /* 0x000ad01201007387 */ /* 0x000fe80000100a00 */
[----:B------:R0:W-:Y:S04]  /*10790*/  STL.64 [R1+0xac8], R16 ;  /* 0x000ac81001007387 */ /* 0x0001e80000100a00 */
[----:B0-----:R-:W4:Y:S04]  /*107a0*/  LDL.LU R16, [R1+0x110] ;  /* 0x0001100001107983 */ /* 0x001f280000300800 */
[----:B------:R-:W4:Y:S04]  /*107b0*/  LDL.LU R17, [R1+0x114] ;  /* 0x0001140001117983 */ /* 0x000f280000300800 */
[----:B------:R-:W2:Y:S04]  /*107c0*/  LDL.LU.64 R12, [R1+0x120] ;  /* 0x00012000010c7983 */ /* 0x000ea80000300a00 */
[----:B--2---:R0:W-:Y:S04]  /*107d0*/  STL.64 [R1+0xb20], R12 ;  /* 0x000b200c01007387 */ /* 0x0041e80000100a00 */
[----:B0-----:R-:W2:Y:S01]  /*107e0*/  LDL.LU R12, [R1+0x30] ;  /* 0x00003000010c7983 */ /* 0x001ea20000300800 */
[----:B------:R-:W-:-:S02]  /*107f0*/  IMAD.MOV.U32 R13, RZ, RZ, R29 ;  /* 0x000000ffff0d7224 */ /* 0x000fc400078e001d */
[----:B------:R-:W2:Y:S02]  /*10800*/  LDL.LU R29, [R1+0xb50] ;  /* 0x000b5000011d7983 */ /* 0x000ea40000300800 */
[----:B------:R0:W-:Y:S02]  /*10810*/  STL.64 [R1+0xb30], R14 ;  /* 0x000b300e01007387 */ /* 0x0001e40000100a00 */
[----:B0-----:R-:W-:Y:S02]  /*10820*/  IMAD.MOV.U32 R14, RZ, RZ, R10 ;  /* 0x000000ffff0e7224 */ /* 0x001fe400078e000a */
[----:B------:R-:W-:Y:S01]  /*10830*/  IMAD.MOV.U32 R15, RZ, RZ, R11 ;  /* 0x000000ffff0f7224 */ /* 0x000fe200078e000b */
[----:B--2---:R-:W0:Y:S04]  /*10840*/  LDSM.16.MT88.4 R20, [R29+0x5000] ;  /* 0x005000001d14783b */ /* 0x004e280000004200 */
[----:B------:R3:W-:Y:S04]  /*10850*/  STL.64 [R1+0xb28], R12 ;  /* 0x000b280c01007387 */ /* 0x0007e80000100a00 */
[----:B------:R-:W1:Y:S01]  /*10860*/  LDSM.16.MT88.4 R4, [R29+0x5080] ;  /* 0x005080001d04783b */ /* 0x000e620000004200 */
[----:B---3--:R-:W-:-:S02]  /*10870*/  IMAD.MOV.U32 R12, RZ, RZ, R8 ;  /* 0x000000ffff0c7224 */ /* 0x008fc400078e0008 */
[----:B------:R-:W-:Y:S01]  /*10880*/  IMAD.MOV.U32 R13, RZ, RZ, R9 ;  /* 0x000000ffff0d7224 */ /* 0x000fe200078e0009 */
[----:B------:R-:W2:Y:S01]  /*10890*/  LDL.LU R8, [R1+0xb4c] ;  /* 0x000b4c0001087983 */ /* 0x000ea20000300800 */
[----:B------:R-:W2:Y:S02]  /*108a0*/  LDL.LU R9, [R1+0xb48] ;  /* 0x000b480001097983 */ /* 0x000ea40000300800 */
[----:B------:R-:W2:Y:S02]  /*108b0*/  LDL.LU R10, [R1+0xb44] ;  /* 0x000b4400010a7983 */ /* 0x000ea40000300800 */
[----:B------:R-:W2:Y:S01]  /*108c0*/  LDL.LU R11, [R1+0xb40] ;  /* 0x000b4000010b7983 */ /* 0x000ea20000300800 */
[----:B0-----:R-:W-:Y:S01]  /*108d0*/  STL [R1+0xac4], R20 ;  /* 0x000ac41401007387 */ /* 0x001fe20000100800 */
[----:B------:R0:W-:Y:S02]  /*108e0*/  STL [R1+0xac0], R21 ;  /* 0x000ac01501007387 */ /* 0x0001e40000100800 */
[----:B------:R-:W-:Y:S02]  /*108f0*/  STL [R1+0xabc], R22 ;  /* 0x000abc1601007387 */ /* 0x000fe40000100800 */
[----:B------:R-:W-:Y:S01]  /*10900*/  STL [R1+0xab8], R23 ;  /* 0x000ab81701007387 */ /* 0x000fe20000100800 */
[----:B0-----:R-:W2:Y:S01]  /*10910*/  LDL.LU.64 R20, [R1+0xb0] ;  /* 0x0000b00001147983 */ /* 0x001ea20000300a00 */
[----:B-1----:R-:W-:Y:S02]  /*10920*/  STL.64 [R1+0xa78], R6 ;  /* 0x000a780601007387 */ /* 0x002fe40000100a00 */
[----:B------:R0:W-:Y:S02]  /*10930*/  STL.64 [R1+0xa70], R4 ;  /* 0x000a700401007387 */ /* 0x0001e40000100a00 */
[----:B0-----:R-:W3:Y:S01]  /*10940*/  LDL.LU R4, [R1+0x20] ;  /* 0x0000200001047983 */ /* 0x001ee20000300800 */
[----:B------:R-:W3:Y:S02]  /*10950*/  LDL.LU R5, [R1+0x24] ;  /* 0x0000240001057983 */ /* 0x000ee40000300800 */
[----:B------:R-:W3:Y:S02]  /*10960*/  LDL.LU R6, [R1+0x28] ;  /* 0x0000280001067983 */ /* 0x000ee40000300800 */
[----:B------:R-:W3:Y:S01]  /*10970*/  LDL.LU R7, [R1+0x2c] ;  /* 0x00002c0001077983 */ /* 0x000ee20000300800 */
[C---:B--2---:R-:W-:Y:S11]  /*10980*/  HMMA.16816.F32 R24, R8.reuse, R20, R24 ;  /* 0x000000140818723c */ /* 0x044ff60000001818 */
[----:B------:R-:W-:Y:S11]  /*10990*/  @!UPT UIADD3 URZ, URZ, URZ, URZ ;  /* 0x0000003f3f3ff290 */ /* 0x000ff6000fffe03f */
[----:B------:R-:W-:Y:S01]  /*109a0*/  @!UPT UIADD3 URZ, URZ, URZ, URZ ;  /* 0x0000003f3f3ff290 */ /* 0x000fe2000fffe03f */
[----:B------:R0:W-:Y:S01]  /*109b0*/  STL.64 [R1+0x80], R24 ;  /* 0x0000801801007387 */ /* 0x0001e20000100a00 */
[----:B------:R-:W-:Y:S03]  /*109c0*/  STL.64 [R1+0x88], R26 ;  /* 0x0000881a01007387 */ /* 0x000fe60000100a00 */
[----:B0-----:R-:W2:Y:S01]  /*109d0*/  LDL.LU.64 R24, [R1+0xb38] ;  /* 0x000b380001187983 */ /* 0x001ea20000300a00 */
[----:B------:R-:W-:Y:S02]  /*109e0*/  IMAD.MOV.U32 R19, RZ, RZ, R20 ;  /* 0x000000ffff137224 */ /* 0x000fe400078e0014 */
[----:B------:R-:W-:Y:S01]  /*109f0*/  IMAD.MOV.U32 R18, RZ, RZ, R21 ;  /* 0x000000ffff127224 */ /* 0x000fe200078e0015 */
[C---:B--2---:R-:W-:Y:S11]  /*10a00*/  HMMA.16816.F32 R12, R8.reuse, R24, R12 ;  /* 0x00000018080c723c */ /* 0x044ff6000000180c */
[----:B------:R-:W-:Y:S11]  /*10a10*/  @!UPT UIADD3 URZ, URZ, URZ, URZ ;  /* 0x0000003f3f3ff290 */ /* 0x000ff6000fffe03f */
[----:B------:R-:W-:Y:S02]  /*10a20*/  @!UPT UIADD3 URZ, URZ, URZ, URZ ;  /* 0x0000003f3f3ff290 */ /* 0x000fe4000fffe03f */
[----:B------:R-:W-:Y:S02]  /*10a30*/  IMAD.MOV.U32 R22, RZ, RZ, R14 ;  /* 0x000000ffff167224 */ /* 0x000fe400078e000e */
[----:B------:R-:W-:Y:S02]  /*10a40*/  IMAD.MOV.U32 R23, RZ, RZ, R15 ;  /* 0x000000ffff177224 */ /* 0x000fe400078e000f */
[----:B------:R-:W-:Y:S02]  /*10a50*/  IMAD.MOV.U32 R20, RZ, RZ, R12 ;  /* 0x000000ffff147224 */ /* 0x000fe400078e000c */
[----:B------:R-:W-:Y:S01]  /*10a60*/  IMAD.MOV.U32 R21, RZ, RZ, R13 ;  /* 0x000000ffff157224 */ /* 0x000fe200078e000d */
[----:B------:R-:W4:Y:S01]  /*10a70*/  LDL.LU.64 R14, [R1+0xb30] ;  /* 0x000b3000010e7983 */ /* 0x000f220000300a00 */
[----:B------:R-:W4:Y:S02]  /*10a80*/  LDL.LU.64 R12, [R1+0xb28] ;  /* 0x000b2800010c7983 */ /* 0x000f240000300a00 */
[----:B------:R-:W-:Y:S02]  /*10a90*/  STL.64 [R1+0xaf8], R24 ;  /* 0x000af81801007387 */ /* 0x000fe40000100a00 */
[----:B------:R-:W-:Y:S01]  /*10aa0*/  STL.64 [R1+0xaf0], R22 ;  /* 0x000af01601007387 */ /* 0x000fe20000100a00 */
[----:B------:R0:W-:Y:S04]  /*10ab0*/  STL.64 [R1+0xae8], R20 ;  /* 0x000ae81401007387 */ /* 0x0001e80000100a00 */
[----:B0-----:R-:W2:Y:S01]  /*10ac0*/  LDL.LU R20, [R1] ;  /* 0x0000000001147983 */ /* 0x001ea20000300800 */
[----:B------:R-:W2:Y:S02]  /*10ad0*/  LDL.LU R21, [R1+0x4] ;  /* 0x0000040001157983 */ /* 0x000ea40000300800 */
[----:B------:R-:W2:Y:S02]  /*10ae0*/  LDL.LU R22, [R1+0x8] ;  /* 0x0000080001167983 */ /* 0x000ea40000300800 */
[----:B------:R-:W2:Y:S01]  /*10af0*/  LDL.LU R23, [R1+0xc] ;  /* 0x00000c0001177983 */ /* 0x000ea20000300800 */
[----:B----4-:R-:W-:Y:S01]  /*10b00*/  HMMA.16816.F32 R12, R8, R16, R12 ;  /* 0x00000010080c723c */ /* 0x010fe2000000180c */
[----:B--2---:R-:W-:Y:S01]  /*10b10*/  STL.64 [R1+0xb08], R22 ;  /* 0x000b081601007387 */ /* 0x004fe20000100a00 */
[----:B------:R-:W-:Y:S11]  /*10b20*/  STL.64 [R1+0xb00], R20 ;  /* 0x000b001401007387 */ /* 0x000ff60000100a00 */
[----:B------:R-:W-:Y:S10]  /*10b30*/  @!UPT UIADD3 URZ, URZ, URZ, URZ ;  /* 0x0000003f3f3ff290 */ /* 0x000ff4000fffe03f */
[----:B------:R0:W-:Y:S01]  /*10b40*/  STL.64 [R1+0x60], R12 ;  /* 0x0000600c01007387 */ /* 0x0001e20000100a00 */
[----:B------:R1:W-:Y:S03]  /*10b50*/  STL.64 [R1+0x68], R14 ;  /* 0x0000680e01007387 */ /* 0x0003e60000100a00 */
[----:B0-----:R-:W3:Y:S01]  /*10b60*/  LDL.LU.64 R12, [R1+0xb20] ;  /* 0x000b2000010c7983 */ /* 0x001ee20000300a00 */
[----:B------:R-:W-:Y:S02]  /*10b70*/  IMAD.MOV.U32 R22, RZ, RZ, R2 ;  /* 0x000000ffff167224 */ /* 0x000fe400078e0002 */
[----:B------:R-:W-:Y:S02]  /*10b80*/  IMAD.MOV.U32 R23, RZ, RZ, R0 ;  /* 0x000000ffff177224 */ /* 0x000fe400078e0000 */
[----:B-1----:R-:W2:Y:S02]  /*10b90*/  LDL.LU.64 R14, [R1+0xb18] ;  /* 0x000b1800010e7983 */ /* 0x002ea40000300a00 */
[----:B------:R-:W-:-:S02]  /*10ba0*/  IMAD.MOV.U32 R24, RZ, RZ, R19 ;  /* 0x000000ffff187224 */ /* 0x000fc400078e0013 */
[----:B------:R-:W-:Y:S02]  /*10bb0*/  IMAD.MOV.U32 R25, RZ, RZ, R18 ;  /* 0x000000ffff197224 */ /* 0x000fe400078e0012 */
[----:B------:R-:W-:Y:S01]  /*10bc0*/  IMAD.MOV.U32 R20, RZ, RZ, R28 ;  /* 0x000000ffff147224 */ /* 0x000fe200078e001c */
[----:B---3--:R-:W-:Y:S01]  /*10bd0*/  HMMA.16816.F32 R4, R8, R12, R4 ;  /* 0x0000000c0804723c */ /* 0x008fe20000001804 */
[----:B------:R-:W-:Y:S02]  /*10be0*/  IMAD.MOV.U32 R2, RZ, RZ, R12 ;  /* 0x000000ffff027224 */ /* 0x000fe400078e000c */
[----:B------:R-:W-:Y:S02]  /*10bf0*/  IMAD.MOV.U32 R0, RZ, RZ, R13 ;  /* 0x000000ffff007224 */ /* 0x000fe400078e000d */
[----:B------:R-:W2:Y:S01]  /*10c00*/  LDL.LU.64 R12, [R1+0xb10] ;  /* 0x000b1000010c7983 */ /* 0x000ea20000300a00 */
[----:B------:R-:W-:Y:S11]  /*10c10*/  IMAD.MOV.U32 R21, RZ, RZ, R3 ;  /* 0x000000ffff157224 */ /* 0x000ff600078e0003 */
[----:B------:R-:W-:Y:S06]  /*10c20*/  @!UPT UIADD3 URZ, URZ, URZ, URZ ;  /* 0x0000003f3f3ff290 */ /* 0x000fec000fffe03f */
[----:B------:R-:W-:Y:S01]  /*10c30*/  STL [R1+0xa88], R5 ;  /* 0x000a880501007387 */ /* 0x000fe20000100800 */
[----:B------:R-:W-:Y:S02]  /*10c40*/  STL [R1+0xa84], R6 ;  /* 0x000a840601007387 */ /* 0x000fe40000100800 */
[----:B------:R-:W-:Y:S01]  /*10c50*/  STL [R1+0xa80], R7 ;  /* 0x000a800701007387 */ /* 0x000fe20000100800 */
[C---:B--2---:R-:W-:Y:S01]  /*10c60*/  HMMA.16816.F32 R24, R12.reuse, R24, R20 ;  /* 0x000000180c18723c */ /* 0x044fe20000001814 */
[----:B------:R-:W2:Y:S01]  /*10c70*/  LDL.LU.64 R22, [R1+0xb08] ;  /* 0x000b080001167983 */ /* 0x000ea20000300a00 */
[----:B------:R-:W2:Y:S11]  /*10c80*/  LDL.LU.64 R20, [R1+0xb00] ;  /* 0x000b000001147983 */ /* 0x000eb60000300a00 */
[----:B------:R-:W-:Y:S10]  /*10c90*/  @!UPT UIADD3 URZ, URZ, URZ, URZ ;  /* 0x0000003f3f3ff290 */ /* 0x000ff4000fffe03f */
[----:B------:R0:W-:Y:S01]  /*10ca0*/  STL.64 [R1+0x40], R24 ;  /* 0x0000401801007387 */ /* 0x0001e20000100a00 */
[----:B------:R2:W-:Y:S03]  /*10cb0*/  STL [R1+0x48], R26 ;  /* 0x0000481a01007387 */ /* 0x0005e60000100800 */
[----:B0-----:R-:W2:Y:S01]  /*10cc0*/  LDL.LU.64 R24, [R1+0xaf8] ;  /* 0x000af80001187983 */ /* 0x001ea20000300a00 */
[----:B------:R-:W-:Y:S02]  /*10cd0*/  IMAD.MOV.U32 R9, RZ, RZ, R0 ;  /* 0x000000ffff097224 */ /* 0x000fe400078e0000 */
[----:B------:R-:W-:Y:S02]  /*10ce0*/  IMAD.MOV.U32 R0, RZ, RZ, R27 ;  /* 0x000000ffff007224 */ /* 0x000fe400078e001b */
[C---:B--2---:R-:W-:Y:S01]  /*10cf0*/  HMMA.16816.F32 R24, R12.reuse, R24, R20 ;  /* 0x000000180c18723c */ /* 0x044fe20000001814 */
[----:B------:R-:W2:Y:S01]  /*10d00*/  LDL.LU.64 R22, [R1+0xaf0] ;  /* 0x000af00001167983 */ /* 0x000ea20000300a00 */
[----:B------:R-:W3:Y:S11]  /*10d10*/  LDL.LU.64 R20, [R1+0xae8] ;  /* 0x000ae80001147983 */ /* 0x000ef60000300a00 */
[----:B------:R-:W-:Y:S10]  /*10d20*/  @!UPT UIADD3 URZ, URZ, URZ, URZ ;  /* 0x0000003f3f3ff290 */ /* 0x000ff4000fffe03f */
[----:B------:R-:W-:Y:S01]  /*10d30*/  STL.64 [R1+0x30], R24 ;  /* 0x0000301801007387 */ /* 0x000fe20000100a00 */
[----:B------:R0:W-:Y:S02]  /*10d40*/  STL [R1+0x38], R26 ;  /* 0x0000381a01007387 */ /* 0x0001e40000100800 */
[----:B------:R-:W-:Y:S02]  /*10d50*/  IMAD.MOV.U32 R28, RZ, RZ, R27 ;  /* 0x000000ffff1c7224 */ /* 0x000fe400078e001b */
[----:B0-----:R-:W4:Y:S01]  /*10d60*/  LDL.LU.64 R26, [R1+0xae0] ;  /* 0x000ae000011a7983 */ /* 0x001f220000300a00 */
[----:B------:R-:W4:Y:S02]  /*10d70*/  LDL.LU.64 R24, [R1+0xad8] ;  /* 0x000ad80001187983 */ /* 0x000f240000300a00 */
[----:B------:R-:W2:Y:S02]  /*10d80*/  LDL.LU.64 R18, [R1+0xad0] ;  /* 0x000ad00001127983 */ /* 0x000ea40000300a00 */
[----:B------:R-:W-:Y:S01]  /*10d90*/  IMAD.MOV.U32 R8, RZ, RZ, R2 ;  /* 0x000000ffff087224 */ /* 0x000fe200078e0002 */
[----:B----4-:R-:W-:Y:S01]  /*10da0*/  HMMA.16816.F32 R24, R12, R16, R24 ;  /* 0x000000100c18723c */ /* 0x010fe20000001818 */
[----:B------:R-:W2:Y:S04]  /*10db0*/  LDL.LU.64 R16, [R1+0xac8] ;  /* 0x000ac80001107983 */ /* 0x000ea80000300a00 */
[----:B------:R-:W0:Y:S11]  /*10dc0*/  S2R R3, SR_TID.X ;  /* 0x0000000000037919 */ /* 0x000e360000002100 */
[----:B------:R-:W-:Y:S08]  /*10dd0*/  @!UPT UIADD3 URZ, URZ, URZ, URZ ;  /* 0x0000003f3f3ff290 */ /* 0x000ff0000fffe03f */
[----:B------:R-:W-:Y:S02]  /*10de0*/  IMAD.MOV.U32 R6, RZ, RZ, R25 ;  /* 0x000000ffff067224 */ /* 0x000fe400078e0019 */
[----:B------:R-:W-:Y:S02]  /*10df0*/  IMAD.MOV.U32 R7, RZ, RZ, R26 ;  /* 0x000000ffff077224 */ /* 0x000fe400078e001a */
[----:B------:R-:W-:Y:S01]  /*10e00*/  IMAD.MOV.U32 R5, RZ, RZ, R24 ;  /* 0x000000ffff057224 */ /* 0x000fe200078e0018 */
[----:B------:R-:W-:Y:S02]  /*10e10*/  STL [R1+0x2c], R27 ;  /* 0x00002c1b01007387 */ /* 0x000fe40000100800 */
[----:B------:R-:W-:Y:S02]  /*10e20*/  STL.64 [R1+0xa98], R6 ;  /* 0x000a980601007387 */ /* 0x000fe40000100a00 */
[----:B------:R2:W-:Y:S01]  /*10e30*/  STL.64 [R1+0xa90], R4 ;  /* 0x000a900401007387 */ /* 0x0005e20000100a00 */
[C---:B0-----:R-:W-:Y:S01]  /*10e40*/  LOP3.LUT R2, R3.reuse, 0x7, RZ, 0xc0, !PT ;  /* 0x0000000703027812 */ /* 0x041fe200078ec0ff */
[----:B------:R-:W-:-:S04]  /*10e50*/  IMAD.SHL.U32 R3, R3, 0x2, RZ ;  /* 0x0000000203037824 */ /* 0x000fc800078e00ff */
[----:B------:R-:W-:Y:S01]  /*10e60*/  IMAD R2, R2, 0x110, RZ ;  /* 0x0000011002027824 */ /* 0x000fe200078e02ff */
[----:B--2---:R-:W-:Y:S01]  /*10e70*/  HMMA.16816.F32 R4, R12, R8, R16 ;  /* 0x000000080c04723c */ /* 0x004fe20000001810 */
[----:B------:R-:W0:Y:S06]  /*10e80*/  LDSM.16.MT88.4 R8, [R29+0x6000] ;  /* 0x006000001d08783b */ /* 0x000e2c0000004200 */
[----:B------:R-:W-:-:S04]  /*10e90*/  LOP3.LUT R19, R2, 0x30, R3, 0x78, !PT ;  /* 0x0000003002137812 */ /* 0x000fc800078e7803 */
[----:B------:R-:W-:-:S05]  /*10ea0*/  LOP3.LUT R19, R19, 0x40, RZ, 0x3c, !PT ;  /* 0x0000004013137812 */ /* 0x000fca00078e3cff */
[----:B------:R-:W-:Y:S04]  /*10eb0*/  LDSM.16.M88.4 R24, [R19+0x8880] ;  /* 0x008880001318783b */ /* 0x000fe80000000200 */
[----:B------:R-:W-:Y:S04]  /*10ec0*/  LDSM.16.M88.4 R12, [R19+0x9080] ;  /* 0x00908000130c783b */ /* 0x000fe80000000200 */
[----:B0-----:R-:W-:Y:S01]  /*10ed0*/  STL [R1+0xa24], R8 ;  /* 0x000a240801007387 */ /* 0x001fe20000100800 */
[----:B------:R-:W-:Y:S02]  /*10ee0*/  STL.64 [R1+0x10], R4 ;  /* 0x0000100401007387 */ /* 0x000fe40000100a00 */
[----:B------:R-:W-:Y:S02]  /*10ef0*/  STL.64 [R1+0x18], R6 ;  /* 0x0000180601007387 */ /* 0x000fe40000100a00 */
[----:B------:R-:W0:Y:S04]  /*10f00*/  LDSM.16.M88.4 R4, [R19+0x8080] ;  /* 0x008080001304783b */ /* 0x000e280000000200 */
[----:B------:R-:W-:Y:S01]  /*10f10*/  STL [R1+0xa20], R9 ;  /* 0x000a200901007387 */ /* 0x000fe20000100800 */
[----:B------:R-:W-:Y:S02]  /*10f20*/  STL [R1+0xa1c], R10 ;  /* 0x000a1c0a01007387 */ /* 0x000fe40000100800 */
[----:B------:R-:W-:Y:S01]  /*10f30*/  STL [R1+0xa18], R11 ;  /* 0x000a180b01007387 */ /* 0x000fe20000100800 */
[----:B------:R-:W1:Y:S04]  /*10f40*/  LDSM.16.M88.4 R16, [R19+0x9880] ;  /* 0x009880001310783b */ /* 0x000e680000000200 */
[----:B0-----:R0:W-:Y:S01]  /*10f50*/  STL.64 [R1], R4 ;  /* 0x0000000401007387 */ /* 0x0011e20000100a00 */
[----:B------:R-:W-:-:S02]  /*10f60*/  IMAD.MOV.U32 R3, RZ, RZ, R6 ;  /* 0x000000ffff037224 */ /* 0x000fc400078e0006 */
[----:B------:R-:W-:Y:S01]  /*10f70*/  IMAD.MOV.U32 R2, RZ, RZ, R7 ;  /* 0x000000ffff027224 */ /* 0x000fe200078e0007 */
[----:B0-----:R-:W2:Y:S01]  /*10f80*/  LDL.LU R4, [R1+0x60] ;  /* 0x0000600001047983 */ /* 0x001ea20000300800 */
[----:B------:R-:W2:Y:S02]  /*10f90*/  LDL.LU R5, [R1+0x64] ;  /* 0x0000640001057983 */ /* 0x000ea40000300800 */
[----:B------:R-:W4:Y:S02]  /*10fa0*/  LDL.LU R6, [R1+0x68] ;  /* 0x0000680001067983 */ /* 0x000f240000300800 */
[----:B------:R-:W4:Y:S02]  /*10fb0*/  LDL.LU R7, [R1+0x6c] ;  /* 0x00006c0001077983 */ /* 0x000f240000300800 */
[----:B----4-:R-:W-:Y:S01]  /*10fc0*/  STL.64 [R1+0xaa8], R6 ;  /* 0x000aa80601007387 */ /* 0x010fe20000100a00 */
[----:B--2---:R3:W-:Y:S02]  /*10fd0*/  STL.64 [R1+0xaa0], R4 ;  /* 0x000aa00401007387 */ /* 0x0047e40000100a00 */
[----:B---3--:R-:W-:-:S02]  /*10fe0*/  IMAD.MOV.U32 R4, RZ, RZ, R20 ;  /* 0x000000ffff047224 */ /* 0x008fc400078e0014 */
[----:B------:R-:W-:Y:S01]  /*10ff0*/  IMAD.MOV.U32 R5, RZ, RZ, R21 ;  /* 0x000000ffff057224 */ /* 0x000fe200078e0015 */
[----:B------:R-:W2:Y:S01]  /*11000*/  LDL.LU R20, [R1+0xac4] ;  /* 0x000ac40001147983 */ /* 0x000ea20000300800 */
[----:B------:R-:W2:Y:S02]  /*11010*/  LDL.LU R21, [R1+0xac0] ;  /* 0x000ac00001157983 */ /* 0x000ea40000300800 */
[----:B------:R-:W-:Y:S02]  /*11020*/  IMAD.MOV.U32 R6, RZ, RZ, R22 ;  /* 0x000000ffff067224 */ /* 0x000fe400078e0016 */
[----:B------:R-:W-:Y:S01]  /*11030*/  IMAD.MOV.U32 R7, RZ, RZ, R23 ;  /* 0x000000ffff077224 */ /* 0x000fe200078e0017 */
[----:B------:R-:W2:Y:S01]  /*11040*/  LDL.LU R22, [R1+0xabc] ;  /* 0x000abc0001167983 */ /* 0x000ea20000300800 */
[----:B------:R-:W2:Y:S02]  /*11050*/  LDL.LU R23, [R1+0xab8] ;  /* 0x000ab80001177983 */ /* 0x000ea40000300800 */
[----:B------:R-:W-:Y:S02]  /*11060*/  STL [R1+0x974], R2 ;  /* 0x0009740201007387 */ /* 0x000fe40000100800 */
[----:B------:R-:W-:Y:S01]  /*11070*/  STL [R1+0x970], R3 ;  /* 0x0009700301007387 */ /* 0x000fe20000100800 */
[----:B------:R-:W-:Y:S01]  /*11080*/  STL [R1+0x960], R26 ;  /* 0x0009601a01007387 */ /* 0x000fe20000100800 */
[----:B------:R-:W-:Y:S02]  /*11090*/  STL [R1+0x95c], R27 ;  /* 0x00095c1b01007387 */ /* 0x000fe40000100800 */
[----:B------:R0:W-:Y:S02]  /*110a0*/  STL.64 [R1+0xa60], R24 ;  /* 0x000a601801007387 */ /* 0x0001e40000100a00 */
[----:B0-----:R-:W2:Y:S01]  /*110b0*/  LDL.LU R24, [R1+0x80] ;  /* 0x0000800001187983 */ /* 0x001ea20000300800 */
[----:B------:R-:W2:Y:S02]  /*110c0*/  LDL.LU R25, [R1+0x84] ;  /* 0x0000840001197983 */ /* 0x000ea40000300800 */
[----:B------:R-:W2:Y:S02]  /*110d0*/  LDL.LU R26, [R1+0x88] ;  /* 0x00008800011a7983 */ /* 0x000ea40000300800 */
[----:B------:R-:W2:Y:S01]  /*110e0*/  LDL.LU R27, [R1+0x8c] ;  /* 0x00008c00011b7983 */ /* 0x000ea20000300800 */
[----:B------:R-:W-:Y:S01]  /*110f0*/  STL [R1+0x968], R14 ;  /* 0x0009680e01007387 */ /* 0x000fe20000100800 */
[----:B------:R0:W-:Y:S02]  /*11100*/  STL [R1+0x964], R15 ;  /* 0x0009640f01007387 */ /* 0x0001e40000100800 */
[----:B------:R-:W-:Y:S01]  /*11110*/  STL.64 [R1+0xab0], R12 ;  /* 0x000ab00c01007387 */ /* 0x000fe20000100a00 */
[----:B0-----:R-:W3:Y:S01]  /*11120*/  LDL.LU.64 R14, [R1+0x108] ;  /* 0x00010800010e7983 */ /* 0x001ee20000300a00 */
[----:B------:R-:W4:Y:S02]  /*11130*/  LDL.LU.64 R10, [R1+0x128] ;  /* 0x00012800010a7983 */ /* 0x000f240000300a00 */
[----:B-1----:R-:W-:Y:S02]  /*11140*/  STL.64 [R1+0x90], R16 ;  /* 0x0000901001007387 */ /* 0x002fe40000100a00 */
[----:B------:R-:W-:Y:S02]  /*11150*/  STL.64 [R1+0x98], R18 ;  /* 0x0000981201007387 */ /* 0x000fe40000100a00 */
[----:B------:R-:W0:Y:S04]  /*11160*/  LDSM.16.MT88.4 R16, [R29+0x6080] ;  /* 0x006080001d10783b */ /* 0x000e280000004200 */
[----:B------:R-:W-:Y:S04]  /*11170*/  STL [R1+0xa38], R29 ;  /* 0x000a381d01007387 */ /* 0x000fe80000100800 */
[----:B0-----:R0:W-:Y:S01]  /*11180*/  STL.64 [R1+0x9c0], R18 ;  /* 0x0009c01201007387 */ /* 0x0011e20000100a00 */
[----:B------:R1:W-:Y:S03]  /*11190*/  STL.64 [R1+0x9b8], R16 ;  /* 0x0009b81001007387 */ /* 0x0003e60000100a00 */
[----:B0-----:R-:W2:Y:S02]  /*111a0*/  LDL.LU.64 R18, [R1+0xb8] ;  /* 0x0000b80001127983 */ /* 0x001ea40000300a00 */
[C---:B--2---:R-:W-:Y:S11]  /*111b0*/  HMMA.16816.F32 R24, R20.reuse, R18, R24 ;  /* 0x000000121418723c */ /* 0x044ff60000001818 */
[----:B------:R-:W-:Y:S11]  /*111c0*/  @!UPT UIADD3 URZ, URZ, URZ, URZ ;  /* 0x0000003f3f3ff290 */ /* 0x000ff6000fffe03f */
[----:B------:R-:W-:Y:S02]  /*111d0*/  @!UPT UIADD3 URZ, URZ, URZ, URZ ;  /* 0x0000003f3f3ff290 */ /* 0x000fe4000fffe03f */
[----:B-1----:R-:W-:Y:S02]  /*111e0*/  IMAD.MOV.U32 R16, RZ, RZ, R27 ;  /* 0x000000ffff107224 */ /* 0x002fe400078e001b */
[----:B------:R-:W-:Y:S01]  /*111f0*/  IMAD.MOV.U32 R17, RZ, RZ, R26 ;  /* 0x000000ffff117224 */ /* 0x000fe200078e001a */
[----:B------:R0:W-:Y:S02]  /*11200*/  STL.64 [R1+0xf0], R24 ;  /* 0x0000f01801007387 */ /* 0x0001e40000100a00 */
[----:B------:R-:W-:Y:S02]  /*11210*/  STL [R1+0xa68], R16 ;  /* 0x000a681001007387 */ /* 0x000fe40000100800 */
[----:B0-----:R-:W2:Y:S01]  /*11220*/  LDL.LU R24, [R1+0x40] ;  /* 0x0000400001187983 */ /* 0x001ea20000300800 */
[----:B------:R-:W2:Y:S02]  /*11230*/  LDL.LU R25, [R1+0x44] ;  /* 0x0000440001197983 */ /* 0x000ea40000300800 */
[----:B------:R-:W2:Y:S02]  /*11240*/  LDL.LU R26, [R1+0x48] ;  /* 0x00004800011a7983 */ /* 0x000ea40000300800 */
[----:B------:R-:W-:Y:S01]  /*11250*/  STL [R1+0xa4c], R17 ;  /* 0x000a4c1101007387 */ /* 0x000fe20000100800 */
[----:B------:R-:W2:Y:S01]  /*11260*/  LDL.LU.64 R12, [R1+0xab0] ;  /* 0x000ab000010c7983 */ /* 0x000ea20000300a00 */
[----:B---3--:R-:W-:Y:S01]  /*11270*/  HMMA.16816.F32 R4, R20, R14, R4 ;  /* 0x0000000e1404723c */ /* 0x008fe20000001804 */
[----:B------:R-:W-:-:S02]  /*11280*/  IMAD.MOV.U32 R3, RZ, RZ, R18 ;  /* 0x000000ffff037224 */ /* 0x000fc400078e0012 */
[----:B------:R-:W-:Y:S02]  /*11290*/  IMAD.MOV.U32 R18, RZ, RZ, R14 ;  /* 0x000000ffff127224 */ /* 0x000fe400078e000e */
[----:B------:R-:W-:Y:S02]  /*112a0*/  IMAD.MOV.U32 R27, RZ, RZ, R0 ;  /* 0x000000ffff1b7224 */ /* 0x000fe400078e0000 */
[----:B------:R-:W-:Y:S11]  /*112b0*/  IMAD.MOV.U32 R0, RZ, RZ, R15 ;  /* 0x000000ffff007224 */ /* 0x000ff600078e000f */
[----:B------:R-:W-:Y:S05]  /*112c0*/  @!UPT UIADD3 URZ, URZ, URZ, URZ ;  /* 0x0000003f3f3ff290 */ /* 0x000fea000fffe03f */
[----:B------:R-:W-:Y:S01]  /*112d0*/  STL [R1+0xe0], R4 ;  /* 0x0000e00401007387 */ /* 0x000fe20000100800 */
[----:B------:R-:W-:Y:S02]  /*112e0*/  IMAD.MOV.U32 R14, RZ, RZ, R6 ;  /* 0x000000ffff0e7224 */ /* 0x000fe400078e0006 */
[----:B------:R0:W-:Y:S02]  /*112f0*/  STL [R1+0xec], R7 ;  /* 0x0000ec0701007387 */ /* 0x0001e40000100800 */
[----:B------:R-:W-:Y:S01]  /*11300*/  IMAD.MOV.U32 R29, RZ, RZ, R5 ;  /* 0x000000ffff1d7224 */ /* 0x000fe200078e0005 */
[----:B0-----:R-:W3:Y:S01]  /*11310*/  LDL.LU.64 R6, [R1+0xaa8] ;  /* 0x000aa80001067983 */ /* 0x001ee20000300a00 */
[----:B------:R-:W3:Y:S02]  /*11320*/  LDL.LU.64 R4, [R1+0xaa0] ;  /* 0x000aa00001047983 */ /* 0x000ee40000300a00 */
[----:B------:R0:W-:Y:S01]  /*11330*/  STL [R1+0xa48], R14 ;  /* 0x000a480e01007387 */ /* 0x0001e20000100800 */
[----:B--2---:R-:W-:Y:S01]  /*11340*/  STL.64 [R1+0xa40], R12 ;  /* 0x000a400c01007387 */ /* 0x004fe20000100a00 */
[----:B0-----:R-:W3:Y:S02]  /*11350*/  LDL.LU.64 R14, [R1+0x118] ;  /* 0x00011800010e7983 */ /* 0x001ee40000300a00 */
[----:B---3--:R-:W-:Y:S11]  /*11360*/  HMMA.16816.F32 R4, R20, R14, R4 ;  /* 0x0000000e1404723c */ /* 0x008ff60000001804 */
[----:B------:R-:W-:Y:S11]  /*11370*/  @!UPT UIADD3 URZ, URZ, URZ, URZ ;  /* 0x0000003f3f3ff290 */ /* 0x000ff6000fffe03f */
[----:B------:R-:W-:Y:S01]  /*11380*/  @!UPT UIADD3 URZ, URZ, URZ, URZ ;  /* 0x0000003f3f3ff290 */ /* 0x000fe2000fffe03f */
[----:B------:R-:W-:Y:S01]  /*11390*/  STL.64 [R1+0xd0], R4 ;  /* 0x0000d00401007387 */ /* 0x000fe20000100a00 */
[----:B------:R0:W-:Y:S03]  /*113a0*/  STL.64 [R1+0xd8], R6 ;  /* 0x0000d80601007387 */ /* 0x0001e60000100a00 */
[----:B0-----:R-:W2:Y:S01]  /*113b0*/  LDL.LU.64 R6, [R1+0xa98] ;  /* 0x000a980001067983 */ /* 0x001ea20000300a00 */
[----:B------:R-:W3:Y:S02]  /*113c0*/  LDL.LU.64 R4, [R1+0xa90] ;  /* 0x000a900001047983 */ /* 0x000ee40000300a00 */
[----:B------:R-:W-:Y:S02]  /*113d0*/  IMAD.MOV.U32 R16, RZ, RZ, R14 ;  /* 0x000000ffff107224 */ /* 0x000fe400078e000e */
[----:B------:R-:W-:Y:S02]  /*113e0*/  IMAD.MOV.U32 R2, RZ, RZ, R19 ;  /* 0x000000ffff027224 */ /* 0x000fe400078e0013 */
[----:B------:R-:W-:-:S02]  /*113f0*/  IMAD.MOV.U32 R19, RZ, RZ, R15 ;  /* 0x000000ffff137224 */ /* 0x000fc400078e000f */
[----:B--2---:R-:W-:Y:S02]  /*11400*/  IMAD.MOV.U32 R13, RZ, RZ, R6 ;  /* 0x000000ffff0d7224 */ /* 0x004fe400078e0006 */
[----:B---3--:R-:W-:Y:S02]  /*11410*/  IMAD.MOV.U32 R12, RZ, RZ, R5 ;  /* 0x000000ffff0c7224 */ /* 0x008fe400078e0005 */
[----:B------:R-:W-:Y:S01]  /*11420*/  IMAD.MOV.U32 R14, RZ, RZ, R7 ;  /* 0x000000ffff0e7224 */ /* 0x000fe200078e0007 */
[----:B------:R-:W2:Y:S01]  /*11430*/  LDL.LU R5, [R1+0xa88] ;  /* 0x000a880001057983 */ /* 0x000ea20000300800 */
[----:B------:R-:W2:Y:S02]  /*11440*/  LDL.LU R6, [R1+0xa84] ;  /* 0x000a840001067983 */ /* 0x000ea40000300800 */
[----:B------:R-:W2:Y:S02]  /*11450*/  LDL.LU R7, [R1+0xa80] ;  /* 0x000a800001077983 */ /* 0x000ea40000300800 */
[----:B------:R-:W3:Y:S02]  /*11460*/  LDL.LU R15, [R1+0x2c] ;  /* 0x00002c00010f7983 */ /* 0x000ee40000300800 */
[----:B----4-:R-:W-:Y:S01]  /*11470*/  IMAD.MOV.U32 R17, RZ, RZ, R10 ;  /* 0x000000ffff117224 */ /* 0x010fe200078e000a */
[----:B---3--:R-:W-:Y:S01]  /*11480*/  STL.64 [R1+0xa58], R14 ;  /* 0x000a580e01007387 */ /* 0x008fe20000100a00 */
[----:B------:R0:W-:Y:S01]  /*11490*/  STL.64 [R1+0xa50], R12 ;  /* 0x000a500c01007387 */ /* 0x0001e20000100a00 */
[----:B--2---:R-:W-:Y:S02]  /*114a0*/  HMMA.16816.F32 R20, R20, R10, R4 ;  /* 0x0000000a1414723c */ /* 0x004fe40000001804 */
[----:B0-----:R-:W2:Y:S01]  /*114b0*/  LDL.LU R12, [R1+0x30] ;  /* 0x00003000010c7983 */ /* 0x001ea20000300800 */
[----:B------:R-:W2:Y:S02]  /*114c0*/  LDL.LU R13, [R1+0x34] ;  /* 0x00003400010d7983 */ /* 0x000ea40000300800 */
[----:B------:R-:W2:Y:S02]  /*114d0*/  LDL.LU R14, [R1+0x38] ;  /* 0x00003800010e7983 */ /* 0x000ea40000300800 */
[----:B------:R-:W3:Y:S01]  /*114e0*/  LDL.LU.64 R6, [R1+0xa78] ;  /* 0x000a780001067983 */ /* 0x000ee20000300a00 */
[----:B------:R-:W3:Y:S01]  /*114f0*/  LDL.LU.64 R4, [R1+0xa70] ;  /* 0x000a700001047983 */ /* 0x000ee20000300a00 */
[----:B------:R-:W-:-:S02]  /*11500*/  IMAD.MOV.U32 R15, RZ, RZ, R28 ;  /* 0x000000ffff0f7224 */ /* 0x000fc400078e001c */
[----:B------:R-:W-:Y:S11]  /*11510*/  IMAD.MOV.U32 R28, RZ, RZ, R11 ;  /* 0x000000ffff1c7224 */ /* 0x000ff600078e000b */
[----:B------:R-:W-:Y:S02]  /*11520*/  @!UPT UIADD3 URZ, URZ, URZ, URZ ;  /* 0x0000003f3f3ff290 */ /* 0x000fe4000fffe03f */
[----:B------:R-:W-:Y:S02]  /*11530*/  IMAD.MOV.U32 R10, RZ, RZ, R22 ;  /* 0x000000ffff0a7224 */ /* 0x000fe400078e0016 */
[----:B------:R-:W-:Y:S02]  /*11540*/  IMAD.MOV.U32 R11, RZ, RZ, R23 ;  /* 0x000000ffff0b7224 */ /* 0x000fe400078e0017 */
[----:B------:R-:W-:Y:S02]  /*11550*/  IMAD.MOV.U32 R22, RZ, RZ, R16 ;  /* 0x000000ffff167224 */ /* 0x000fe400078e0010 */
[----:B------:R-:W4:Y:S01]  /*11560*/  LDL.LU R16, [R1+0xa68] ;  /* 0x000a680001107983 */ /* 0x000f220000300800 */
[----:B------:R0:W-:Y:S02]  /*11570*/  STL.64 [R1+0xa30], R10 ;  /* 0x000a300a01007387 */ /* 0x0001e40000100a00 */
[----:B------:R-:W-:Y:S02]  /*11580*/  IMAD.MOV.U32 R8, RZ, RZ, R20 ;  /* 0x000000ffff087224 */ /* 0x000fe400078e0014 */
[----:B------:R-:W-:-:S02]  /*11590*/  IMAD.MOV.U32 R9, RZ, RZ, R21 ;  /* 0x000000ffff097224 */ /* 0x000fc400078e0015 */
[----:B0-----:R-:W-:Y:S02]  /*115a0*/  IMAD.MOV.U32 R10, RZ, RZ, R3 ;  /* 0x000000ffff0a7224 */ /* 0x001fe400078e0003 */
[----:B------:R-:W-:Y:S01]  /*115b0*/  IMAD.MOV.U32 R11, RZ, RZ, R2 ;  /* 0x000000ffff0b7224 */ /* 0x000fe200078e0002 */
[----:B------:R3:W-:Y:S06]  /*115c0*/  STL.64 [R1+0xa28], R8 ;  /* 0x000a280801007387 */ /* 0x0007ec0000100a00 */
[----:B---3--:R-:W-:Y:S01]  /*115d0*/  HMMA.16816.F32 R8, R4, R10, R24 ;  /* 0x0000000a0408723c */ /* 0x008fe20000001818 */
[----:B------:R-:W3:Y:S11]  /*115e0*/  LDL.LU.64 R24, [R1+0xa60] ;  /* 0x000a600001187983 */ /* 0x000ef60000300a00 */
[----:B------:R-:W-:Y:S11]  /*115f0*/  @!UPT UIADD3 URZ, URZ, URZ, URZ ;  /* 0x0000003f3f3ff290 */ /* 0x000ff6000fffe03f */
[----:B------:R-:W-:Y:S01]  /*11600*/  @!UPT UIADD3 URZ, URZ, URZ, URZ ;  /* 0x0000003f3f3ff290 */ /* 0x000fe2000fffe03f */
[----:B------:R-:W-:Y:S02]  /*11610*/  IMAD.MOV.U32 R27, RZ, RZ, R8 ;  /* 0x000000ffff1b7224 */ /* 0x000fe400078e0008 */
[----:B------:R-:W-:Y:S01]  /*11620*/  IMAD.MOV.U32 R26, RZ, RZ, R9 ;  /* 0x000000ffff1a7224 */ /* 0x000fe200078e0009 */
[----:B------:R-:W4:Y:S01]  /*11630*/  LDL.LU R8, [R1+0x10] ;  /* 0x0000100001087983 */ /* 0x000f220000300800 */
[----:B------:R-:W-:Y:S02]  /*11640*/  IMAD.MOV.U32 R3, RZ, RZ, R10 ;  /* 0x000000ffff037224 */ /* 0x000fe400078e000a */
[----:B------:R-:W4:Y:S02]  /*11650*/  LDL.LU R9, [R1+0x14] ;  /* 0x0000140001097983 */ /* 0x000f240000300800 */
[----:B------:R-:W-:Y:S01]  /*11660*/  IMAD.MOV.U32 R2, RZ, RZ, R11 ;  /* 0x000000ffff027224 */ /* 0x000fe200078e000b */
[----:B------:R-:W4:Y:S01]  /*11670*/  LDL.LU R10, [R1+0x18] ;  /* 0x00001800010a7983 */ /* 0x000f220000300800 */
[----:B------:R-:W4:Y:S02]  /*11680*/  LDL.LU R11, [R1+0x1c] ;  /* 0x00001c00010b7983 */ /* 0x000f240000300800 */
[----:B------:R0:W-:Y:S02]  /*11690*/  STL.64 [R1+0xa00], R26 ;  /* 0x000a001a01007387 */ /* 0x0001e40000100a00 */
[----:B0-----:R-:W-:-:S02]  /*116a0*/  IMAD.MOV.U32 R26, RZ, RZ, R18 ;  /* 0x000000ffff1a7224 */ /* 0x001fc400078e0012 */
[----:B------:R-:W-:Y:S01]  /*116b0*/  IMAD.MOV.U32 R27, RZ, RZ, R0 ;  /* 0x000000ffff1b7224 */ /* 0x000fe200078e0000 */
[----:B---3--:R2:W-:Y:S06]  /*116c0*/  STL.64 [R1+0x9f8], R24 ;  /* 0x0009f81801007387 */ /* 0x0085ec0000100a00 */
[----:B--2---:R-:W-:Y:S01]  /*116d0*/  HMMA.16816.F32 R24, R4, R26, R12 ;  /* 0x0000001a0418723c */ /* 0x004fe2000000180c */
[----:B------:R-:W2:Y:S01]  /*116e0*/  LDL.LU.64 R14, [R1+0xa58] ;  /* 0x000a5800010e7983 */ /* 0x000ea20000300a00 */
[----:B------:R-:W2:Y:S02]  /*116f0*/  LDL.LU.64 R12, [R1+0xa50] ;  /* 0x000a5000010c7983 */ /* 0x000ea40000300a00 */
[----:B------:R-:W-:Y:S11]  /*11700*/  IMAD.MOV.U32 R23, RZ, RZ, R19 ;  /* 0x000000ffff177224 */ /* 0x000ff600078e0013 */
[----:B------:R-:W-:Y:S09]  /*11710*/  @!UPT UIADD3 URZ, URZ, URZ, URZ ;  /* 0x0000003f3f3ff290 */ /* 0x000ff2000fffe03f */
[----:B------:R-:W-:Y:S02]  /*11720*/  IMAD.MOV.U32 R18, RZ, RZ, R26 ;  /* 0x000000ffff127224 */ /* 0x000fe400078e001a */
[----:B------:R-:W-:Y:S01]  /*11730*/  IMAD.MOV.U32 R19, RZ, RZ, R25 ;  /* 0x000000ffff137224 */ /* 0x000fe200078e0019 */
[----:B------:R0:W-:Y:S01]  /*11740*/  STL [R1+0xa0], R24 ;  /* 0x0000a01801007387 */ /* 0x0001e20000100800 */
[----:B------:R-:W-:-:S03]  /*11750*/  IMAD.MOV.U32 R0, RZ, RZ, R27 ;  /* 0x000000ffff007224 */ /* 0x000fc600078e001b */
[----:B0-----:R-:W3:Y:S01]  /*11760*/  LDL.LU.64 R24, [R1] ;  /* 0x0000000001187983 */ /* 0x001ee20000300a00 */
[----:B------:R0:W-:Y:S02]  /*11770*/  STL [R1+0x9d0], R18 ;  /* 0x0009d01201007387 */ /* 0x0001e40000100800 */
[----:B------:R-:W-:Y:S02]  /*11780*/  STL [R1+0x9cc], R19 ;  /* 0x0009cc1301007387 */ /* 0x000fe40000100800 */
[----:B0-----:R-:W-:Y:S02]  /*11790*/  IMAD.MOV.U32 R18, RZ, RZ, R17 ;  /* 0x000000ffff127224 */ /* 0x001fe400078e0011 */
[----:B------:R-:W3:Y:S01]  /*117a0*/  LDL.LU R17, [R1+0xa4c] ;  /* 0x000a4c0001117983 */ /* 0x000ee20000300800 */
[----:B------:R-:W-:Y:S01]  /*117b0*/  STL [R1+0x9c8], R0 ;  /* 0x0009c80001007387 */ /* 0x000fe20000100800 */
[----:B--2---:R-:W-:Y:S02]  /*117c0*/  HMMA.16816.F32 R20, R4, R22, R12 ;  /* 0x000000160414723c */ /* 0x004fe4000000180c */
[----:B------:R-:W2:Y:S01]  /*117d0*/  LDL.LU R14, [R1+0xa48] ;  /* 0x000a4800010e7983 */ /* 0x000ea20000300800 */
[----:B------:R-:W2:Y:S11]  /*117e0*/  LDL.LU.64 R12, [R1+0xa40] ;  /* 0x000a4000010c7983 */ /* 0x000eb60000300a00 */
[----:B------:R-:W-:Y:S10]  /*117f0*/  @!UPT UIADD3 URZ, URZ, URZ, URZ ;  /* 0x0000003f3f3ff290 */ /* 0x000ff4000fffe03f */
[----:B------:R-:W-:Y:S01]  /*11800*/  IMAD.MOV.U32 R15, RZ, RZ, R23 ;  /* 0x000000ffff0f7224 */ /* 0x000fe200078e0017 */
[----:B------:R-:W-:Y:S04]  /*11810*/  STL.64 [R1+0x80], R20 ;  /* 0x0000801401007387 */ /* 0x000fe80000100a00 */
[----:B------:R-:W-:Y:S04]  /*11820*/  STL [R1+0x9f0], R15 ;  /* 0x0009f00f01007387 */ /* 0x000fe80000100800 */
[----:B--2---:R0:W-:Y:S04]  /*11830*/  STL.64 [R1+0x9e8], R12 ;  /* 0x0009e80c01007387 */ /* 0x0041e80000100a00 */
[----:B0-----:R-:W2:Y:S01]  /*11840*/  LDL.LU R12, [R1+0xe0] ;  /* 0x0000e000010c7983 */ /* 0x001ea20000300800 */
[----:B------:R-:W-:-:S02]  /*11850*/  IMAD.MOV.U32 R13, RZ, RZ, R29 ;  /* 0x000000ffff0d7224 */ /* 0x000fc400078e001d */
[----:B------:R-:W2:Y:S02]  /*11860*/  LDL.LU R29, [R1+0xa38] ;  /* 0x000a3800011d7983 */ /* 0x000ea40000300800 */
[----:B------:R-:W3:Y:S02]  /*11870*/  LDL.LU R15, [R1+0xec] ;  /* 0x0000ec00010f7983 */ /* 0x000ee40000300800 */
[----:B------:R-:W-:Y:S02]  /*11880*/  IMAD.MOV.U32 R19, RZ, RZ, R28 ;  /* 0x000000ffff137224 */ /* 0x000fe400078e001c */
[----:B------:R-:W-:-:S05]  /*11890*/  IMAD.MOV.U32 R28, RZ, RZ, R22 ;  /* 0x000000ffff1c7224 */ /* 0x000fca00078e0016 */
[----:B----4-:R-:W-:Y:S01]  /*118a0*/  HMMA.16816.F32 R4, R4, R18, R8 ;  /* 0x000000120404723c */ /* 0x010fe20000001808 */
[----:B--2---:R-:W0:Y:S04]  /*118b0*/  LDSM.16.MT88.4 R20, [R29+0x7000] ;  /* 0x007000001d14783b */ /* 0x004e280000004200 */
[----:B---3--:R-:W-:Y:S01]  /*118c0*/  STL.64 [R1+0xa10], R14 ;  /* 0x000a100e01007387 */ /* 0x008fe20000100a00 */
[----:B------:R1:W-:Y:S03]  /*118d0*/  STL.64 [R1+0xa08], R12 ;  /* 0x000a080c01007387 */ /* 0x0003e60000100a00 */
[----:B-1----:R-:W2:Y:S01]  /*118e0*/  LDL.LU R12, [R1+0xf0] ;  /* 0x0000f000010c7983 */ /* 0x002ea20000300800 */
[----:B------:R-:W2:Y:S03]  /*118f0*/  LDL.LU R13, [R1+0xf4] ;  /* 0x0000f400010d7983 */ /* 0x000ea60000300800 */
[----:B0-----:R-:W-:Y:S01]  /*11900*/  STL [R1+0x97c], R21 ;  /* 0x00097c1501007387 */ /* 0x001fe20000100800 */
[----:B------:R-:W-:Y:S02]  /*11910*/  STL [R1+0x978], R22 ;  /* 0x0009781601007387 */ /* 0x000fe40000100800 */
[----:B------:R-:W-:Y:S02]  /*11920*/  STL [R1+0x96c], R23 ;  /* 0x00096c1701007387 */ /* 0x000fe40000100800 */
[----:B------:R-:W3:Y:S01]  /*11930*/  LDL.LU.64 R10, [R1+0xa30] ;  /* 0x000a3000010a7983 */ /* 0x000ee20000300a00 */
[----:B------:R-:W4:Y:S05]  /*11940*/  LDL.LU.64 R8, [R1+0xa28] ;  /* 0x000a280001087983 */ /* 0x000f2a0000300a00 */
[----:B------:R-:W-:-:S02]  /*11950*/  IMAD.MOV.U32 R19, RZ, RZ, R4 ;  /* 0x000000ffff137224 */ /* 0x000fc400078e0004 */
[----:B------:R-:W-:Y:S02]  /*11960*/  STL.64 [R1+0x48], R6 ;  /* 0x0000480601007387 */ /* 0x000fe40000100a00 */
[----:B------:R-:W-:Y:S02]  /*11970*/  IMAD.MOV.U32 R0, RZ, RZ, R5 ;  /* 0x000000ffff007224 */ /* 0x000fe400078e0005 */
[----:B------:R-:W0:Y:S01]  /*11980*/  LDSM.16.MT88.4 R4, [R29+0x7080] ;  /* 0x007080001d04783b */ /* 0x000e220000004200 */
[----:B------:R-:W-:Y:S02]  /*11990*/  IMAD.MOV.U32 R14, RZ, RZ, R17 ;  /* 0x000000ffff0e7224 */ /* 0x000fe400078e0011 */
[----:B------:R-:W-:Y:S02]  /*119a0*/  IMAD.MOV.U32 R15, RZ, RZ, R16 ;  /* 0x000000ffff0f7224 */ /* 0x000fe400078e0010 */
[----:B------:R-:W2:Y:S04]  /*119b0*/  LDL.LU.64 R16, [R1+0x90] ;  /* 0x0000900001107983 */ /* 0x000ea80000300a00 */
[----:B0-----:R-:W-:Y:S01]  /*119c0*/  STL.64 [R1+0x920], R6 ;  /* 0x0009200601007387 */ /* 0x001fe20000100a00 */
[----:B------:R4:W-:Y:S02]  /*119d0*/  STL.64 [R1+0x918], R4 ;  /* 0x0009180401007387 */ /* 0x0009e40000100a00 */
[----:B----4-:R-:W-:-:S02]  /*119e0*/  IMAD.MOV.U32 R4, RZ, RZ, R8 ;  /* 0x000000ffff047224 */ /* 0x010fc400078e0008 */
[----:B------:R-:W-:Y:S01]  /*119f0*/  IMAD.MOV.U32 R5, RZ, RZ, R9 ;  /* 0x000000ffff057224 */ /* 0x000fe200078e0009 */
[----:B------:R-:W2:Y:S01]  /*11a00*/  LDL.LU R8, [R1+0xa24] ;  /* 0x000a240001087983 */ /* 0x000ea20000300800 */
[----:B------:R-:W2:Y:S02]  /*11a10*/  LDL.LU R9, [R1+0xa20] ;  /* 0x000a200001097983 */ /* 0x000ea40000300800 */
[----:B---3--:R-:W-:Y:S02]  /*11a20*/  IMAD.MOV.U32 R6, RZ, RZ, R10 ;  /* 0x000000ffff067224 */ /* 0x008fe400078e000a */
[----:B------:R-:W-:Y:S01]  /*11a30*/  IMAD.MOV.U32 R7, RZ, RZ, R11 ;  /* 0x000000ffff077224 */ /* 0x000fe200078e000b */
[----:B------:R-:W2:Y:S01]  /*11a40*/  LDL.LU R10, [R1+0xa1c] ;  /* 0x000a1c00010a7983 */ /* 0x000ea20000300800 */
[----:B------:R-:W2:Y:S03]  /*11a50*/  LDL.LU R11, [R1+0xa18] ;  /* 0x000a1800010b7983 */ /* 0x000ea60000300800 */
[----:B------:R-:W-:Y:S01]  /*11a60*/  STL.64 [R1+0x9e0], R6 ;  /* 0x0009e00601007387 */ /* 0x000fe20000100a00 */
[----:B------:R0:W-:Y:S02]  /*11a70*/  STL.64 [R1+0x9d8], R4 ;  /* 0x0009d80401007387 */ /* 0x0001e40000100a00 */
[----:B------:R-:W-:Y:S01]  /*11a80*/  IMAD.MOV.U32 R18, RZ, RZ, R24 ;  /* 0x000000ffff127224 */ /* 0x000fe200078e0018 */
[----:B0-----:R-:W3:Y:S01]  /*11a90*/  LDL.LU R4, [R1+0xd0] ;  /* 0x0000d00001047983 */ /* 0x001ee20000300800 */
[----:B------:R-:W3:Y:S02]  /*11aa0*/  LDL.LU R5, [R1+0xd4] ;  /* 0x0000d40001057983 */ /* 0x000ee40000300800 */
[----:B------:R-:W3:Y:S02]  /*11ab0*/  LDL.LU R6, [R1+0xd8] ;  /* 0x0000d80001067983 */ /* 0x000ee40000300800 */
[----:B------:R-:W3:Y:S01]  /*11ac0*/  LDL.LU R7, [R1+0xdc] ;  /* 0x0000dc0001077983 */ /* 0x000ee20000300800 */
[----:B------:R0:W-:Y:S02]  /*11ad0*/  STL [R1+0x814], R29 ;  /* 0x0008141d01007387 */ /* 0x0001e40000100800 */
[----:B0-----:R-:W-:Y:S01]  /*11ae0*/  IMAD.MOV.U32 R29, RZ, RZ, R25 ;  /* 0x000000ffff1d7224 */ /* 0x001fe200078e0019 */
[C---:B--2---:R-:W-:Y:S11]  /*11af0*/  HMMA.16816.F32 R12, R8.reuse, R24, R12 ;  /* 0x00000018080c723c */ /* 0x044ff6000000180c */
[----:B------:R-:W-:Y:S11]  /*11b00*/  @!UPT UIADD3 URZ, URZ, URZ, URZ ;  /* 0x0000003f3f3ff290 */ /* 0x000ff6000fffe03f */
[----:B------:R-:W-:Y:S01]  /*11b10*/  @!UPT UIADD3 URZ, URZ, URZ, URZ ;  /* 0x0000003f3f3ff290 */ /* 0x000fe2000fffe03f */
[----:B------:R-:W-:Y:S01]  /*11b20*/  STL.64 [R1+0x70], R12 ;  /* 0x0000700c01007387 */ /* 0x000fe20000100a00 */
[----:B------:R0:W-:Y:S03]  /*11b30*/  STL.64 [R1+0x78], R14 ;  /* 0x0000780e01007387 */ /* 0x0001e60000100a00 */
[----:B0-----:R-:W2:Y:S01]  /*11b40*/  LDL.LU.64 R14, [R1+0xa10] ;  /* 0x000a1000010e7983 */ /* 0x001ea20000300a00 */
[----:B------:R-:W2:Y:S02]  /*11b50*/  LDL.LU.64 R12, [R1+0xa08] ;  /* 0x000a0800010c7983 */ /* 0x000ea40000300a00 */
[----:B------:R-:W4:Y:S02]  /*11b60*/  LDL.LU.64 R26, [R1+0xa00] ;  /* 0x000a0000011a7983 */ /* 0x000f240000300a00 */
[----:B------:R-:W2:Y:S02]  /*11b70*/  LDL.LU.64 R24, [R1+0x9f8] ;  /* 0x0009f80001187983 */ /* 0x000ea40000300a00 */
[----:B--2---:R-:W-:Y:S11]  /*11b80*/  HMMA.16816.F32 R12, R8, R24, R12 ;  /* 0x00000018080c723c */ /* 0x004ff6000000180c */
[----:B------:R-:W-:Y:S11]  /*11b90*/  @!UPT UIADD3 URZ, URZ, URZ, URZ ;  /* 0x0000003f3f3ff290 */ /* 0x000ff6000fffe03f */
[----:B------:R-:W-:Y:S01]  /*11ba0*/  @!UPT UIADD3 URZ, URZ, URZ, URZ ;  /* 0x0000003f3f3ff290 */ /* 0x000fe2000fffe03f */
[----:B------:R-:W-:Y:S01]  /*11bb0*/  STL [R1+0x64], R13 ;  /* 0x0000640d01007387 */ /* 0x000fe20000100800 */
[----:B------:R0:W-:Y:S02]  /*11bc0*/  STL [R1+0x68], R14 ;  /* 0x0000680e01007387 */ /* 0x0001e40000100800 */
[----:B------:R-:W-:Y:S02]  /*11bd0*/  IMAD.MOV.U32 R23, RZ, RZ, R12 ;  /* 0x000000ffff177224 */ /* 0x000fe400078e000c */
[----:B0-----:R-:W-:Y:S02]  /*11be0*/  IMAD.MOV.U32 R14, RZ, RZ, R15 ;  /* 0x000000ffff0e7224 */ /* 0x001fe400078e000f */
[----:B------:R-:W2:Y:S01]  /*11bf0*/  LDL.LU R15, [R1+0x9f0] ;  /* 0x0009f000010f7983 */ /* 0x000ea20000300800 */
[----:B------:R-:W3:Y:S02]  /*11c00*/  LDL.LU.64 R12, [R1+0x9e8] ;  /* 0x0009e800010c7983 */ /* 0x000ee40000300a00 */
[----:B------:R4:W-:Y:S02]  /*11c10*/  STL.64 [R1+0x9b0], R24 ;  /* 0x0009b01801007387 */ /* 0x0009e40000100a00 */
[----:B----4-:R-:W-:-:S02]  /*11c20*/  IMAD.MOV.U32 R24, RZ, RZ, R27 ;  /* 0x000000ffff187224 */ /* 0x010fc400078e001b */
[----:B------:R-:W-:Y:S02]  /*11c30*/  IMAD.MOV.U32 R25, RZ, RZ, R26 ;  /* 0x000000ffff197224 */ /* 0x000fe400078e001a */
[----:B------:R-:W-:Y:S02]  /*11c40*/  IMAD.MOV.U32 R26, RZ, RZ, R3 ;  /* 0x000000ffff1a7224 */ /* 0x000fe400078e0003 */
[----:B------:R-:W-:Y:S01]  /*11c50*/  IMAD.MOV.U32 R27, RZ, RZ, R2 ;  /* 0x000000ffff1b7224 */ /* 0x000fe200078e0002 */
[----:B---3--:R-:W-:Y:S11]  /*11c60*/  HMMA.16816.F32 R4, R8, R12, R4 ;  /* 0x0000000c0804723c */ /* 0x008ff60000001804 */
[----:B------:R-:W-:Y:S11]  /*11c70*/  @!UPT UIADD3 URZ, URZ, URZ, URZ ;  /* 0x0000003f3f3ff290 */ /* 0x000ff6000fffe03f */
[----:B------:R-:W-:Y:S02]  /*11c80*/  @!UPT UIADD3 URZ, URZ, URZ, URZ ;  /* 0x0000003f3f3ff290 */ /* 0x000fe4000fffe03f */
[----:B------:R-:W-:Y:S02]  /*11c90*/  IMAD.MOV.U32 R2, RZ, RZ, R6 ;  /* 0x000000ffff027224 */ /* 0x000fe400078e0006 */
[----:B------:R-:W-:Y:S02]  /*11ca0*/  IMAD.MOV.U32 R3, RZ, RZ, R7 ;  /* 0x000000ffff037224 */ /* 0x000fe400078e0007 */
[----:B------:R-:W-:Y:S02]  /*11cb0*/  IMAD.MOV.U32 R21, RZ, RZ, R4 ;  /* 0x000000ffff157224 */ /* 0x000fe400078e0004 */
[----:B------:R-:W-:Y:S01]  /*11cc0*/  IMAD.MOV.U32 R22, RZ, RZ, R5 ;  /* 0x000000ffff167224 */ /* 0x000fe200078e0005 */
[----:B------:R-:W3:Y:S01]  /*11cd0*/  LDL.LU.64 R6, [R1+0x9e0] ;  /* 0x0009e00001067983 */ /* 0x000ee20000300a00 */
[----:B------:R-:W3:Y:S02]  /*11ce0*/  LDL.LU.64 R4, [R1+0x9d8] ;  /* 0x0009d80001047983 */ /* 0x000ee40000300a00 */
[----:B------:R-:W-:Y:S02]  /*11cf0*/  STL [R1+0x9a8], R14 ;  /* 0x0009a80e01007387 */ /* 0x000fe40000100800 */
[----:B------:R0:W-:Y:S02]  /*11d00*/  STL.64 [R1+0x9a0], R12 ;  /* 0x0009a00c01007387 */ /* 0x0001e40000100a00 */
[----:B0-----:R-:W-:-:S02]  /*11d10*/  IMAD.MOV.U32 R12, RZ, RZ, R18 ;  /* 0x000000ffff0c7224 */ /* 0x001fc400078e0012 */
[----:B------:R-:W4:Y:S01]  /*11d20*/  LDL.LU R18, [R1+0x9d0] ;  /* 0x0009d00001127983 */ /* 0x000f220000300800 */
[----:B------:R-:W-:Y:S02]  /*11d30*/  STL.64 [R1+0x988], R22 ;  /* 0x0009881601007387 */ /* 0x000fe40000100a00 */
[----:B------:R0:W-:Y:S02]  /*11d40*/  STL.64 [R1+0x980], R20 ;  /* 0x0009801401007387 */ /* 0x0001e40000100a00 */
[----:B0-----:R-:W-:Y:S02]  /*11d50*/  IMAD.MOV.U32 R20, RZ, RZ, R19 ;  /* 0x000000ffff147224 */ /* 0x001fe400078e0013 */
[----:B------:R-:W-:Y:S01]  /*11d60*/  IMAD.MOV.U32 R21, RZ, RZ, R0 ;  /* 0x000000ffff157224 */ /* 0x000fe200078e0000 */
[----:B------:R-:W2:Y:S01]  /*11d70*/  LDL.LU R19, [R1+0x9cc] ;  /* 0x0009cc0001137983 */ /* 0x000ea20000300800 */
[----:B------:R-:W2:Y:S02]  /*11d80*/  LDL.LU R0, [R1+0x9c8] ;  /* 0x0009c80001007983 */ /* 0x000ea40000300800 */
[----:B------:R-:W2:Y:S02]  /*11d90*/  LDL.LU R22, [R1+0x48] ;  /* 0x0000480001167983 */ /* 0x000ea40000300800 */
[----:B------:R-:W2:Y:S02]  /*11da0*/  LDL.LU R23, [R1+0x4c] ;  /* 0x00004c0001177983 */ /* 0x000ea40000300800 */
[----:B------:R-:W-:Y:S01]  /*11db0*/  IMAD.MOV.U32 R14, RZ, RZ, R16 ;  /* 0x000000ffff0e7224 */ /* 0x000fe200078e0010 */
[----:B---3--:R-:W-:Y:S01]  /*11dc0*/  HMMA.16816.F32 R4, R8, R16, R4 ;  /* 0x000000100804723c */ /* 0x008fe20000001804 */
[----:B--2---:R4:W-:Y:S01]  /*11dd0*/  STL.64 [R1+0x998], R22 ;  /* 0x0009981601007387 */ /* 0x0049e20000100a00 */
[----:B------:R0:W-:Y:S02]  /*11de0*/  STL.64 [R1+0x990], R20 ;  /* 0x0009901401007387 */ /* 0x0001e40000100a00 */
[----:B----4-:R-:W-:Y:S01]  /*11df0*/  IMAD.MOV.U32 R22, RZ, RZ, R18 ;  /* 0x000000ffff167224 */ /* 0x010fe200078e0012 */
[----:B0-----:R-:W2:Y:S01]  /*11e00*/  LDL.LU R20, [R1+0xa0] ;  /* 0x0000a00001147983 */ /* 0x001ea20000300800 */
[----:B------:R-:W-:-:S02]  /*11e10*/  IMAD.MOV.U32 R21, RZ, RZ, R19 ;  /* 0x000000ffff157224 */ /* 0x000fc400078e0013 */
[----:B------:R-:W-:Y:S02]  /*11e20*/  IMAD.MOV.U32 R23, RZ, RZ, R0 ;  /* 0x000000ffff177224 */ /* 0x000fe400078e0000 */
[----:B------:R-:W-:Y:S01]  /*11e30*/  IMAD.MOV.U32 R0, RZ, RZ, R17 ;  /* 0x000000ffff007224 */ /* 0x000fe200078e0011 */
[----:B------:R-:W3:Y:S01]  /*11e40*/  LDL.LU.64 R18, [R1+0x9c0] ;  /* 0x0009c00001127983 */ /* 0x000ee20000300a00 */
[----:B------:R-:W3:Y:S02]  /*11e50*/  LDL.LU.64 R16, [R1+0x9b8] ;  /* 0x0009b80001107983 */ /* 0x000ee40000300a00 */
[----:B------:R-:W-:Y:S02]  /*11e60*/  IMAD.MOV.U32 R13, RZ, RZ, R29 ;  /* 0x000000ffff0d7224 */ /* 0x000fe400078e001d */
[----:B------:R-:W4:Y:S01]  /*11e70*/  LDL.LU R8, [R1+0x80] ;  /* 0x0000800001087983 */ /* 0x000f220000300800 */
[----:B------:R-:W4:Y:S06]  /*11e80*/  LDL.LU R9, [R1+0x84] ;  /* 0x0000840001097983 */ /* 0x000f2c0000300800 */
[----:B------:R-:W-:Y:S02]  /*11e90*/  STL.64 [R1+0x940], R6 ;  /* 0x0009400601007387 */ /* 0x000fe40000100a00 */
[----:B------:R0:W-:Y:S02]  /*11ea0*/  STL.64 [R1+0x938], R4 ;  /* 0x0009380401007387 */ /* 0x0001e40000100a00 */
[----:B------:R-:W-:-:S02]  /*11eb0*/  IMAD.MOV.U32 R11, RZ, RZ, R15 ;  /* 0x000000ffff0b7224 */ /* 0x000fc400078e000f */
[----:B0-----:R-:W-:Y:S02]  /*11ec0*/  IMAD.MOV.U32 R4, RZ, RZ, R14 ;  /* 0x000000ffff047224 */ /* 0x001fe400078e000e */
[C---:B---3--:R-:W-:Y:S01]  /*11ed0*/  HMMA.16816.F32 R12, R16.reuse, R12, R24 ;  /* 0x0000000c100c723c */ /* 0x048fe20000001818 */
[----:B------:R-:W2:Y:S01]  /*11ee0*/  LDL.LU.64 R24, [R1+0x9b0] ;  /* 0x0009b00001187983 */ /* 0x000ea20000300a00 */
[----:B------:R-:W-:Y:S11]  /*11ef0*/  IMAD.MOV.U32 R5, RZ, RZ, R0 ;  /* 0x000000ffff057224 */ /* 0x000ff600078e0000 */
[----:B------:R-:W-:Y:S11]  /*11f00*/  @!UPT UIADD3 URZ, URZ, URZ, URZ ;  /* 0x0000003f3f3ff290 */ /* 0x000ff6000fffe03f */
[----:B------:R-:W-:Y:S02]  /*11f10*/  IMAD.MOV.U32 R29, RZ, RZ, R14 ;  /* 0x000000ffff1d7224 */ /* 0x000fe400078e000e */
[----:B------:R-:W-:Y:S02]  /*11f20*/  IMAD.MOV.U32 R27, RZ, RZ, R12 ;  /* 0x000000ffff1b7224 */ /* 0x000fe400078e000c */
[----:B------:R-:W-:Y:S01]  /*11f30*/  IMAD.MOV.U32 R0, RZ, RZ, R13 ;  /* 0x000000ffff007224 */ /* 0x000fe200078e000d */
[----:B------:R-:W3:Y:S01]  /*11f40*/  LDL.LU R14, [R1+0x9a8] ;  /* 0x0009a800010e7983 */ /* 0x000ee20000300800 */
[----:B------:R-:W4:Y:S02]  /*11f50*/  LDL.LU.64 R12, [R1+0x9a0] ;  /* 0x0009a000010c7983 */ /* 0x000f240000300a00 */
        /* <DEDUP_REMOVED lines=9> */
[----:B------:R-:W2:Y:S01]  /*11ff0*/  LDL.LU.64 R22, [R1+0x998] ;  /* 0x0009980001167983 */ /* 0x000ea20000300a00 */
[----:B------:R-:W2:Y:S01]  /*12000*/  LDL.LU.64 R20, [R1+0x990] ;  /* 0x0009900001147983 */ /* 0x000ea20000300a00 */
[C---:B----4-:R-:W-:Y:S11]  /*12010*/  HMMA.16816.F32 R8, R16.reuse, R12, R8 ;  /* 0x0000000c1008723c */ /* 0x050ff60000001808 */
[----:B------:R-:W-:Y:S11]  /*12020*/  @!UPT UIADD3 URZ, URZ, URZ, URZ ;  /* 0x0000003f3f3ff290 */ /* 0x000ff6000fffe03f */
[----:B------:R-:W-:Y:S01]  /*12030*/  @!UPT UIADD3 URZ, URZ, URZ, URZ ;  /* 0x0000003f3f3ff290 */ /* 0x000fe2000fffe03f */
[----:B------:R-:W-:Y:S01]  /*12040*/  STL.64 [R1+0x8f0], R10 ;  /* 0x0008f00a01007387 */ /* 0x000fe20000100a00 */
[----:B------:R0:W-:Y:S03]  /*12050*/  STL.64 [R1+0x8e8], R8 ;  /* 0x0008e80801007387 */ /* 0x0001e60000100a00 */
[----:B0-----:R-:W4:Y:S01]  /*12060*/  LDL.LU R8, [R1+0x70] ;  /* 0x0000700001087983 */ /* 0x001f220000300800 */
[----:B------:R-:W4:Y:S02]  /*12070*/  LDL.LU R9, [R1+0x74] ;  /* 0x0000740001097983 */ /* 0x000f240000300800 */
[----:B------:R-:W4:Y:S02]  /*12080*/  LDL.LU R10, [R1+0x78] ;  /* 0x00007800010a7983 */ /* 0x000f240000300800 */
[----:B------:R-:W4:Y:S01]  /*12090*/  LDL.LU R11, [R1+0x7c] ;  /* 0x00007c00010b7983 */ /* 0x000f220000300800 */
[----:B--2---:R-:W-:Y:S01]  /*120a0*/  HMMA.16816.F32 R16, R16, R4, R20 ;  /* 0x000000041010723c */ /* 0x004fe20000001814 */
[----:B------:R-:W2:Y:S01]  /*120b0*/  LDL.LU.64 R22, [R1+0x988] ;  /* 0x0009880001167983 */ /* 0x000ea20000300a00 */
[----:B------:R-:W3:Y:S02]  /*120c0*/  LDL.LU.64 R20, [R1+0x980] ;  /* 0x0009800001147983 */ /* 0x000ee40000300a00 */
[----:B------:R-:W-:-:S02]  /*120d0*/  IMAD.MOV.U32 R6, RZ, RZ, R2 ;  /* 0x000000ffff067224 */ /* 0x000fc400078e0002 */
[----:B------:R-:W-:Y:S02]  /*120e0*/  IMAD.MOV.U32 R7, RZ, RZ, R3 ;  /* 0x000000ffff077224 */ /* 0x000fe400078e0003 */
[----:B--2---:R-:W-:Y:S02]  /*120f0*/  IMAD.MOV.U32 R5, RZ, RZ, R22 ;  /* 0x000000ffff057224 */ /* 0x004fe400078e0016 */
[----:B---3--:R-:W-:Y:S02]  /*12100*/  IMAD.MOV.U32 R4, RZ, RZ, R21 ;  /* 0x000000ffff047224 */ /* 0x008fe400078e0015 */
[----:B------:R-:W4:Y:S01]  /*12110*/  LDL.LU R21, [R1+0x97c] ;  /* 0x00097c0001157983 */ /* 0x000f220000300800 */
[----:B------:R-:W4:Y:S02]  /*12120*/  LDL.LU R22, [R1+0x978] ;  /* 0x0009780001167983 */ /* 0x000f240000300800 */
[----:B------:R-:W2:Y:S02]  /*12130*/  LDL.LU R2, [R1+0x974] ;  /* 0x0009740001027983 */ /* 0x000ea40000300800 */
[----:B------:R-:W3:Y:S01]  /*12140*/  LDL.LU R3, [R1+0x970] ;  /* 0x0009700001037983 */ /* 0x000ee20000300800 */
[----:B------:R-:W-:Y:S01]  /*12150*/  STL.64 [R1+0x950], R6 ;  /* 0x0009500601007387 */ /* 0x000fe20000100a00 */
[----:B------:R0:W-:Y:S02]  /*12160*/  STL.64 [R1+0x948], R4 ;  /* 0x0009480401007387 */ /* 0x0001e40000100a00 */
[----:B0-----:R-:W-:-:S02]  /*12170*/  IMAD.MOV.U32 R4, RZ, RZ, R23 ;  /* 0x000000ffff047224 */ /* 0x001fc400078e0017 */
[----:B------:R-:W4:Y:S01]  /*12180*/  LDL.LU R23, [R1+0x96c] ;  /* 0x00096c0001177983 */ /* 0x000f220000300800 */
[----:B------:R-:W4:Y:S02]  /*12190*/  LDL.LU R5, [R1+0x64] ;  /* 0x0000640001057983 */ /* 0x000f240000300800 */
[----:B------:R-:W4:Y:S02]  /*121a0*/  LDL.LU R6, [R1+0x68] ;  /* 0x0000680001067983 */ /* 0x000f240000300800 */
[----:B------:R-:W-:Y:S02]  /*121b0*/  IMAD.MOV.U32 R7, RZ, RZ, R14 ;  /* 0x000000ffff077224 */ /* 0x000fe400078e000e */
[----:B------:R-:W4:Y:S01]  /*121c0*/  LDL.LU R14, [R1+0x968] ;  /* 0x00096800010e7983 */ /* 0x000f220000300800 */
[----:B------:R2:W-:Y:S02]  /*121d0*/  STL.64 [R1+0x900], R18 ;  /* 0x0009001201007387 */ /* 0x0005e40000100a00 */
[----:B------:R-:W-:Y:S02]  /*121e0*/  STL.64 [R1+0x8f8], R16 ;  /* 0x0008f81001007387 */ /* 0x000fe40000100a00 */
[----:B--2---:R-:W-:-:S02]  /*121f0*/  IMAD.MOV.U32 R19, RZ, RZ, R2 ;  /* 0x000000ffff137224 */ /* 0x004fc400078e0002 */
[----:B---3--:R-:W-:-:S07]  /*12200*/  IMAD.MOV.U32 R18, RZ, RZ, R3 ;  /* 0x000000ffff127224 */ /* 0x008fce00078e0003 */
[----:B----4-:R-:W-:Y:S11]  /*12210*/  HMMA.16816.F32 R8, R20, R18, R8 ;  /* 0x000000121408723c */ /* 0x010ff60000001808 */
[----:B------:R-:W-:Y:S11]  /*12220*/  @!UPT UIADD3 URZ, URZ, URZ, URZ ;  /* 0x0000003f3f3ff290 */ /* 0x000ff6000fffe03f */
[----:B------:R-:W-:Y:S01]  /*12230*/  @!UPT UIADD3 URZ, URZ, URZ, URZ ;  /* 0x0000003f3f3ff290 */ /* 0x000fe2000fffe03f */
[----:B------:R0:W-:Y:S01]  /*12240*/  STL.64 [R1+0xd0], R8 ;  /* 0x0000d00801007387 */ /* 0x0001e20000100a00 */
[----:B------:R-:W-:Y:S02]  /*12250*/  IMAD.MOV.U32 R12, RZ, RZ, R10 ;  /* 0x000000ffff0c7224 */ /* 0x000fe400078e000a */
[----:B------:R1:W-:Y:S02]  /*12260*/  STL.64 [R1+0xd8], R10 ;  /* 0x0000d80a01007387 */ /* 0x0003e40000100a00 */
[----:B------:R-:W-:Y:S02]  /*12270*/  IMAD.MOV.U32 R3, RZ, RZ, R9 ;  /* 0x000000ffff037224 */ /* 0x000fe400078e0009 */
[----:B------:R-:W-:Y:S02]  /*12280*/  IMAD.MOV.U32 R2, RZ, RZ, R8 ;  /* 0x000000ffff027224 */ /* 0x000fe400078e0008 */
[----:B0-----:R-:W-:Y:S02]  /*12290*/  IMAD.MOV.U32 R8, RZ, RZ, R15 ;  /* 0x000000ffff087224 */ /* 0x001fe400078e000f */
[----:B------:R-:W-:-:S02]  /*122a0*/  IMAD.MOV.U32 R9, RZ, RZ, R26 ;  /* 0x000000ffff097224 */ /* 0x000fc400078e001a */
[----:B-1----:R-:W-:Y:S02]  /*122b0*/  IMAD.MOV.U32 R10, RZ, RZ, R25 ;  /* 0x000000ffff0a7224 */ /* 0x002fe400078e0019 */
[----:B------:R-:W-:Y:S01]  /*122c0*/  IMAD.MOV.U32 R11, RZ, RZ, R24 ;  /* 0x000000ffff0b7224 */ /* 0x000fe200078e0018 */
[----:B------:R-:W2:Y:S01]  /*122d0*/  LDL.LU R15, [R1+0x964] ;  /* 0x00096400010f7983 */ /* 0x000ea20000300800 */
[----:B------:R-:W3:Y:S03]  /*122e0*/  LDL.LU R26, [R1+0x960] ;  /* 0x00096000011a7983 */ /* 0x000ee60000300800 */
[----:B------:R-:W-:Y:S01]  /*122f0*/  STL.64 [R1+0x910], R10 ;  /* 0x0009100a01007387 */ /* 0x000fe20000100a00 */
[----:B------:R0:W-:Y:S02]  /*12300*/  STL.64 [R1+0x908], R8 ;  /* 0x0009080801007387 */ /* 0x0001e40000100a00 */
[----:B0-----:R-:W-:-:S02]  /*12310*/  IMAD.MOV.U32 R8, RZ, RZ, R27 ;  /* 0x000000ffff087224 */ /* 0x001fc400078e001b */
[----:B------:R-:W3:Y:S01]  /*12320*/  LDL.LU R27, [R1+0x95c] ;  /* 0x00095c00011b7983 */ /* 0x000ee20000300800 */
[----:B------:R-:W-:Y:S02]  /*12330*/  IMAD.MOV.U32 R10, RZ, RZ, R29 ;  /* 0x000000ffff0a7224 */ /* 0x000fe400078e001d */
[----:B------:R-:W-:Y:S02]  /*12340*/  IMAD.MOV.U32 R11, RZ, RZ, R28 ;  /* 0x000000ffff0b7224 */ /* 0x000fe400078e001c */
[----:B------:R-:W-:Y:S02]  /*12350*/  IMAD.MOV.U32 R9, RZ, RZ, R0 ;  /* 0x000000ffff097224 */ /* 0x000fe400078e0000 */
[----:B------:R-:W4:Y:S01]  /*12360*/  LDL.LU R0, [R1+0x958] ;  /* 0x0009580001007983 */ /* 0x000f220000300800 */
[----:B------:R0:W-:Y:S02]  /*12370*/  STL.64 [R1+0x930], R10 ;  /* 0x0009300a01007387 */ /* 0x0001e40000100a00 */
[----:B------:R-:W-:Y:S01]  /*12380*/  STL.64 [R1+0x928], R8 ;  /* 0x0009280801007387 */ /* 0x000fe20000100a00 */
[----:B0-----:R-:W2:Y:S01]  /*12390*/  LDL.LU.64 R10, [R1+0x98] ;  /* 0x00009800010a7983 */ /* 0x001ea20000300a00 */
[----:B------:R-:W-:Y:S02]  /*123a0*/  STL [R1+0x820], R2 ;  /* 0x0008200201007387 */ /* 0x000fe40000100800 */
[----:B------:R-:W-:Y:S02]  /*123b0*/  STL [R1+0x81c], R3 ;  /* 0x00081c0301007387 */ /* 0x000fe40000100800 */
[----:B------:R-:W-:Y:S01]  /*123c0*/  STL [R1+0x818], R12 ;  /* 0x0008180c01007387 */ /* 0x000fe20000100800 */
[C---:B---3--:R-:W-:Y:S11]  /*123d0*/  HMMA.16816.F32 R4, R20.reuse, R26, R4 ;  /* 0x0000001a1404723c */ /* 0x048ff60000001804 */
[----:B------:R-:W-:Y:S11]  /*123e0*/  @!UPT UIADD3 URZ, URZ, URZ, URZ ;  /* 0x0000003f3f3ff290 */ /* 0x000ff6000fffe03f */
[----:B------:R-:W-:Y:S01]  /*123f0*/  @!UPT UIADD3 URZ, URZ, URZ, URZ ;  /* 0x0000003f3f3ff290 */ /* 0x000fe2000fffe03f */
[----:B------:R-:W-:Y:S01]  /*12400*/  STL.64 [R1+0xc0], R4 ;  /* 0x0000c00401007387 */ /* 0x000fe20000100a00 */
[----:B------:R-:W-:Y:S02]  /*12410*/  IMAD.MOV.U32 R13, RZ, RZ, R6 ;  /* 0x000000ffff0d7224 */ /* 0x000fe400078e0006 */
[----:B------:R0:W-:Y:S02]  /*12420*/  STL.64 [R1+0xc8], R6 ;  /* 0x0000c80601007387 */ /* 0x0001e40000100a00 */
[----:B------:R-:W-:Y:S02]  /*12430*/  IMAD.MOV.U32 R25, RZ, RZ, R5 ;  /* 0x000000ffff197224 */ /* 0x000fe400078e0005 */
[----:B------:R-:W-:Y:S01]  /*12440*/  IMAD.MOV.U32 R24, RZ, RZ, R4 ;  /* 0x000000ffff187224 */ /* 0x000fe200078e0004 */
[----:B0-----:R-:W2:Y:S01]  /*12450*/  LDL.LU.64 R6, [R1+0x950] ;  /* 0x0009500001067983 */ /* 0x001ea20000300a00 */
[----:B------:R-:W2:Y:S03]  /*12460*/  LDL.LU.64 R4, [R1+0x948] ;  /* 0x0009480001047983 */ /* 0x000ea60000300a00 */
[----:B------:R-:W-:Y:S02]  /*12470*/  STL [R1+0x82c], R24 ;  /* 0x00082c1801007387 */ /* 0x000fe40000100800 */
[----:B------:R-:W-:Y:S01]  /*12480*/  STL [R1+0x828], R25 ;  /* 0x0008281901007387 */ /* 0x000fe20000100800 */
[----:B------:R-:W-:Y:S01]  /*12490*/  STL [R1+0x824], R13 ;  /* 0x0008240d01007387 */ /* 0x000fe20000100800 */
[----:B--2---:R-:W-:Y:S11]  /*124a0*/  HMMA.16816.F32 R4, R20, R14, R4 ;  /* 0x0000000e1404723c */ /* 0x004ff60000001804 */
[----:B------:R-:W-:Y:S11]  /*124b0*/  @!UPT UIADD3 URZ, URZ, URZ, URZ ;  /* 0x0000003f3f3ff290 */ /* 0x000ff6000fffe03f */
[----:B------:R-:W-:Y:S01]  /*124c0*/  @!UPT UIADD3 URZ, URZ, URZ, URZ ;  /* 0x0000003f3f3ff290 */ /* 0x000fe2000fffe03f */
[----:B------:R-:W-:Y:S01]  /*124d0*/  STL.64 [R1+0xb0], R4 ;  /* 0x0000b00401007387 */ /* 0x000fe20000100a00 */
[----:B------:R0:W-:Y:S03]  /*124e0*/  STL.64 [R1+0xb8], R6 ;  /* 0x0000b80601007387 */ /* 0x0001e60000100a00 */
[----:B0-----:R-:W2:Y:S01]  /*124f0*/  LDL.LU.64 R6, [R1+0x940] ;  /* 0x0009400001067983 */ /* 0x001ea20000300a00 */
[----:B------:R-:W2:Y:S02]  /*12500*/  LDL.LU.64 R4, [R1+0x938] ;  /* 0x0009380001047983 */ /* 0x000ea40000300a00 */
[----:B------:R-:W3:Y:S02]  /*12510*/  LDL.LU R13, [R1+0x658] ;  /* 0x00065800010d7983 */ /* 0x000ee40000300800 */
[----:B------:R-:W3:Y:S01]  /*12520*/  LDL.LU R25, [R1+0x650] ;  /* 0x0006500001197983 */ /* 0x000ee20000300800 */
[----:B------:R-:W3:Y:S01]  /*12530*/  LDL.LU R24, [R1+0x648] ;  /* 0x0006480001187983 */ /* 0x000ee20000300800 */
[----:B------:R-:W4:Y:S02]  /*12540*/  LDL.LU R12, [R1+0x134] ;  /* 0x00013400010c7983 */ /* 0x000f240000300800 */
[----:B------:R-:W3:Y:S02]  /*12550*/  LDL.LU R3, [R1+0x640] ;  /* 0x0006400001037983 */ /* 0x000ee40000300800 */
[----:B------:R-:W3:Y:S01]  /*12560*/  LDL.LU R2, [R1+0x664] ;  /* 0x0006640001027983 */ /* 0x000ee20000300800 */
[----:B------:R-:W3:Y:S01]  /*12570*/  LDL.LU R29, [R1+0x638] ;  /* 0x00063800011d7983 */ /* 0x000ee20000300800 */
[----:B------:R-:W3:Y:S02]  /*12580*/  LDL.LU R28, [R1+0x65c] ;  /* 0x00065c00011c7983 */ /* 0x000ee40000300800 */
[----:B------:R-:W-:-:S02]  /*12590*/  IMAD.MOV.U32 R17, RZ, RZ, R10 ;  /* 0x000000ffff117224 */ /* 0x000fc400078e000a */
[----:B------:R-:W-:Y:S01]  /*125a0*/  IMAD.MOV.U32 R16, RZ, RZ, R11 ;  /* 0x000000ffff107224 */ /* 0x000fe200078e000b */
[----:B--2---:R-:W-:Y:S01]  /*125b0*/  HMMA.16816.F32 R4, R20, R10, R4 ;  /* 0x0000000a1404723c */ /* 0x004fe20000001804 */
[----:B------:R-:W2:Y:S01]  /*125c0*/  LDL.LU.64 R10, [R1+0x930] ;  /* 0x00093000010a7983 */ /* 0x000ea20000300a00 */
[----:B------:R-:W2:Y:S11]  /*125d0*/  LDL.LU.64 R8, [R1+0x928] ;  /* 0x0009280001087983 */ /* 0x000eb60000300a00 */
[----:B------:R-:W-:Y:S10]  /*125e0*/  @!UPT UIADD3 URZ, URZ, URZ, URZ ;  /* 0x0000003f3f3ff290 */ /* 0x000ff4000fffe03f */
[----:B------:R-:W-:Y:S01]  /*125f0*/  STL.64 [R1+0xa0], R4 ;  /* 0x0000a00401007387 */ /* 0x000fe20000100a00 */
[----:B------:R0:W-:Y:S02]  /*12600*/  STL.64 [R1+0xa8], R6 ;  /* 0x0000a80601007387 */ /* 0x0001e40000100a00 */
[----:B------:R-:W-:Y:S02]  /*12610*/  IMAD.MOV.U32 R20, RZ, RZ, R4 ;  /* 0x000000ffff147224 */ /* 0x000fe400078e0004 */
[----:B------:R-:W-:Y:S01]  /*12620*/  IMAD.MOV.U32 R21, RZ, RZ, R5 ;  /* 0x000000ffff157224 */ /* 0x000fe200078e0005 */
[----:B0-----:R-:W2:Y:S01]  /*12630*/  LDL.LU.64 R6, [R1+0x920] ;  /* 0x0009200001067983 */ /* 0x001ea20000300a00 */
[----:B------:R-:W2:Y:S02]  /*12640*/  LDL.LU.64 R4, [R1+0x918] ;  /* 0x0009180001047983 */ /* 0x000ea40000300a00 */
[----:B------:R-:W2:Y:S02]  /*12650*/  LDL.LU R22, [R1+0x668] ;  /* 0x0006680001167983 */ /* 0x000ea40000300800 */
[----:B------:R-:W2:Y:S01]  /*12660*/  LDL.LU R23, [R1+0x660] ;  /* 0x0006600001177983 */ /* 0x000ea20000300800 */
[----:B------:R-:W-:Y:S01]  /*12670*/  STL [R1+0x834], R20 ;  /* 0x0008341401007387 */ /* 0x000fe20000100800 */
[----:B------:R0:W-:Y:S03]  /*12680*/  STL [R1+0x830], R21 ;  /* 0x0008301501007387 */ /* 0x0001e60000100800 */
[----:B0-----:R-:W3:Y:S04]  /*12690*/  LDL.LU R21, [R1+0x138] ;  /* 0x0001380001157983 */ /* 0x001ee80000300800 */
[----:B--2---:R0:W-:Y:S02]  /*126a0*/  STL.64 [R1+0x8e0], R22 ;  /* 0x0008e01601007387 */ /* 0x0041e40000100a00 */
[----:B0-----:R-:W-:-:S02]  /*126b0*/  IMAD.MOV.U32 R22, RZ, RZ, R17 ;  /* 0x000000ffff167224 */ /* 0x001fc400078e0011 */
[----:B------:R-:W-:Y:S01]  /*126c0*/  IMAD.MOV.U32 R23, RZ, RZ, R16 ;  /* 0x000000ffff177224 */ /* 0x000fe200078e0010 */
[----:B---3--:R-:W-:Y:S01]  /*126d0*/  STL [R1+0x8dc], R21 ;  /* 0x0008dc1501007387 */ /* 0x008fe20000100800 */
[C---:B------:R-:W-:Y:S01]  /*126e0*/  HMMA.16816.F32 R16, R4.reuse, R18, R8 ;  /* 0x000000120410723c */ /* 0x040fe20000001808 */
[----:B------:R-:W2:Y:S02]  /*126f0*/  LDL.LU.64 R10, [R1+0x910] ;  /* 0x00091000010a7983 */ /* 0x000ea40000300a00 */
[----:B------:R-:W2:Y:S11]  /*12700*/  LDL.LU.64 R8, [R1+0x908] ;  /* 0x0009080001087983 */ /* 0x000eb60000300a00 */
[----:B------:R-:W-:Y:S09]  /*12710*/  @!UPT UIADD3 URZ, URZ, URZ, URZ ;  /* 0x0000003f3f3ff290 */ /* 0x000ff2000fffe03f */
[----:B------:R-:W-:Y:S01]  /*12720*/  STL.64 [R1+0x50], R16 ;  /* 0x0000501001007387 */ /* 0x000fe20000100a00 */
[----:B------:R0:W-:Y:S03]  /*12730*/  STL.64 [R1+0x58], R18 ;  /* 0x0000581201007387 */ /* 0x0001e60000100a00 */
[----:B0-----:R-:W3:Y:S01]  /*12740*/  LDL.LU.64 R18, [R1+0x900] ;  /* 0x0009000001127983 */ /* 0x001ee20000300a00 */
[----:B------:R-:W3:Y:S01]  /*12750*/  LDL.LU.64 R16, [R1+0x8f8] ;  /* 0x0008f80001107983 */ /* 0x000ee20000300a00 */
[C---:B--2---:R-:W-:Y:S11]  /*12760*/  HMMA.16816.F32 R8, R4.reuse, R26, R8 ;  /* 0x0000001a0408723c */ /* 0x044ff60000001808 */
[----:B------:R-:W-:Y:S11]  /*12770*/  @!UPT UIADD3 URZ, URZ, URZ, URZ ;  /* 0x0000003f3f3ff290 */ /* 0x000ff6000fffe03f */
[----:B------:R-:W-:Y:S01]  /*12780*/  @!UPT UIADD3 URZ, URZ, URZ, URZ ;  /* 0x0000003f3f3ff290 */ /* 0x000fe2000fffe03f */
[----:B------:R-:W-:Y:S01]  /*12790*/  STL.64 [R1+0x40], R8 ;  /* 0x0000400801007387 */ /* 0x000fe20000100a00 */
[----:B------:R0:W-:Y:S03]  /*127a0*/  STL.64 [R1+0x48], R10 ;  /* 0x0000480a01007387 */ /* 0x0001e60000100a00 */
[----:B0-----:R-:W2:Y:S01]  /*127b0*/  LDL.LU.64 R10, [R1+0x8f0] ;  /* 0x0008f000010a7983 */ /* 0x001ea20000300a00 */
[----:B------:R-:W2:Y:S02]  /*127c0*/  LDL.LU.64 R8, [R1+0x8e8] ;  /* 0x0008e80001087983 */ /* 0x000ea40000300a00 */
[----:B------:R-:W4:Y:S01]  /*127d0*/  LDL.LU R27, [R1+0x270] ;  /* 0x00027000011b7983 */ /* 0x000f220000300800 */
[C---:B---3--:R-:W-:Y:S08]  /*127e0*/  HMMA.16816.F32 R16, R4.reuse, R22, R16 ;  /* 0x000000160410723c */ /* 0x048ff00000001810 */
[----:B--2---:R-:W-:Y:S11]  /*127f0*/  HMMA.16816.F32 R8, R4, R14, R8 ;  /* 0x0000000e0408723c */ /* 0x004ff60000001808 */
[----:B------:R-:W-:Y:S11]  /*12800*/  @!UPT UIADD3 URZ, URZ, URZ, URZ ;  /* 0x0000003f3f3ff290 */ /* 0x000ff6000fffe03f */
[----:B------:R-:W-:Y:S01]  /*12810*/  @!UPT UIADD3 URZ, URZ, URZ, URZ ;  /* 0x0000003f3f3ff290 */ /* 0x000fe2000fffe03f */
[----:B------:R-:W-:Y:S01]  /*12820*/  STL.64 [R1+0x30], R8 ;  /* 0x0000300801007387 */ /* 0x000fe20000100a00 */
[----:B------:R0:W-:Y:S02]  /*12830*/  STL.64 [R1+0x38], R10 ;  /* 0x0000380a01007387 */ /* 0x0001e40000100a00 */
[----:B0-----:R-:W-:-:S05]  /*12840*/  IMAD.MOV.U32 R10, RZ, RZ, R8 ;  /* 0x000000ffff0a7224 */ /* 0x001fca00078e0008 */
[----:B------:R-:W-:Y:S01]  /*12850*/  STL [R1+0x838], R10 ;  /* 0x0008380a01007387 */ /* 0x000fe20000100800 */
[----:B------:R-:W2:Y:S02]  /*12860*/  LDL.LU.64 R22, [R1+0x8e0] ;  /* 0x0008e00001167983 */ /* 0x000ea40000300a00 */
[----:B------:R-:W3:Y:S02]  /*12870*/  LDL.LU R21, [R1+0x8dc] ;  /* 0x0008dc0001157983 */ /* 0x000ee40000300800 */
[----:B------:R-:W-:-:S04]  /*12880*/  IMAD.MOV.U32 R20, RZ, RZ, c[0x0][0x188] ;  /* 0x00006200ff147624 */ /* 0x000fc800078e00ff */
[----:B------:R-:W-:Y:S01]  /*12890*/  IMAD.SHL.U32 R20, R20, 0x80, RZ ;  /* 0x0000008014147824 */ /* 0x000fe200078e00ff */
[----:B----4-:R-:W-:Y:S01]  /*128a0*/  IADD3 R27, R27, 0x1, RZ ;  /* 0x000000011b1b7810 */ /* 0x010fe20007ffe0ff */
[----:B------:R-:W-:Y:S02]  /*128b0*/  IMAD.MOV.U32 R11, RZ, RZ, R16 ;  /* 0x000000ffff0b7224 */ /* 0x000fe400078e0010 */
[----:B------:R-:W-:Y:S02]  /*128c0*/  IMAD.SHL.U32 R20, R20, 0x2, RZ ;  /* 0x0000000214147824 */ /* 0x000fe400078e00ff */
[----:B------:R-:W-:Y:S02]  /*128d0*/  IMAD.MOV.U32 R7, RZ, RZ, R18 ;  /* 0x000000ffff077224 */ /* 0x000fe400078e0012 */
[----:B------:R-:W-:Y:S01]  /*128e0*/  IMAD.MOV.U32 R4, RZ, RZ, R19 ;  /* 0x000000ffff047224 */ /* 0x000fe200078e0013 */
[----:B------:R-:W-:Y:S01]  /*128f0*/  STL.64 [R1+0x20], R16 ;  /* 0x0000201001007387 */ /* 0x000fe20000100a00 */
[----:B------:R-:W-:Y:S02]  /*12900*/  STL.64 [R1+0x28], R18 ;  /* 0x0000281201007387 */ /* 0x000fe40000100a00 */
[----:B------:R-:W-:Y:S02]  /*12910*/  STL [R1+0x270], R27 ;  /* 0x0002701b01007387 */ /* 0x000fe40000100800 */
[----:B------:R-:W-:Y:S01]  /*12920*/  STL [R1+0x844], R11 ;  /* 0x0008440b01007387 */ /* 0x000fe20000100800 */
[----:B------:R-:W-:Y:S01]  /*12930*/  STL [R1+0x840], R7 ;  /* 0x0008400701007387 */ /* 0x000fe20000100800 */
[-C--:B------:R-:W-:Y:S01]  /*12940*/  IADD3 R13, P5, R13, R20.reuse, RZ ;  /* 0x000000140d0d7210 */ /* 0x080fe20007fbe0ff */
[----:B------:R-:W-:Y:S01]  /*12950*/  STL [R1+0x83c], R4 ;  /* 0x00083c0401007387 */ /* 0x000fe20000100800 */
[----:B------:R-:W-:-:S02]  /*12960*/  IADD3 R25, P6, R25, R20, RZ ;  /* 0x0000001419197210 */ /* 0x000fc40007fde0ff */
[-C--:B------:R-:W-:Y:S02]  /*12970*/  IADD3 R24, P1, R24, R20.reuse, RZ ;  /* 0x0000001418187210 */ /* 0x080fe40007f3e0ff */
[-C--:B--2---:R-:W-:Y:S02]  /*12980*/  IADD3 R22, P3, R22, R20.reuse, RZ ;  /* 0x0000001416167210 */ /* 0x084fe40007f7e0ff */
[-C--:B---3--:R-:W-:Y:S02]  /*12990*/  IADD3 R21, P2, R21, R20.reuse, RZ ;  /* 0x0000001415157210 */ /* 0x088fe40007f5e0ff */
[----:B------:R-:W-:-:S03]  /*129a0*/  IADD3 R23, P4, R23, R20, RZ ;  /* 0x0000001417177210 */ /* 0x000fc60007f9e0ff */
[----:B------:R-:W-:Y:S01]  /*129b0*/  STL [R1+0x138], R21 ;  /* 0x0001381501007387 */ /* 0x000fe20000100800 */
[----:B------:R-:W-:Y:S02]  /*129c0*/  STL [R1+0x668], R22 ;  /* 0x0006681601007387 */ /* 0x000fe40000100800 */
[--C-:B------:R-:W-:Y:S02]  /*129d0*/  IMAD.X R12, R12, 0x1, R0.reuse, P2 ;  /* 0x000000010c0c7824 */ /* 0x100fe400010e0600 */
[----:B------:R-:W-:Y:S01]  /*129e0*/  STL [R1+0x660], R23 ;  /* 0x0006601701007387 */ /* 0x000fe20000100800 */
[----:B------:R-:W-:Y:S01]  /*129f0*/  IADD3 R3, P2, R3, R20, RZ ;  /* 0x0000001403037210 */ /* 0x000fe20007f5e0ff */
[----:B------:R-:W-:Y:S01]  /*12a00*/  STL [R1+0x658], R13 ;  /* 0x0006580d01007387 */ /* 0x000fe20000100800 */
[----:B------:R-:W-:Y:S02]  /*12a10*/  STL [R1+0x650], R25 ;  /* 0x0006501901007387 */ /* 0x000fe40000100800 */
[----:B------:R-:W-:-:S02]  /*12a20*/  IMAD.X R2, R2, 0x1, R0, P3 ;  /* 0x0000000102027824 */ /* 0x000fc400018e0600 */
[----:B------:R-:W-:Y:S01]  /*12a30*/  STL [R1+0x648], R24 ;  /* 0x0006481801007387 */ /* 0x000fe20000100800 */
[----:B------:R-:W-:Y:S01]  /*12a40*/  IADD3 R29, P3, R29, R20, RZ ;  /* 0x000000141d1d7210 */ /* 0x000fe20007f7e0ff */
[----:B------:R-:W-:Y:S01]  /*12a50*/  STL [R1+0x134], R12 ;  /* 0x0001340c01007387 */ /* 0x000fe20000100800 */
[----:B------:R-:W-:Y:S02]  /*12a60*/  STL [R1+0x640], R3 ;  /* 0x0006400301007387 */ /* 0x000fe40000100800 */
[----:B------:R0:W-:Y:S02]  /*12a70*/  STL [R1+0x8d8], R0 ;  /* 0x0008d80001007387 */ /* 0x0001e40000100800 */
[----:B------:R-:W-:Y:S01]  /*12a80*/  IMAD.X R28, R28, 0x1, R0, P4 ;  /* 0x000000011c1c7824 */ /* 0x000fe200020e0600 */
[----:B------:R-:W-:Y:S04]  /*12a90*/  STL [R1+0x664], R2 ;  /* 0x0006640201007387 */ /* 0x000fe80000100800 */
[----:B0-----:R-:W2:Y:S01]  /*12aa0*/  LDL.LU R0, [R1+0x630] ;  /* 0x0006300001007983 */ /* 0x001ea20000300800 */
[----:B------:R-:W-:Y:S02]  /*12ab0*/  STL [R1+0x638], R29 ;  /* 0x0006381d01007387 */ /* 0x000fe40000100800 */
[----:B------:R-:W3:Y:S02]  /*12ac0*/  LDL.LU R4, [R1+0x620] ;  /* 0x0006200001047983 */ /* 0x000ee40000300800 */
[----:B------:R-:W-:Y:S01]  /*12ad0*/  STL [R1+0x65c], R28 ;  /* 0x00065c1c01007387 */ /* 0x000fe20000100800 */
[----:B---3--:R0:W-:Y:S04]  /*12ae0*/  STL [R1+0x8cc], R4 ;  /* 0x0008cc0401007387 */ /* 0x0081e80000100800 */
[----:B0-----:R-:W3:Y:S01]  /*12af0*/  LDL.LU R4, [R1+0x64c] ;  /* 0x00064c0001047983 */ /* 0x001ee20000300800 */
[----:B------:R-:W-:-:S03]  /*12b00*/  IMAD.MOV.U32 R9, RZ, RZ, c[0x0][0x180] ;  /* 0x00006000ff097624 */ /* 0x000fc600078e00ff */
[----:B---3--:R0:W-:Y:S04]  /*12b10*/  STL [R1+0x8d0], R4 ;  /* 0x0008d00401007387 */ /* 0x0081e80000100800 */
[----:B0-----:R-:W3:Y:S01]  /*12b20*/  LDL.LU R4, [R1+0x628] ;  /* 0x0006280001047983 */ /* 0x001ee20000300800 */
[----:B------:R-:W-:-:S04]  /*12b30*/  IADD3 R9, R9, 0x7f, RZ ;  /* 0x0000007f09097810 */ /* 0x000fc80007ffe0ff */
[----:B------:R-:W-:-:S04]  /*12b40*/  SHF.R.S32.HI R26, RZ, 0x1f, R9 ;  /* 0x0000001fff1a7819 */ /* 0x000fc80000011409 */
[----:B------:R-:W-:-:S04]  /*12b50*/  LEA.HI R26, R26, R9, RZ, 0x7 ;  /* 0x000000091a1a7211 */ /* 0x000fc800078f38ff */
[----:B------:R-:W-:-:S04]  /*12b60*/  SHF.R.S32.HI R26, RZ, 0x7, R26 ;  /* 0x00000007ff1a7819 */ /* 0x000fc8000001141a */
[----:B------:R-:W-:Y:S02]  /*12b70*/  ISETP.NE.U32.AND P0, PT, R27, R26, PT ;  /* 0x0000001a1b00720c */ /* 0x000fe40003f05070 */
[----:B--2---:R-:W-:Y:S01]  /*12b80*/  IADD3 R0, P4, R0, R20, RZ ;  /* 0x0000001400007210 */ /* 0x004fe20007f9e0ff */
[----:B---3--:R0:W-:Y:S04]  /*12b90*/  STL [R1+0x8d4], R4 ;  /* 0x0008d40401007387 */ /* 0x0081e80000100800 */
[----:B0-----:R-:W2:Y:S01]  /*12ba0*/  LDL.LU R4, [R1+0x654] ;  /* 0x0006540001047983 */ /* 0x001ea20000300800 */
[----:B------:R-:W3:Y:S02]  /*12bb0*/  LDL.LU R7, [R1+0x644] ;  /* 0x0006440001077983 */ /* 0x000ee40000300800 */
[----:B------:R-:W4:Y:S02]  /*12bc0*/  LDL.LU R11, [R1+0x618] ;  /* 0x00061800010b7983 */ /* 0x000f240000300800 */
[----:B------:R-:W2:Y:S01]  /*12bd0*/  LDL.LU R5, [R1+0x63c] ;  /* 0x00063c0001057983 */ /* 0x000ea20000300800 */
[----:B------:R-:W2:Y:S01]  /*12be0*/  LDL.LU R6, [R1+0x610] ;  /* 0x0006100001067983 */ /* 0x000ea20000300800 */
[----:B------:R-:W2:Y:S02]  /*12bf0*/  LDL.LU R16, [R1+0x634] ;  /* 0x0006340001107983 */ /* 0x000ea40000300800 */
[----:B------:R-:W2:Y:S02]  /*12c00*/  LDL.LU R17, [R1+0x608] ;  /* 0x0006080001117983 */ /* 0x000ea40000300800 */
        /* <DEDUP_REMOVED lines=20> */
[----:B------:R0:W-:Y:S02]  /*12d50*/  STL [R1+0x630], R0 ;  /* 0x0006300001007387 */ /* 0x0001e40000100800 */
[----:B0-----:R-:W2:Y:S02]  /*12d60*/  LDL.LU R0, [R1+0x8d8] ;  /* 0x0008d80001007983 */ /* 0x001ea40000300800 */
[----:B--2---:R-:W-:-:S05]  /*12d70*/  IMAD.X R4, R4, 0x1, R0, P5 ;  /* 0x0000000104047824 */ /* 0x004fca00028e0600 */
[----:B------:R0:W-:Y:S04]  /*12d80*/  STL [R1+0x654], R4 ;  /* 0x0006540401007387 */ /* 0x0001e80000100800 */
[----:B0-----:R-:W2:Y:S02]  /*12d90*/  LDL.LU R4, [R1+0x8d4] ;  /* 0x0008d40001047983 */ /* 0x001ea40000300800 */
[----:B--2---:R-:W-:-:S05]  /*12da0*/  IADD3 R4, P5, R4, R20, RZ ;  /* 0x0000001404047210 */ /* 0x004fca0007fbe0ff */
[----:B------:R0:W-:Y:S04]  /*12db0*/  STL [R1+0x628], R4 ;  /* 0x0006280401007387 */ /* 0x0001e80000100800 */
[----:B0-----:R-:W2:Y:S02]  /*12dc0*/  LDL.LU R4, [R1+0x8d0] ;  /* 0x0008d00001047983 */ /* 0x001ea40000300800 */
[----:B--2---:R-:W-:-:S05]  /*12dd0*/  IMAD.X R4, R4, 0x1, R0, P6 ;  /* 0x0000000104047824 */ /* 0x004fca00030e0600 */
[----:B------:R0:W-:Y:S04]  /*12de0*/  STL [R1+0x64c], R4 ;  /* 0x00064c0401007387 */ /* 0x0001e80000100800 */
[----:B0-----:R-:W2:Y:S01]  /*12df0*/  LDL.LU R4, [R1+0x8cc] ;  /* 0x0008cc0001047983 */ /* 0x001ea20000300800 */
[--C-:B---3--:R-:W-:Y:S01]  /*12e00*/  IMAD.X R7, R7, 0x1, R0.reuse, P1 ;  /* 0x0000000107077824 */ /* 0x108fe200008e0600 */
[-C--:B----4-:R-:W-:Y:S01]  /*12e10*/  IADD3 R11, P1, R11, R20.reuse, RZ ;  /* 0x000000140b0b7210 */ /* 0x090fe20007f3e0ff */
[--C-:B------:R-:W-:Y:S01]  /*12e20*/  IMAD.X R5, R5, 0x1, R0.reuse, P2 ;  /* 0x0000000105057824 */ /* 0x100fe200010e0600 */
[-C--:B------:R-:W-:Y:S01]  /*12e30*/  IADD3 R6, P2, R6, R20.reuse, RZ ;  /* 0x0000001406067210 */ /* 0x080fe20007f5e0ff */
        /* <DEDUP_REMOVED lines=16> */
[----:B------:R-:W-:Y:S01]  /*12f40*/  IMAD.X R29, R29, 0x1, R0, P1 ;  /* 0x000000011d1d7824 */ /* 0x000fe200008e0600 */
[----:B------:R-:W-:-:S02]  /*12f50*/  IADD3 R28, P1, R28, R20, RZ ;  /* 0x000000141c1c7210 */ /* 0x000fc40007f3e0ff */
[----:B--2---:R-:W-:-:S05]  /*12f60*/  IADD3 R4, P6, R4, R20, RZ ;  /* 0x0000001404047210 */ /* 0x004fca0007fde0ff */
[----:B------:R-:W-:Y:S01]  /*12f70*/  STL [R1+0x620], R4 ;  /* 0x0006200401007387 */ /* 0x000fe20000100800 */
[----:B------:R-:W-:Y:S02]  /*12f80*/  STL [R1+0x644], R7 ;  /* 0x0006440701007387 */ /* 0x000fe40000100800 */
[----:B------:R-:W-:Y:S02]  /*12f90*/  STL [R1+0x618], R11 ;  /* 0x0006180b01007387 */ /* 0x000fe40000100800 */
[----:B------:R-:W-:Y:S01]  /*12fa0*/  STL [R1+0x63c], R5 ;  /* 0x00063c0501007387 */ /* 0x000fe20000100800 */
[----:B------:R-:W-:Y:S01]  /*12fb0*/  STL [R1+0x610], R6 ;  /* 0x0006100601007387 */ /* 0x000fe20000100800 */
[----:B------:R-:W-:Y:S02]  /*12fc0*/  STL [R1+0x634], R16 ;  /* 0x0006341001007387 */ /* 0x000fe40000100800 */
[----:B------:R-:W-:Y:S02]  /*12fd0*/  STL [R1+0x608], R17 ;  /* 0x0006081101007387 */ /* 0x000fe40000100800 */
[--C-:B------:R-:W-:Y:S01]  /*12fe0*/  IMAD.X R15, R15, 0x1, R0.reuse, P6 ;  /* 0x000000010f0f7824 */ /* 0x100fe200030e0600 */
[----:B------:R-:W-:Y:S01]  /*12ff0*/  STL [R1+0x62c], R18 ;  /* 0x00062c1201007387 */ /* 0x000fe20000100800 */
[----:B------:R-:W-:Y:S01]  /*13000*/  IADD3 R8, P6, R8, R20, RZ ;  /* 0x0000001408087210 */ /* 0x000fe20007fde0ff */
[----:B------:R-:W-:Y:S02]  /*13010*/  STL [R1+0x600], R19 ;  /* 0x0006001301007387 */ /* 0x000fe40000100800 */
[----:B------:R-:W-:Y:S01]  /*13020*/  STL [R1+0x624], R10 ;  /* 0x0006240a01007387 */ /* 0x000fe20000100800 */
[----:B------:R-:W-:Y:S01]  /*13030*/  STL [R1+0x5f8], R14 ;  /* 0x0005f80e01007387 */ /* 0x000fe20000100800 */
[----:B------:R-:W-:Y:S02]  /*13040*/  STL [R1+0x61c], R15 ;  /* 0x00061c0f01007387 */ /* 0x000fe40000100800 */
[----:B------:R-:W-:Y:S02]  /*13050*/  STL [R1+0x5f0], R8 ;  /* 0x0005f00801007387 */ /* 0x000fe40000100800 */
[----:B------:R-:W-:Y:S01]  /*13060*/  STL [R1+0x614], R9 ;  /* 0x0006140901007387 */ /* 0x000fe20000100800 */
[----:B------:R-:W-:Y:S01]  /*13070*/  STL [R1+0x5e8], R26 ;  /* 0x0005e81a01007387 */ /* 0x000fe20000100800 */
[----:B------:R-:W-:Y:S02]  /*13080*/  STL [R1+0x60c], R27 ;  /* 0x00060c1b01007387 */ /* 0x000fe40000100800 */
[----:B------:R-:W-:Y:S02]  /*13090*/  STL [R1+0x5e0], R21 ;  /* 0x0005e01501007387 */ /* 0x000fe40000100800 */
[----:B------:R-:W-:Y:S01]  /*130a0*/  STL [R1+0x604], R22 ;  /* 0x0006041601007387 */ /* 0x000fe20000100800 */
[----:B------:R-:W-:Y:S01]  /*130b0*/  STL [R1+0x5d8], R23 ;  /* 0x0005d81701007387 */ /* 0x000fe20000100800 */
[----:B------:R-:W-:-:S02]  /*130c0*/  IMAD.X R3, R3, 0x1, R0, P6 ;  /* 0x0000000103037824 */ /* 0x000fc400030e0600 */
[----:B------:R-:W-:Y:S02]  /*130d0*/  STL [R1+0x5fc], R13 ;  /* 0x0005fc0d01007387 */ /* 0x000fe40000100800 */
[----:B------:R-:W-:Y:S01]  /*130e0*/  STL [R1+0x5d0], R25 ;  /* 0x0005d01901007387 */ /* 0x000fe20000100800 */
[----:B------:R-:W-:Y:S01]  /*130f0*/  IADD3 R2, P6, R2, R20, RZ ;  /* 0x0000001402027210 */ /* 0x000fe20007fde0ff */
[----:B------:R-:W-:Y:S01]  /*13100*/  STL [R1+0x5f4], R24 ;  /* 0x0005f41801007387 */ /* 0x000fe20000100800 */
[----:B------:R-:W-:Y:S02]  /*13110*/  STL [R1+0x5c8], R12 ;  /* 0x0005c80c01007387 */ /* 0x000fe40000100800 */
[----:B------:R-:W-:Y:S02]  /*13120*/  STL [R1+0x5ec], R3 ;  /* 0x0005ec0301007387 */ /* 0x000fe40000100800 */
[----:B------:R0:W-:Y:S01]  /*13130*/  STL [R1+0x8c8], R20 ;  /* 0x0008c81401007387 */ /* 0x0001e20000100800 */
[----:B------:R-:W-:Y:S04]  /*13140*/  STL [R1+0x5c0], R2 ;  /* 0x0005c00201007387 */ /* 0x000fe80000100800 */
[----:B0-----:R-:W2:Y:S01]  /*13150*/  LDL.LU R20, [R1+0x5dc] ;  /* 0x0005dc0001147983 */ /* 0x001ea20000300800 */
[----:B------:R-:W-:Y:S02]  /*13160*/  STL [R1+0x5e4], R29 ;  /* 0x0005e41d01007387 */ /* 0x000fe40000100800 */
[----:B------:R-:W3:Y:S02]  /*13170*/  LDL.LU R4, [R1+0x5cc] ;  /* 0x0005cc0001047983 */ /* 0x000ee40000300800 */
[----:B------:R-:W-:Y:S01]  /*13180*/  STL [R1+0x5b8], R28 ;  /* 0x0005b81c01007387 */ /* 0x000fe20000100800 */
[----:B---3--:R0:W-:Y:S04]  /*13190*/  STL [R1+0x8bc], R4 ;  /* 0x0008bc0401007387 */ /* 0x0081e80000100800 */
[----:B0-----:R-:W3:Y:S04]  /*131a0*/  LDL.LU R4, [R1+0x5a8] ;  /* 0x0005a80001047983 */ /* 0x001ee80000300800 */
[----:B---3--:R0:W-:Y:S04]  /*131b0*/  STL [R1+0x8c0], R4 ;  /* 0x0008c00401007387 */ /* 0x0081e80000100800 */
[----:B0-----:R-:W3:Y:S01]  /*131c0*/  LDL.LU R4, [R1+0x5d4] ;  /* 0x0005d40001047983 */ /* 0x001ee20000300800 */
[----:B--2---:R-:W-:-:S03]  /*131d0*/  IMAD.X R20, R20, 0x1, R0, P2 ;  /* 0x0000000114147824 */ /* 0x004fc600010e0600 */
        /* <DEDUP_REMOVED lines=30> */
[----:B--2---:R-:W-:-:S05]  /*133c0*/  IADD3 R4, P2, R4, R20, RZ ;  /* 0x0000001404047210 */ /* 0x004fca0007f5e0ff */
[----:B------:R0:W-:Y:S04]  /*133d0*/  STL [R1+0x5b0], R4 ;  /* 0x0005b00401007387 */ /* 0x0001e80000100800 */
[----:B0-----:R-:W2:Y:S02]  /*133e0*/  LDL.LU R4, [R1+0x8c4] ;  /* 0x0008c40001047983 */ /* 0x001ea40000300800 */
[----:B--2---:R-:W-:-:S05]  /*133f0*/  IMAD.X R4, R4, 0x1, R0, P3 ;  /* 0x0000000104047824 */ /* 0x004fca00018e0600 */
[----:B------:R0:W-:Y:S04]  /*13400*/  STL [R1+0x5d4], R4 ;  /* 0x0005d40401007387 */ /* 0x0001e80000100800 */
[----:B0-----:R-:W2:Y:S02]  /*13410*/  LDL.LU R4, [R1+0x8c0] ;  /* 0x0008c00001047983 */ /* 0x001ea40000300800 */
[----:B--2---:R-:W-:-:S05]  /*13420*/  IADD3 R4, P3, R4, R20, RZ ;  /* 0x0000001404047210 */ /* 0x004fca0007f7e0ff */
[----:B------:R0:W-:Y:S04]  /*13430*/  STL [R1+0x5a8], R4 ;  /* 0x0005a80401007387 */ /* 0x0001e80000100800 */
[----:B0-----:R-:W2:Y:S01]  /*13440*/  LDL.LU R4, [R1+0x8bc] ;  /* 0x0008bc0001047983 */ /* 0x001ea20000300800 */
[--C-:B----4-:R-:W-:Y:S01]  /*13450*/  IMAD.X R11, R11, 0x1, R0.reuse, P5 ;  /* 0x000000010b0b7824 */ /* 0x110fe200028e0600 */
        /* <DEDUP_REMOVED lines=18> */
[----:B------:R-:W-:Y:S01]  /*13580*/  IADD3 R3, P3, R3, R20, RZ ;  /* 0x0000001403037210 */ /* 0x000fe20007f7e0ff */
[----:B------:R-:W-:-:S02]  /*13590*/  IMAD.X R28, R28, 0x1, R0, P5 ;  /* 0x000000011c1c7824 */ /* 0x000fc400028e0600 */
[----:B--2---:R-:W-:Y:S01]  /*135a0*/  IMAD.X R4, R4, 0x1, R0, P4 ;  /* 0x0000000104047824 */ /* 0x004fe200020e0600 */
[----:B---3--:R-:W-:-:S04]  /*135b0*/  IADD3 R7, P4, R7, R20, RZ ;  /* 0x0000001407077210 */ /* 0x008fc80007f9e0ff */
[----:B------:R-:W-:Y:S01]  /*135c0*/  STL [R1+0x5cc], R4 ;  /* 0x0005cc0401007387 */ /* 0x000fe20000100800 */
[----:B------:R-:W-:Y:S02]  /*135d0*/  STL [R1+0x5a0], R7 ;  /* 0x0005a00701007387 */ /* 0x000fe40000100800 */
[----:B------:R-:W-:Y:S02]  /*135e0*/  STL [R1+0x5c4], R11 ;  /* 0x0005c40b01007387 */ /* 0x000fe40000100800 */
[----:B------:R-:W-:Y:S01]  /*135f0*/  STL [R1+0x598], R5 ;  /* 0x0005980501007387 */ /* 0x000fe20000100800 */
[----:B------:R-:W-:Y:S01]  /*13600*/  STL [R1+0x5bc], R6 ;  /* 0x0005bc0601007387 */ /* 0x000fe20000100800 */
[----:B------:R-:W-:Y:S02]  /*13610*/  STL [R1+0x590], R16 ;  /* 0x0005901001007387 */ /* 0x000fe40000100800 */
        /* <DEDUP_REMOVED lines=17> */
[----:B------:R-:W-:-:S02]  /*13730*/  IMAD.X R2, R2, 0x1, R0, P4 ;  /* 0x0000000102027824 */ /* 0x000fc400020e0600 */
[----:B------:R-:W-:Y:S01]  /*13740*/  STL [R1+0x550], R24 ;  /* 0x0005501801007387 */ /* 0x000fe20000100800 */
[-C--:B------:R-:W-:Y:S01]  /*13750*/  IADD3 R29, P4, R29, R20.reuse, RZ ;  /* 0x000000141d1d7210 */ /* 0x080fe20007f9e0ff */
[----:B------:R-:W-:Y:S01]  /*13760*/  STL [R1+0x574], R12 ;  /* 0x0005740c01007387 */ /* 0x000fe20000100800 */
[----:B------:R-:W-:Y:S02]  /*13770*/  STL [R1+0x548], R3 ;  /* 0x0005480301007387 */ /* 0x000fe40000100800 */
[----:B------:R0:W-:Y:S02]  /*13780*/  STL [R1+0x8b8], R0 ;  /* 0x0008b80001007387 */ /* 0x0001e40000100800 */
[----:B------:R-:W-:Y:S01]  /*13790*/  STL [R1+0x56c], R2 ;  /* 0x00056c0201007387 */ /* 0x000fe20000100800 */
        /* <DEDUP_REMOVED lines=8> */
[----:B--2---:R-:W-:-:S03]  /*13820*/  IADD3 R0, P5, R0, R20, RZ ;  /* 0x0000001400007210 */ /* 0x004fc60007fbe0ff */
        /* <DEDUP_REMOVED lines=558> */
[--C-:B------:R-:W-:Y:S01]  /*15b10*/  IMAD.X R23, R23, 0x1, R0.reuse, P4 ;  /* 0x0000000117177824 */ /* 0x100fe200020e0600 */
[----:B------:R-:W-:Y:S01]  /*15b20*/  IADD3 R13, P4, R13, UR8, RZ ;  /* 0x000000080d0d7c10 */ /* 0x000fe2000ff9e0ff */
[--C-:B------:R-:W-:Y:S01]  /*15b30*/  IMAD.X R25, R25, 0x1, R0.reuse, P5 ;  /* 0x0000000119197824 */ /* 0x100fe200028e0600 */
[----:B------:R-:W-:Y:S01]  /*15b40*/  IADD3 R24, P5, R24, UR8, RZ ;  /* 0x0000000818187c10 */ /* 0x000fe2000ffbe0ff */
[--C-:B------:R-:W-:Y:S01]  /*15b50*/  IMAD.X R12, R12, 0x1, R0.reuse, P6 ;  /* 0x000000010c0c7824 */ /* 0x100fe200030e0600 */
[----:B------:R-:W-:Y:S01]  /*15b60*/  IADD3 R3, P6, R3, UR8, RZ ;  /* 0x0000000803037c10 */ /* 0x000fe2000ffde0ff */
        /* <DEDUP_REMOVED lines=28> */
[----:B------:R-:W-:Y:S01]  /*15d30*/  IADD3 R29, P1, R29, UR8, RZ ;  /* 0x000000081d1d7c10 */ /* 0x000fe2000ff3e0ff */
        /* <DEDUP_REMOVED lines=9> */
[----:B0-----:R-:W3:Y:S01]  /*15dd0*/  LDL.LU R4, [R1+0x274] ;  /* 0x0002740001047983 */ /* 0x001ee20000300800 */
[----:B------:R-:W4:Y:S02]  /*15de0*/  LDL.LU R7, [R1+0x684] ;  /* 0x0006840001077983 */ /* 0x000f240000300800 */
[----:B------:R-:W3:Y:S02]  /*15df0*/  LDL.LU R11, [R1+0x754] ;  /* 0x00075400010b7983 */ /* 0x000ee40000300800 */
[----:B------:R-:W3:Y:S01]  /*15e00*/  LDL.LU R5, [R1+0x680] ;  /* 0x0006800001057983 */ /* 0x000ee20000300800 */
[----:B------:R-:W3:Y:S01]  /*15e10*/  LDL.LU R6, [R1+0x750] ;  /* 0x0007500001067983 */ /* 0x000ee20000300800 */
[----:B------:R-:W3:Y:S02]  /*15e20*/  LDL.LU R16, [R1+0x67c] ;  /* 0x00067c0001107983 */ /* 0x000ee40000300800 */
        /* <DEDUP_REMOVED lines=18> */
[----:B--2---:R-:W-:Y:S01]  /*15f50*/  IADD3 R0, P2, R0, UR8, RZ ;  /* 0x0000000800007c10 */ /* 0x004fe2000ff5e0ff */
[----:B------:R-:W2:Y:S01]  /*15f60*/  LDL.LU R3, [R1+0x700] ;  /* 0x0007000001037983 */ /* 0x000ea20000300800 */
[----:B------:R-:W2:Y:S02]  /*15f70*/  LDL.LU R2, [R1+0x724] ;  /* 0x0007240001027983 */ /* 0x000ea40000300800 */
[----:B------:R-:W2:Y:S02]  /*15f80*/  LDL.LU R29, [R1+0x6f8] ;  /* 0x0006f800011d7983 */ /* 0x000ea40000300800 */
[----:B------:R-:W2:Y:S01]  /*15f90*/  LDL.LU R28, [R1+0x71c] ;  /* 0x00071c00011c7983 */ /* 0x000ea20000300800 */
[----:B------:R0:W-:Y:S04]  /*15fa0*/  STL [R1+0x75c], R0 ;  /* 0x00075c0001007387 */ /* 0x0001e80000100800 */
[----:B0-----:R-:W3:Y:S02]  /*15fb0*/  LDL.LU R0, [R1+0x858] ;  /* 0x0008580001007983 */ /* 0x001ee40000300800 */
[----:B---3--:R-:W-:-:S05]  /*15fc0*/  IMAD.X R4, R4, 0x1, R0, P3 ;  /* 0x0000000104047824 */ /* 0x008fca00018e0600 */
[----:B------:R0:W-:Y:S04]  /*15fd0*/  STL [R1+0x274], R4 ;  /* 0x0002740401007387 */ /* 0x0001e80000100800 */
[----:B0-----:R-:W3:Y:S01]  /*15fe0*/  LDL.LU R4, [R1+0x854] ;  /* 0x0008540001047983 */ /* 0x001ee20000300800 */
[----:B----4-:R-:W-:Y:S01]  /*15ff0*/  IADD3.X R7, R7, UR5, RZ, P4, !PT ;  /* 0x0000000507077c10 */ /* 0x010fe2000a7fe4ff */
[----:B------:R-:W-:Y:S01]  /*16000*/  IADD3 R11, P4, R11, UR8, RZ ;  /* 0x000000080b0b7c10 */ /* 0x000fe2000ff9e0ff */
[----:B------:R-:W-:Y:S01]  /*16010*/  IADD3.X R5, R5, UR5, RZ, P5, !PT ;  /* 0x0000000505057c10 */ /* 0x000fe2000affe4ff */
[----:B------:R0:W-:Y:S01]  /*16020*/  STL [R1+0x848], R0 ;  /* 0x0008480001007387 */ /* 0x0001e20000100800 */
[----:B------:R-:W-:Y:S02]  /*16030*/  IADD3 R6, P5, R6, UR8, RZ ;  /* 0x0000000806067c10 */ /* 0x000fe4000ffbe0ff */
[----:B------:R-:W-:Y:S01]  /*16040*/  IADD3.X R16, R16, UR5, RZ, P6, !PT ;  /* 0x0000000510107c10 */ /* 0x000fe2000b7fe4ff */
[----:B------:R-:W-:Y:S01]  /*16050*/  IADD3 R17, P6, R17, UR8, RZ ;  /* 0x0000000811117c10 */ /* 0x000fe2000ffde0ff */
        /* <DEDUP_REMOVED lines=14> */
[----:B---3--:R-:W-:-:S05]  /*16140*/  IADD3 R4, P3, R4, UR8, RZ ;  /* 0x0000000804047c10 */ /* 0x008fca000ff7e0ff */
[----:B------:R-:W-:Y:S01]  /*16150*/  STL [R1+0x758], R4 ;  /* 0x0007580401007387 */ /* 0x000fe20000100800 */
[----:B------:R-:W-:Y:S02]  /*16160*/  STL [R1+0x684], R7 ;  /* 0x0006840701007387 */ /* 0x000fe40000100800 */
[----:B------:R-:W-:Y:S02]  /*16170*/  STL [R1+0x754], R11 ;  /* 0x0007540b01007387 */ /* 0x000fe40000100800 */
[----:B------:R-:W-:Y:S01]  /*16180*/  STL [R1+0x680], R5 ;  /* 0x0006800501007387 */ /* 0x000fe20000100800 */
[----:B------:R-:W-:Y:S01]  /*16190*/  STL [R1+0x750], R6 ;  /* 0x0007500601007387 */ /* 0x000fe20000100800 */
[----:B------:R-:W-:Y:S02]  /*161a0*/  STL [R1+0x67c], R16 ;  /* 0x00067c1001007387 */ /* 0x000fe40000100800 */
[----:B------:R-:W-:Y:S01]  /*161b0*/  STL [R1+0x748], R17 ;  /* 0x0007481101007387 */ /* 0x000fe20000100800 */
[----:B------:R-:W-:Y:S01]  /*161c0*/  IADD3.X R15, R15, UR5, RZ, P3, !PT ;  /* 0x000000050f0f7c10 */ /* 0x000fe20009ffe4ff */
[----:B------:R-:W-:Y:S01]  /*161d0*/  STL [R1+0x678], R18 ;  /* 0x0006781201007387 */ /* 0x000fe20000100800 */
[----:B------:R-:W-:Y:S01]  /*161e0*/  IADD3 R8, P3, R8, UR8, RZ ;  /* 0x0000000808087c10 */ /* 0x000fe2000ff7e0ff */
        /* <DEDUP_REMOVED lines=11> */
[----:B------:R-:W-:Y:S01]  /*162a0*/  IADD3.X R12, R12, UR5, RZ, P3, !PT ;  /* 0x000000050c0c7c10 */ /* 0x000fe20009ffe4ff */
[----:B------:R-:W-:Y:S01]  /*162b0*/  STL [R1+0x73c], R23 ;  /* 0x00073c1701007387 */ /* 0x000fe20000100800 */
[----:B--2---:R-:W-:Y:S01]  /*162c0*/  IADD3 R3, P3, R3, UR8, RZ ;  /* 0x0000000803037c10 */ /* 0x004fe2000ff7e0ff */
[----:B------:R-:W-:Y:S01]  /*162d0*/  STL [R1+0x710], R13 ;  /* 0x0007100d01007387 */ /* 0x000fe20000100800 */
[----:B------:R-:W-:Y:S02]  /*162e0*/  STL [R1+0x734], R25 ;  /* 0x0007341901007387 */ /* 0x000fe40000100800 */
[----:B------:R-:W-:Y:S02]  /*162f0*/  STL [R1+0x708], R24 ;  /* 0x0007081801007387 */ /* 0x000fe40000100800 */
[----:B------:R-:W-:Y:S01]  /*16300*/  STL [R1+0x72c], R12 ;  /* 0x00072c0c01007387 */ /* 0x000fe20000100800 */
[----:B------:R-:W-:Y:S01]  /*16310*/  STL [R1+0x700], R3 ;  /* 0x0007000301007387 */ /* 0x000fe20000100800 */
[----:B0-----:R-:W2:Y:S01]  /*16320*/  LDL.LU R0, [R1+0x6e8] ;  /* 0x0006e80001007983 */ /* 0x001ea20000300800 */
[----:B------:R-:W-:Y:S01]  /*16330*/  IADD3.X R2, R2, UR5, RZ, P4, !PT ;  /* 0x0000000502027c10 */ /* 0x000fe2000a7fe4ff */
[----:B------:R-:W-:-:S04]  /*16340*/  IADD3 R29, P4, R29, UR8, RZ ;  /* 0x000000081d1d7c10 */ /* 0x000fc8000ff9e0ff */
[----:B------:R-:W-:Y:S04]  /*16350*/  STL [R1+0x724], R2 ;  /* 0x0007240201007387 */ /* 0x000fe80000100800 */
[----:B--2---:R0:W-:Y:S01]  /*16360*/  STL [R1+0x84c], R0 ;  /* 0x00084c0001007387 */ /* 0x0041e20000100800 */
[----:B------:R-:W-:Y:S03]  /*16370*/  STL [R1+0x6f8], R29 ;  /* 0x0006f81d01007387 */ /* 0x000fe60000100800 */
[----:B0-----:R-:W2:Y:S01]  /*16380*/  LDL.LU R0, [R1+0x714] ;  /* 0x0007140001007983 */ /* 0x001ea20000300800 */
[----:B------:R-:W-:-:S05]  /*16390*/  IADD3.X R28, R28, UR5, RZ, P5, !PT ;  /* 0x000000051c1c7c10 */ /* 0x000fca000affe4ff */
[----:B------:R-:W-:Y:S04]  /*163a0*/  STL [R1+0x71c], R28 ;  /* 0x00071c1c01007387 */ /* 0x000fe80000100800 */
[----:B--2---:R0:W-:Y:S04]  /*163b0*/  STL [R1+0x850], R0 ;  /* 0x0008500001007387 */ /* 0x0041e80000100800 */
[----:B0-----:R-:W2:Y:S01]  /*163c0*/  LDL.LU R0, [R1+0x6f0] ;  /* 0x0006f00001007983 */ /* 0x001ea20000300800 */
[----:B------:R-:W3:Y:S02]  /*163d0*/  LDL.LU R11, [R1+0x70c] ;  /* 0x00070c00010b7983 */ /* 0x000ee40000300800 */
[----:B------:R-:W4:Y:S02]  /*163e0*/  LDL.LU R7, [R1+0x6e0] ;  /* 0x0006e00001077983 */ /* 0x000f240000300800 */
        /* <DEDUP_REMOVED lines=26> */
[----:B--2---:R-:W-:-:S05]  /*16590*/  IADD3 R0, P5, R0, UR8, RZ ;  /* 0x0000000800007c10 */ /* 0x004fca000ffbe0ff */
[----:B------:R0:W-:Y:S04]  /*165a0*/  STL [R1+0x6f0], R0 ;  /* 0x0006f00001007387 */ /* 0x0001e80000100800 */
[----:B0-----:R-:W2:Y:S02]  /*165b0*/  LDL.LU R0, [R1+0x850] ;  /* 0x0008500001007983 */ /* 0x001ea40000300800 */
[----:B--2---:R-:W-:-:S05]  /*165c0*/  IADD3.X R0, R0, UR5, RZ, P6, !PT ;  /* 0x0000000500007c10 */ /* 0x004fca000b7fe4ff */
[----:B------:R0:W-:Y:S04]  /*165d0*/  STL [R1+0x714], R0 ;  /* 0x0007140001007387 */ /* 0x0001e80000100800 */
[----:B0-----:R-:W2:Y:S01]  /*165e0*/  LDL.LU R0, [R1+0x84c] ;  /* 0x00084c0001007983 */ /* 0x001ea20000300800 */
[----:B---3--:R-:W-:Y:S01]  /*165f0*/  IADD3.X R11, R11, UR5, RZ, P1, !PT ;  /* 0x000000050b0b7c10 */ /* 0x008fe20008ffe4ff */
[----:B----4-:R-:W-:Y:S01]  /*16600*/  IADD3 R7, P1, R7, UR8, RZ ;  /* 0x0000000807077c10 */ /* 0x010fe2000ff3e0ff */
        /* <DEDUP_REMOVED lines=18> */
[----:B------:R-:W-:-:S02]  /*16730*/  IADD3.X R9, R9, UR5, RZ, P1, !PT ;  /* 0x0000000509097c10 */ /* 0x000fc40008ffe4ff */
[----:B------:R-:W-:Y:S02]  /*16740*/  IADD3.X R26, R26, UR5, RZ, P2, !PT ;  /* 0x000000051a1a7c10 */ /* 0x000fe400097fe4ff */
[----:B------:R-:W-:Y:S02]  /*16750*/  IADD3.X R27, R27, UR5, RZ, P3, !PT ;  /* 0x000000051b1b7c10 */ /* 0x000fe40009ffe4ff */
[----:B------:R-:W-:Y:S02]  /*16760*/  IADD3.X R23, R23, UR5, RZ, P5, !PT ;  /* 0x0000000517177c10 */ /* 0x000fe4000affe4ff */
[----:B------:R-:W-:Y:S02]  /*16770*/  IADD3.X R22, R22, UR5, RZ, P4, !PT ;  /* 0x0000000516167c10 */ /* 0x000fe4000a7fe4ff */
[----:B--2---:R-:W-:-:S05]  /*16780*/  IADD3 R0, P6, R0, UR8, RZ ;  /* 0x0000000800007c10 */ /* 0x004fca000ffde0ff */
[----:B------:R0:W-:Y:S04]  /*16790*/  STL [R1+0x6e8], R0 ;  /* 0x0006e80001007387 */ /* 0x0001e80000100800 */
[----:B0-----:R0:W5:Y:S01]  /*167a0*/  LDL.LU R0, [R1+0x848] ;  /* 0x0008480001007983 */ /* 0x0011620000300800 */
[----:B------:R1:W-:Y:S03]  /*167b0*/  STL [R1+0x70c], R11 ;  /* 0x00070c0b01007387 */ /* 0x0003e60000100800 */
[----:B-1----:R0:W5:Y:S01]  /*167c0*/  LDL.LU R11, [R1+0x844] ;  /* 0x00084400010b7983 */ /* 0x0021620000300800 */
[----:B------:R1:W-:Y:S03]  /*167d0*/  STL [R1+0x6e0], R7 ;  /* 0x0006e00701007387 */ /* 0x0003e60000100800 */
[----:B-1----:R0:W5:Y:S01]  /*167e0*/  LDL.LU R7, [R1+0x840] ;  /* 0x0008400001077983 */ /* 0x0021620000300800 */
[----:B------:R1:W-:Y:S03]  /*167f0*/  STL [R1+0x704], R4 ;  /* 0x0007040401007387 */ /* 0x0003e60000100800 */
[----:B-1----:R0:W5:Y:S01]  /*16800*/  LDL.LU R4, [R1+0x83c] ;  /* 0x00083c0001047983 */ /* 0x0021620000300800 */
[----:B------:R1:W-:Y:S01]  /*16810*/  STL [R1+0x6d8], R10 ;  /* 0x0006d80a01007387 */ /* 0x0003e20000100800 */
[----:B------:R-:W-:-:S02]  /*16820*/  IADD3.X R3, R3, UR5, RZ, P6, !PT ;  /* 0x0000000503037c10 */ /* 0x000fc4000b7fe4ff */
[----:B-1----:R0:W5:Y:S01]  /*16830*/  LDL.LU R10, [R1+0x838] ;  /* 0x00083800010a7983 */ /* 0x0021620000300800 */
[----:B------:R1:W-:Y:S01]  /*16840*/  STL [R1+0x6fc], R20 ;  /* 0x0006fc1401007387 */ /* 0x0003e20000100800 */
[----:B------:R-:W-:Y:S02]  /*16850*/  IADD3 R12, P6, R12, UR8, RZ ;  /* 0x000000080c0c7c10 */ /* 0x000fe4000ffde0ff */
[----:B-1----:R0:W5:Y:S01]  /*16860*/  LDL.LU R20, [R1+0x834] ;  /* 0x0008340001147983 */ /* 0x0021620000300800 */
[----:B------:R1:W-:Y:S03]  /*16870*/  STL [R1+0x6d0], R21 ;  /* 0x0006d01501007387 */ /* 0x0003e60000100800 */
        /* <DEDUP_REMOVED lines=12> */
[----:B------:R1:W-:Y:S03]  /*16940*/  STL [R1+0x6b8], R12 ;  /* 0x0006b80c01007387 */ /* 0x0003e60000100800 */
[----:B-1----:R0:W5:Y:S01]  /*16950*/  LDL.LU R12, [R1+0x818] ;  /* 0x00081800010c7983 */ /* 0x0021620000300800 */
[----:B------:R1:W-:Y:S03]  /*16960*/  STL [R1+0x6dc], R29 ;  /* 0x0006dc1d01007387 */ /* 0x0003e60000100800 */
[----:B-1----:R0:W5:Y:S01]  /*16970*/  LDL.LU R29, [R1+0x814] ;  /* 0x00081400011d7983 */ /* 0x0021620000300800 */
[----:B------:R1:W-:Y:S02]  /*16980*/  STL [R1+0x6b0], R28 ;  /* 0x0006b01c01007387 */ /* 0x0003e40000100800 */
[----:B------:R0:W-:Y:S02]  /*16990*/  STL [R1+0x6d4], R5 ;  /* 0x0006d40501007387 */ /* 0x0001e40000100800 */
[----:B------:R0:W-:Y:S01]  /*169a0*/  STL [R1+0x6a8], R6 ;  /* 0x0006a80601007387 */ /* 0x0001e20000100800 */
[----:B------:R0:W-:Y:S01]  /*169b0*/  STL [R1+0x6cc], R16 ;  /* 0x0006cc1001007387 */ /* 0x0001e20000100800 */
[----:B------:R0:W-:Y:S02]  /*169c0*/  STL [R1+0x6a0], R17 ;  /* 0x0006a01101007387 */ /* 0x0001e40000100800 */
[----:B------:R0:W-:Y:S02]  /*169d0*/  STL [R1+0x6c4], R18 ;  /* 0x0006c41201007387 */ /* 0x0001e40000100800 */
[----:B------:R0:W-:Y:S01]  /*169e0*/  STL [R1+0x698], R19 ;  /* 0x0006981301007387 */ /* 0x0001e20000100800 */
[----:B------:R0:W-:Y:S04]  /*169f0*/  STL [R1+0x6bc], R14 ;  /* 0x0006bc0e01007387 */ /* 0x0001e80000100800 */
[----:B-1----:R-:W1:Y:S01]  /*16a00*/  S2R R28, SR_TID.X ;  /* 0x00000000001c7919 */ /* 0x002e620000002100 */
[----:B------:R0:W-:Y:S02]  /*16a10*/  STL [R1+0x690], R15 ;  /* 0x0006900f01007387 */ /* 0x0001e40000100800 */
[----:B------:R0:W-:Y:S02]  /*16a20*/  STL [R1+0x6b4], R8 ;  /* 0x0006b40801007387 */ /* 0x0001e40000100800 */
[----:B------:R0:W-:Y:S01]  /*16a30*/  STL [R1+0x6ac], R9 ;  /* 0x0006ac0901007387 */ /* 0x0001e20000100800 */
[----:B------:R0:W-:Y:S01]  /*16a40*/  STL [R1+0x6a4], R26 ;  /* 0x0006a41a01007387 */ /* 0x0001e20000100800 */
[----:B------:R0:W-:Y:S02]  /*16a50*/  STL [R1+0x68c], R23 ;  /* 0x00068c1701007387 */ /* 0x0001e40000100800 */
[----:B------:R0:W-:Y:S02]  /*16a60*/  STL [R1+0x69c], R27 ;  /* 0x00069c1b01007387 */ /* 0x0001e40000100800 */
[----:B------:R0:W-:Y:S01]  /*16a70*/  STL [R1+0x694], R22 ;  /* 0x0006941601007387 */ /* 0x0001e20000100800 */
[----:B-1----:R-:W-:-:S05]  /*16a80*/  LOP3.LUT R28, R28, 0x7f, RZ, 0xc0, !PT ;  /* 0x0000007f1c1c7812 */ /* 0x002fca00078ec0ff */
[----:B------:R-:W-:Y:S01]  /*16a90*/  IMAD.SHL.U32 R28, R28, 0x2, RZ ;  /* 0x000000021c1c7824 */ /* 0x000fe200078e00ff */
[----:B0-----:R-:W-:Y:S01]  /*16aa0*/  @!P0 CALL.REL.NOINC `(.L_x_1) ;  /* 0x0000001000008944 */ /* 0x001fe20003c00000 */
[----:B------:R-:W-:Y:S05]  /*16ab0*/  BRA `(.L_x_2) ;  /* 0xffff007000007947 */ /* 0x000fea000383ffff */
.L_x_1:
[----:B-----5:R0:W-:Y:S04]  /*16ac0*/  STL [R1+0x81c], R25 ;  /* 0x00081c1901007387 */ /* 0x0201e80000100800 */
[----:B------:R1:W-:Y:S01]  /*16ad0*/  STL [R1+0x818], R2 ;  /* 0x0008180201007387 */ /* 0x0003e20000100800 */
[----:B0-----:R-:W-:-:S03]  /*16ae0*/  IMAD.MOV.U32 R25, RZ, RZ, R4 ;  /* 0x000000ffff197224 */ /* 0x001fc600078e0004 */
[----:B-1----:R-:W2:Y:S04]  /*16af0*/  LDL.LU R2, [R1+0x3c] ;  /* 0x00003c0001027983 */ /* 0x002ea80000300800 */
[----:B------:R-:W2:Y:S04]  /*16b00*/  LDL.LU R6, [R1+0x38] ;  /* 0x0000380001067983 */ /* 0x000ea80000300800 */
[----:B------:R0:W-:Y:S04]  /*16b10*/  STL [R1+0x814], R3 ;  /* 0x0008140301007387 */ /* 0x0001e80000100800 */
[----:B0-----:R-:W3:Y:S04]  /*16b20*/  LDL.LU R3, [R1+0x4c] ;  /* 0x00004c0001037983 */ /* 0x001ee80000300800 */
[----:B------:R-:W3:Y:S04]  /*16b30*/  LDL.LU R5, [R1+0x48] ;  /* 0x0000480001057983 */ /* 0x000ee80000300800 */
        /* <DEDUP_REMOVED lines=11> */
[----:B------:R-:W4:Y:S01]  /*16bf0*/  LDL.LU R14, [R1+0xb8] ;  /* 0x0000b800010e7983 */ /* 0x000f220000300800 */
[----:B------:R-:W-:-:S03]  /*16c00*/  F2FP.PACK_AB R7, R25, R7 ;  /* 0x000000071907723e */ /* 0x000fc600000000ff */
[----:B------:R-:W4:Y:S04]  /*16c10*/  LDL.LU R26, [R1+0xcc] ;  /* 0x0000cc00011a7983 */ /* 0x000f280000300800 */
[----:B------:R-:W4:Y:S04]  /*16c20*/  LDL.LU R27, [R1+0xdc] ;  /* 0x0000dc00011b7983 */ /* 0x000f280000300800 */
[----:B------:R-:W4:Y:S04]  /*16c30*/  LDL.LU R22, [R1+0xb4] ;  /* 0x0000b40001167983 */ /* 0x000f280000300800 */
[----:B------:R-:W4:Y:S04]  /*16c40*/  LDL.LU R23, [R1+0xb0] ;  /* 0x0000b00001177983 */ /* 0x000f280000300800 */
[----:B------:R-:W4:Y:S01]  /*16c50*/  LDL.LU R25, [R1+0x81c] ;  /* 0x00081c0001197983 */ /* 0x000f220000300800 */
[----:B--2---:R-:W-:-:S03]  /*16c60*/  F2FP.PACK_AB R6, R2, R6 ;  /* 0x000000060206723e */ /* 0x004fc600000000ff */
[----:B------:R-:W2:Y:S01]  /*16c70*/  LDL.LU R2, [R1+0x818] ;  /* 0x0008180001027983 */ /* 0x000ea20000300800 */
[----:B---3--:R-:W-:-:S03]  /*16c80*/  F2FP.PACK_AB R5, R3, R5 ;  /* 0x000000050305723e */ /* 0x008fc600000000ff */
[----:B------:R-:W2:Y:S01]  /*16c90*/  LDL.LU R3, [R1+0x814] ;  /* 0x0008140001037983 */ /* 0x000ea20000300800 */
[----:B----4-:R-:W-:Y:S02]  /*16ca0*/  F2FP.PACK_AB R4, R29, R4 ;  /* 0x000000041d04723e */ /* 0x010fe400000000ff */
[----:B------:R-:W-:Y:S02]  /*16cb0*/  F2FP.PACK_AB R11, R28, R11 ;  /* 0x0000000b1c0b723e */ /* 0x000fe400000000ff */
[----:B------:R-:W-:Y:S02]  /*16cc0*/  F2FP.PACK_AB R10, R0, R10 ;  /* 0x0000000a000a723e */ /* 0x000fe400000000ff */
[----:B------:R-:W-:Y:S02]  /*16cd0*/  F2FP.PACK_AB R9, R16, R9 ;  /* 0x000000091009723e */ /* 0x000fe400000000ff */
[----:B------:R-:W-:Y:S02]  /*16ce0*/  F2FP.PACK_AB R8, R17, R8 ;  /* 0x000000081108723e */ /* 0x000fe400000000ff */
[----:B------:R-:W-:-:S02]  /*16cf0*/  F2FP.PACK_AB R15, R18, R15 ;  /* 0x0000000f120f723e */ /* 0x000fc400000000ff */
[----:B------:R-:W-:Y:S02]  /*16d00*/  F2FP.PACK_AB R14, R19, R14 ;  /* 0x0000000e130e723e */ /* 0x000fe400000000ff */
[----:B------:R-:W-:Y:S02]  /*16d10*/  F2FP.PACK_AB R19, R21, R20 ;  /* 0x000000141513723e */ /* 0x000fe400000000ff */
[----:B------:R-:W-:Y:S02]  /*16d20*/  F2FP.PACK_AB R13, R26, R13 ;  /* 0x0000000d1a0d723e */ /* 0x000fe400000000ff */
[----:B------:R-:W-:Y:S02]  /*16d30*/  F2FP.PACK_AB R12, R27, R12 ;  /* 0x0000000c1b0c723e */ /* 0x000fe400000000ff */
[----:B------:R-:W-:Y:S02]  /*16d40*/  F2FP.PACK_AB R18, R22, R23 ;  /* 0x000000171612723e */ /* 0x000fe400000000ff */
[----:B------:R-:W-:-:S02]  /*16d50*/  F2FP.PACK_AB R17, R25, R24 ;  /* 0x000000181911723e */ /* 0x000fc400000000ff */
[----:B--2---:R-:W-:Y:S02]  /*16d60*/  F2FP.PACK_AB R16, R3, R2 ;  /* 0x000000020310723e */ /* 0x004fe400000000ff */
.L_x_0:
[----:B------:R-:W2:Y:S04]  /*16d70*/  LDL.LU R28, [R1+0x794] ;  /* 0x00079400011c7983 */ /* 0x000ea80000300800 */
[----:B------:R-:W3:Y:S04]  /*16d80*/  LDL.LU R27, [R1+0x76c] ;  /* 0x00076c00011b7983 */ /* 0x000ee80000300800 */
[----:B------:R-:W4:Y:S04]  /*16d90*/  LDL.LU R25, [R1+0x7a8] ;  /* 0x0007a80001197983 */ /* 0x000f280000300800 */
[----:B------:R-:W3:Y:S04]  /*16da0*/  LDL.LU R26, [R1+0x7a4] ;  /* 0x0007a400011a7983 */ /* 0x000ee80000300800 */
[----:B------:R-:W1:Y:S04]  /*16db0*/  S2R R21, SR_TID.X ;  /* 0x0000000000157919 */ /* 0x000e680000002100 */
[----:B------:R-:W3:Y:S04]  /*16dc0*/  LDL.LU R23, [R1+0x7a0] ;  /* 0x0007a00001177983 */ /* 0x000ee80000300800 */
[----:B------:R-:W3:Y:S01]  /*16dd0*/  LDL.LU R22, [R1+0x79c] ;  /* 0x00079c0001167983 */ /* 0x000ee20000300800 */
[----:B01----:R-:W-:-:S02]  /*16de0*/  IMAD.SHL.U32 R0, R21, 0x8, RZ ;  /* 0x0000000815007824 */ /* 0x003fc400078e00ff */
[C---:B------:R-:W-:Y:S02]  /*16df0*/  IMAD.SHL.U32 R3, R21.reuse, 0x4, RZ ;  /* 0x0000000415037824 */ /* 0x040fe400078e00ff */
[C---:B------:R-:W-:Y:S01]  /*16e00*/  IMAD.SHL.U32 R2, R21.reuse, 0x100, RZ ;  /* 0x0000010015027824 */ /* 0x040fe200078e00ff */
[----:B------:R-:W-:Y:S01]  /*16e10*/  LOP3.LUT R0, R0, 0x300, RZ, 0xc0, !PT ;  /* 0x0000030000007812 */ /* 0x000fe200078ec0ff */
[----:B------:R-:W-:-:S03]  /*16e20*/  IMAD.SHL.U32 R20, R21, 0x20, RZ ;  /* 0x0000002015147824 */ /* 0x000fc600078e00ff */
[----:B------:R-:W-:Y:S01]  /*16e30*/  LOP3.LUT R0, R0, 0x70, R3, 0xf8, !PT ;  /* 0x0000007000007812 */ /* 0x000fe200078ef803 */
[C---:B------:R-:W-:Y:S01]  /*16e40*/  IMAD.SHL.U32 R3, R21.reuse, 0x400, RZ ;  /* 0x0000040015037824 */ /* 0x040fe200078e00ff */
[----:B------:R-:W-:Y:S02]  /*16e50*/  LOP3.LUT R2, R2, 0x1800, RZ, 0xc0, !PT ;  /* 0x0000180002027812 */ /* 0x000fe400078ec0ff */
[----:B------:R-:W-:Y:S02]  /*16e60*/  LOP3.LUT R21, R21, 0x7f, RZ, 0xc0, !PT ;  /* 0x0000007f15157812 */ /* 0x000fe400078ec0ff */
[----:B------:R-:W-:Y:S02]  /*16e70*/  LOP3.LUT R2, R2, 0x60, R20, 0xf8, !PT ;  /* 0x0000006002027812 */ /* 0x000fe400078ef814 */
[----:B------:R-:W-:Y:S02]  /*16e80*/  LOP3.LUT R3, R3, 0x1800, RZ, 0xc0, !PT ;  /* 0x0000180003037812 */ /* 0x000fe400078ec0ff */
[----:B------:R-:W-:Y:S01]  /*16e90*/  LOP3.LUT R2, R2, R0, RZ, 0x3c, !PT ;  /* 0x0000000002027212 */ /* 0x000fe200078e3cff */
[----:B------:R-:W-:Y:S02]  /*16ea0*/  BAR.SYNC.DEFER_BLOCKING 0x0 ;  /* 0x0000000000007b1d */ /* 0x000fe40000010000 */
[----:B------:R-:W-:Y:S01]  /*16eb0*/  IMAD R0, R21, 0x10, R3 ;  /* 0x0000001015007824 */ /* 0x000fe200078e0203 */
[----:B--2---:R-:W-:-:S04]  /*16ec0*/  ISETP.GE.AND P0, PT, R28, c[0x0][0x178], PT ;  /* 0x00005e001c007a0c */ /* 0x004fc80003f06270 */
[----:B----4-:R-:W-:Y:S02]  /*16ed0*/  ISETP.LT.AND P4, PT, R25, c[0x0][0x17c], !P0 ;  /* 0x00005f0019007a0c */ /* 0x010fe40004781270 */
[----:B------:R-:W2:Y:S01]  /*16ee0*/  LDL.LU R25, [R1+0x7b4] ;  /* 0x0007b40001197983 */ /* 0x000ea20000300800 */
[C---:B---3--:R-:W-:Y:S01]  /*16ef0*/  IMAD R3, R27.reuse, c[0x0][0x198], RZ ;  /* 0x000066001b037a24 */ /* 0x048fe200078e02ff */
[----:B------:R-:W-:Y:S02]  /*16f00*/  ISETP.LT.AND P1, PT, R27, c[0x0][0x17c], !P0 ;  /* 0x00005f001b007a0c */ /* 0x000fe40004721270 */
[----:B------:R-:W-:Y:S01]  /*16f10*/  ISETP.LT.AND P3, PT, R26, c[0x0][0x17c], !P0 ;  /* 0x00005f001a007a0c */ /* 0x000fe20004761270 */
[----:B------:R-:W3:Y:S04]  /*16f20*/  LDL.LU R27, [R1+0x7b0] ;  /* 0x0007b000011b7983 */ /* 0x000ee80000300800 */
[----:B------:R-:W4:Y:S04]  /*16f30*/  LDL.LU R26, [R1+0x7bc] ;  /* 0x0007bc00011a7983 */ /* 0x000f280000300800 */
[----:B-----5:R-:W-:Y:S04]  /*16f40*/  STS.128 [R2], R16 ;  /* 0x0000001002007388 */ /* 0x020fe80000000c00 */
[----:B------:R-:W-:Y:S04]  /*16f50*/  STS.128 [R2+0x80], R12 ;  /* 0x0000800c02007388 */ /* 0x000fe80000000c00 */
[----:B------:R0:W-:Y:S04]  /*16f60*/  STS.128 [R2+0x400], R8 ;  /* 0x0004000802007388 */ /* 0x0001e80000000c00 */
[----:B------:R1:W-:Y:S04]  /*16f70*/  STS.128 [R2+0x480], R4 ;  /* 0x0004800402007388 */ /* 0x0003e80000000c00 */
[----:B------:R-:W-:Y:S01]  /*16f80*/  BAR.SYNC.DEFER_BLOCKING 0x0 ;  /* 0x0000000000007b1d */ /* 0x000fe20000010000 */
[----:B------:R-:W-:Y:S01]  /*16f90*/  IMAD R21, R28, c[0x0][0x194], RZ ;  /* 0x000065001c157a24 */ /* 0x000fe200078e02ff */
[----:B0-----:R-:W-:-:S04]  /*16fa0*/  LOP3.LUT R8, R0, 0x20, RZ, 0x3c, !PT ;  /* 0x0000002000087812 */ /* 0x001fc800078e3cff */
[----:B------:R0:W0:Y:S04]  /*16fb0*/  LDS.128 R4, [R0] ;  /* 0x0000000000047984 */ /* 0x0000280000000c00 */
[----:B------:R-:W0:Y:S01]  /*16fc0*/  LDS.128 R8, [R8] ;  /* 0x0000000008087984 */ /* 0x000e220000000c00 */
[----:B------:R-:W-:Y:S02]  /*16fd0*/  LEA R20, P2, R21, c[0x0][0x170], 0x1 ;  /* 0x00005c0015147a11 */ /* 0x000fe400078408ff */
[----:B------:R-:W-:Y:S02]  /*16fe0*/  ISETP.LT.AND P5, PT, R23, c[0x0][0x17c], !P0 ;  /* 0x00005f0017007a0c */ /* 0x000fe400047a1270 */
[----:B------:R-:W-:Y:S02]  /*16ff0*/  LEA.HI.X.SX32 R21, R21, c[0x0][0x174], 0x1, P2 ;  /* 0x00005d0015157a11 */ /* 0x000fe400010f0eff */
[----:B-1----:R-:W-:-:S02]  /*17000*/  LEA R2, P2, R3, R20, 0x1 ;  /* 0x0000001403027211 */ /* 0x002fc400078408ff */
[C---:B------:R-:W-:Y:S02]  /*17010*/  IADD3 R23, R3.reuse, c[0x0][0x198], RZ ;  /* 0x0000660003177a10 */ /* 0x040fe40007ffe0ff */
[----:B------:R-:W-:Y:S02]  /*17020*/  LEA.HI.X.SX32 R3, R3, R21, 0x1, P2 ;  /* 0x0000001503037211 */ /* 0x000fe400010f0eff */
[----:B------:R-:W-:Y:S02]  /*17030*/  ISETP.LT.AND P2, PT, R22, c[0x0][0x17c], !P0 ;  /* 0x00005f0016007a0c */ /* 0x000fe40004741270 */
[----:B------:R-:W-:Y:S02]  /*17040*/  LEA R22, P6, R23, R20, 0x1 ;  /* 0x0000001417167211 */ /* 0x000fe400078c08ff */
[C---:B------:R-:W-:Y:S02]  /*17050*/  LOP3.LUT R12, R0.reuse, 0x40, RZ, 0x3c, !PT ;  /* 0x00000040000c7812 */ /* 0x040fe400078e3cff */
[----:B------:R-:W-:-:S02]  /*17060*/  LOP3.LUT R16, R0, 0x60, RZ, 0x3c, !PT ;  /* 0x0000006000107812 */ /* 0x000fc400078e3cff */
[C---:B0-----:R-:W-:Y:S02]  /*17070*/  IADD3 R0, R23.reuse, c[0x0][0x198], RZ ;  /* 0x0000660017007a10 */ /* 0x041fe40007ffe0ff */
[----:B------:R-:W-:Y:S01]  /*17080*/  LEA.HI.X.SX32 R23, R23, R21, 0x1, P6 ;  /* 0x0000001517177211 */ /* 0x000fe200030f0eff */
[----:B------:R-:W0:Y:S04]  /*17090*/  LDS.128 R12, [R12] ;  /* 0x000000000c0c7984 */ /* 0x000e280000000c00 */
[----:B------:R-:W1:Y:S01]  /*170a0*/  LDS.128 R16, [R16] ;  /* 0x0000000010107984 */ /* 0x000e620000000c00 */
[----:B------:R-:W-:-:S03]  /*170b0*/  PRMT R24, R4, 0x7632, R24 ;  /* 0x0000763204187816 */ /* 0x000fc60000000018 */
[----:B------:R0:W-:Y:S04]  /*170c0*/  @P1 STG.E.U16 [R2.64], R4 ;  /* 0x0000000402001986 */ /* 0x0001e8000c101506 */
[----:B------:R0:W-:Y:S02]  /*170d0*/  @P4 STG.E.U16 [R22.64], R24 ;  /* 0x0000001816004986 */ /* 0x0001e4000c101506 */
[----:B0-----:R-:W-:-:S04]  /*170e0*/  LEA R2, P6, R0, R20, 0x1 ;  /* 0x0000001400027211 */ /* 0x001fc800078c08ff */
[----:B------:R-:W-:-:S05]  /*170f0*/  LEA.HI.X.SX32 R3, R0, R21, 0x1, P6 ;  /* 0x0000001500037211 */ /* 0x000fca00030f0eff */
[----:B------:R0:W-:Y:S01]  /*17100*/  @P3 STG.E.U16 [R2.64], R8 ;  /* 0x0000000802003986 */ /* 0x0001e2000c101506 */
[----:B--2---:R-:W-:-:S03]  /*17110*/  ISETP.LT.AND P1, PT, R25, c[0x0][0x17c], !P0 ;  /* 0x00005f0019007a0c */ /* 0x004fc60004721270 */
[----:B------:R-:W2:Y:S04]  /*17120*/  LDL.LU R25, [R1+0x7b8] ;  /* 0x0007b80001197983 */ /* 0x000ea80000300800 */
[----:B------:R-:W2:Y:S01]  /*17130*/  LDL.LU R24, [R1+0x7c4] ;  /* 0x0007c40001187983 */ /* 0x000ea20000300800 */
[----:B---3--:R-:W-:Y:S02]  /*17140*/  ISETP.LT.AND P4, PT, R27, c[0x0][0x17c], !P0 ;  /* 0x00005f001b007a0c */ /* 0x008fe40004781270 */
[----:B----4-:R-:W-:Y:S01]  /*17150*/  ISETP.LT.AND P3, PT, R26, c[0x0][0x17c], !P0 ;  /* 0x00005f001a007a0c */ /* 0x010fe20004761270 */
[----:B------:R-:W3:Y:S04]  /*17160*/  LDL.LU R28, [R1+0x7c0] ;  /* 0x0007c000011c7983 */ /* 0x000ee80000300800 */
[----:B------:R-:W4:Y:S04]  /*17170*/  LDL.LU R27, [R1+0x7cc] ;  /* 0x0007cc00011b7983 */ /* 0x000f280000300800 */
[----:B------:R-:W3:Y:S01]  /*17180*/  LDL.LU R26, [R1+0x7c8] ;  /* 0x0007c800011a7983 */ /* 0x000ee20000300800 */
[----:B------:R-:W-:-:S04]  /*17190*/  IADD3 R4, R0, c[0x0][0x198], RZ ;  /* 0x0000660000047a10 */ /* 0x000fc80007ffe0ff */
[CC--:B------:R-:W-:Y:S02]  /*171a0*/  LEA R22, P6, R4.reuse, R20.reuse, 0x1 ;  /* 0x0000001404167211 */ /* 0x0c0fe400078c08ff */
[C---:B------:R-:W-:Y:S02]  /*171b0*/  IADD3 R0, R4.reuse, c[0x0][0x198], RZ ;  /* 0x0000660004007a10 */ /* 0x040fe40007ffe0ff */
[-C--:B------:R-:W-:Y:S02]  /*171c0*/  LEA.HI.X.SX32 R23, R4, R21.reuse, 0x1, P6 ;  /* 0x0000001504177211 */ /* 0x080fe400030f0eff */
[----:B0-----:R-:W-:Y:S02]  /*171d0*/  PRMT R8, R8, 0x7632, R8 ;  /* 0x0000763208087816 */ /* 0x001fe40000000008 */
[C---:B------:R-:W-:Y:S02]  /*171e0*/  LEA R2, P6, R0.reuse, R20, 0x1 ;  /* 0x0000001400027211 */ /* 0x040fe400078c08ff */
[C---:B------:R-:W-:Y:S01]  /*171f0*/  IADD3 R4, R0.reuse, c[0x0][0x198], RZ ;  /* 0x0000660000047a10 */ /* 0x040fe20007ffe0ff */
[----:B------:R0:W-:Y:S01]  /*17200*/  @P5 STG.E.U16 [R22.64], R8 ;  /* 0x0000000816005986 */ /* 0x0001e2000c101506 */
[----:B------:R-:W-:-:S02]  /*17210*/  LEA.HI.X.SX32 R3, R0, R21, 0x1, P6 ;  /* 0x0000001500037211 */ /* 0x000fc400030f0eff */
[----:B------:R-:W-:-:S03]  /*17220*/  IADD3 R0, R4, c[0x0][0x198], RZ ;  /* 0x0000660004007a10 */ /* 0x000fc60007ffe0ff */
[----:B------:R1:W-:Y:S01]  /*17230*/  @P2 STG.E.U16 [R2.64], R12 ;  /* 0x0000000c02002986 */ /* 0x0003e2000c101506 */
[----:B0-----:R-:W-:-:S04]  /*17240*/  LEA R22, P6, R4, R20, 0x1 ;  /* 0x0000001404167211 */ /* 0x001fc800078c08ff */
[-C--:B------:R-:W-:Y:S02]  /*17250*/  LEA.HI.X.SX32 R23, R4, R21.reuse, 0x1, P6 ;  /* 0x0000001504177211 */ /* 0x080fe400030f0eff */
[----:B-1----:R-:W-:Y:S02]  /*17260*/  PRMT R12, R12, 0x7632, R12 ;  /* 0x000076320c0c7816 */ /* 0x002fe4000000000c */
[C---:B------:R-:W-:Y:S02]  /*17270*/  LEA R2, P6, R0.reuse, R20, 0x1 ;  /* 0x0000001400027211 */ /* 0x040fe400078c08ff */
[C---:B------:R-:W-:Y:S01]  /*17280*/  IADD3 R4, R0.reuse, c[0x0][0x198], RZ ;  /* 0x0000660000047a10 */ /* 0x040fe20007ffe0ff */
[----:B------:R0:W-:Y:S01]  /*17290*/  @P1 STG.E.U16 [R22.64], R12 ;  /* 0x0000000c16001986 */ /* 0x0001e2000c101506 */
[----:B------:R-:W-:-:S05]  /*172a0*/  LEA.HI.X.SX32 R3, R0, R21, 0x1, P6 ;  /* 0x0000001500037211 */ /* 0x000fca00030f0eff */
[----:B------:R1:W-:Y:S01]  /*172b0*/  @P4 STG.E.U16 [R2.64], R16 ;  /* 0x0000001002004986 */ /* 0x0003e2000c101506 */
[----:B0-----:R-:W-:-:S04]  /*172c0*/  LEA R22, P6, R4, R20, 0x1 ;  /* 0x0000001404167211 */ /* 0x001fc800078c08ff */
[----:B------:R-:W-:Y:S02]  /*172d0*/  LEA.HI.X.SX32 R23, R4, R21, 0x1, P6 ;  /* 0x0000001504177211 */ /* 0x000fe400030f0eff */
[----:B-1----:R-:W-:-:S05]  /*172e0*/  PRMT R16, R16, 0x7632, R16 ;  /* 0x0000763210107816 */ /* 0x002fca0000000010 */
[----:B------:R0:W-:Y:S01]  /*172f0*/  @P3 STG.E.U16 [R22.64], R16 ;  /* 0x0000001016003986 */ /* 0x0001e2000c101506 */
[----:B--2---:R-:W-:-:S03]  /*17300*/  ISETP.LT.AND P5, PT, R25, c[0x0][0x17c], !P0 ;  /* 0x00005f0019007a0c */ /* 0x004fc600047a1270 */
[----:B------:R-:W2:Y:S01]  /*17310*/  LDL.LU R25, [R1+0x7d8] ;  /* 0x0007d80001197983 */ /* 0x000ea20000300800 */
[----:B------:R-:W-:-:S03]  /*17320*/  ISETP.LT.AND P2, PT, R24, c[0x0][0x17c], !P0 ;  /* 0x00005f0018007a0c */ /* 0x000fc60004741270 */
[----:B------:R-:W2:Y:S04]  /*17330*/  LDL.LU R24, [R1+0x7d4] ;  /* 0x0007d40001187983 */ /* 0x000ea80000300800 */
[----:B------:R-:W2:Y:S04]  /*17340*/  LDL.LU R8, [R1+0x7e4] ;  /* 0x0007e40001087983 */ /* 0x000ea80000300800 */
[----:B------:R-:W2:Y:S01]  /*17350*/  LDL.LU R12, [R1+0x7e0] ;  /* 0x0007e000010c7983 */ /* 0x000ea20000300800 */
[----:B---3--:R-:W-:-:S03]  /*17360*/  ISETP.LT.AND P3, PT, R26, c[0x0][0x17c], !P0 ;  /* 0x00005f001a007a0c */ /* 0x008fc60004761270 */
[----:B------:R-:W3:Y:S04]  /*17370*/  LDL.LU R26, [R1+0x7f0] ;  /* 0x0007f000011a7983 */ /* 0x000ee80000300800 */
[----:B0-----:R-:W3:Y:S01]  /*17380*/  LDL.LU R16, [R1+0x7ec] ;  /* 0x0007ec0001107983 */ /* 0x001ee20000300800 */
[----:B------:R-:W-:-:S04]  /*17390*/  IADD3 R0, R4, c[0x0][0x198], RZ ;  /* 0x0000660004007a10 */ /* 0x000fc80007ffe0ff */
[CC--:B------:R-:W-:Y:S02]  /*173a0*/  LEA R2, P6, R0.reuse, R20.reuse, 0x1 ;  /* 0x0000001400027211 */ /* 0x0c0fe400078c08ff */
[C---:B------:R-:W-:Y:S02]  /*173b0*/  IADD3 R4, R0.reuse, c[0x0][0x198], RZ ;  /* 0x0000660000047a10 */ /* 0x040fe40007ffe0ff */
[-C--:B------:R-:W-:Y:S02]  /*173c0*/  LEA.HI.X.SX32 R3, R0, R21.reuse, 0x1, P6 ;  /* 0x0000001500037211 */ /* 0x080fe400030f0eff */
[----:B------:R-:W-:Y:S02]  /*173d0*/  LEA R22, P6, R4, R20, 0x1 ;  /* 0x0000001404167211 */ /* 0x000fe400078c08ff */
[----:B------:R-:W-:Y:S02]  /*173e0*/  ISETP.LT.AND P1, PT, R28, c[0x0][0x17c], !P0 ;  /* 0x00005f001c007a0c */ /* 0x000fe40004721270 */
[C---:B------:R-:W-:Y:S01]  /*173f0*/  IADD3 R0, R4.reuse, c[0x0][0x198], RZ ;  /* 0x0000660004007a10 */ /* 0x040fe20007ffe0ff */
[----:B------:R0:W-:Y:S01]  /*17400*/  @P5 STG.E.U16 [R2.64], R5 ;  /* 0x0000000502005986 */ /* 0x0001e2000c101506 */
[----:B------:R-:W-:-:S02]  /*17410*/  LEA.HI.X.SX32 R23, R4, R21, 0x1, P6 ;  /* 0x0000001504177211 */ /* 0x000fc400030f0eff */
[----:B------:R-:W-:Y:S02]  /*17420*/  PRMT R4, R5, 0x7632, R4 ;  /* 0x0000763205047816 */ /* 0x000fe40000000004 */
[----:B----4-:R-:W-:Y:S02]  /*17430*/  ISETP.LT.AND P4, PT, R27, c[0x0][0x17c], !P0 ;  /* 0x00005f001b007a0c */ /* 0x010fe40004781270 */
[C---:B0-----:R-:W-:Y:S02]  /*17440*/  LEA R2, P6, R0.reuse, R20, 0x1 ;  /* 0x0000001400027211 */ /* 0x041fe400078c08ff */
[C---:B------:R-:W-:Y:S01]  /*17450*/  IADD3 R5, R0.reuse, c[0x0][0x198], RZ ;  /* 0x0000660000057a10 */ /* 0x040fe20007ffe0ff */
[----:B------:R0:W-:Y:S01]  /*17460*/  @P2 STG.E.U16 [R22.64], R4 ;  /* 0x0000000416002986 */ /* 0x0001e2000c101506 */
[----:B------:R-:W-:Y:S02]  /*17470*/  LEA.HI.X.SX32 R3, R0, R21, 0x1, P6 ;  /* 0x0000001500037211 */ /* 0x000fe400030f0eff */
[----:B------:R-:W-:-:S03]  /*17480*/  IADD3 R0, R5, c[0x0][0x198], RZ ;  /* 0x0000660005007a10 */ /* 0x000fc60007ffe0ff */
[----:B------:R1:W-:Y:S01]  /*17490*/  @P1 STG.E.U16 [R2.64], R9 ;  /* 0x0000000902001986 */ /* 0x0003e2000c101506 */
[----:B0-----:R-:W-:-:S04]  /*174a0*/  LEA R4, P6, R5, R20, 0x1 ;  /* 0x0000001405047211 */ /* 0x001fc800078c08ff */
[----:B------:R-:W-:Y:S02]  /*174b0*/  LEA.HI.X.SX32 R5, R5, R21, 0x1, P6 ;  /* 0x0000001505057211 */ /* 0x000fe400030f0eff */
[----:B-1----:R-:W-:Y:S02]  /*174c0*/  PRMT R9, R9, 0x7632, R9 ;  /* 0x0000763209097816 */ /* 0x002fe40000000009 */
[----:B------:R-:W-:-:S03]  /*174d0*/  LEA R2, P6, R0, R20, 0x1 ;  /* 0x0000001400027211 */ /* 0x000fc600078c08ff */
[----:B------:R-:W-:Y:S01]  /*174e0*/  @P4 STG.E.U16 [R4.64], R9 ;  /* 0x0000000904004986 */ /* 0x000fe2000c101506 */
[----:B------:R-:W-:-:S05]  /*174f0*/  LEA.HI.X.SX32 R3, R0, R21, 0x1, P6 ;  /* 0x0000001500037211 */ /* 0x000fca00030f0eff */
[----:B------:R0:W-:Y:S02]  /*17500*/  @P3 STG.E.U16 [R2.64], R13 ;  /* 0x0000000d02003986 */ /* 0x0001e4000c101506 */
[----:B0-----:R-:W-:Y:S02]  /*17510*/  PRMT R13, R13, 0x7632, R13 ;  /* 0x000076320d0d7816 */ /* 0x001fe4000000000d */
[----:B--2---:R-:W-:Y:S02]  /*17520*/  ISETP.LT.AND P5, PT, R25, c[0x0][0x17c], !P0 ;  /* 0x00005f0019007a0c */ /* 0x004fe400047a1270 */
[----:B------:R-:W2:Y:S01]  /*17530*/  LDL.LU R25, [R1+0x7fc] ;  /* 0x0007fc0001197983 */ /* 0x000ea20000300800 */
[----:B------:R-:W-:-:S03]  /*17540*/  ISETP.LT.AND P2, PT, R24, c[0x0][0x17c], !P0 ;  /* 0x00005f0018007a0c */ /* 0x000fc60004741270 */
[----:B------:R-:W4:Y:S01]  /*17550*/  LDL.LU R24, [R1+0x7f8] ;  /* 0x0007f80001187983 */ /* 0x000f220000300800 */
[----:B------:R-:W-:-:S03]  /*17560*/  ISETP.LT.AND P1, PT, R8, c[0x0][0x17c], !P0 ;  /* 0x00005f0008007a0c */ /* 0x000fc60004721270 */
[----:B------:R-:W2:Y:S01]  /*17570*/  LDL.LU R23, [R1+0x804] ;  /* 0x0008040001177983 */ /* 0x000ea20000300800 */
[----:B------:R-:W-:-:S03]  /*17580*/  ISETP.LT.AND P4, PT, R12, c[0x0][0x17c], !P0 ;  /* 0x00005f000c007a0c */ /* 0x000fc60004781270 */
[----:B------:R-:W2:Y:S01]  /*17590*/  LDL.LU R12, [R1+0x800] ;  /* 0x00080000010c7983 */ /* 0x000ea20000300800 */
[----:B------:R-:W-:-:S04]  /*175a0*/  IADD3 R8, R0, c[0x0][0x198], RZ ;  /* 0x0000660000087a10 */ /* 0x000fc80007ffe0ff */
[----:B------:R-:W-:-:S04]  /*175b0*/  LEA R4, P6, R8, R20, 0x1 ;  /* 0x0000001408047211 */ /* 0x000fc800078c08ff */
[----:B------:R-:W-:-:S05]  /*175c0*/  LEA.HI.X.SX32 R5, R8, R21, 0x1, P6 ;  /* 0x0000001508057211 */ /* 0x000fca00030f0eff */
[----:B------:R0:W-:Y:S01]  /*175d0*/  @P5 STG.E.U16 [R4.64], R13 ;  /* 0x0000000d04005986 */ /* 0x0001e2000c101506 */
[----:B---3--:R-:W-:-:S03]  /*175e0*/  ISETP.LT.AND P5, PT, R16, c[0x0][0x17c], !P0 ;  /* 0x00005f0010007a0c */ /* 0x008fc600047a1270 */
[----:B------:R-:W3:Y:S04]  /*175f0*/  LDL.LU R16, [R1+0x80c] ;  /* 0x00080c0001107983 */ /* 0x000ee80000300800 */
[----:B------:R-:W3:Y:S01]  /*17600*/  LDL.LU R22, [R1+0x808] ;  /* 0x0008080001167983 */ /* 0x000ee20000300800 */
[----:B------:R-:W-:-:S04]  /*17610*/  IADD3 R0, R8, c[0x0][0x198], RZ ;  /* 0x0000660008007a10 */ /* 0x000fc80007ffe0ff */
[CC--:B------:R-:W-:Y:S02]  /*17620*/  LEA R2, P6, R0.reuse, R20.reuse, 0x1 ;  /* 0x0000001400027211 */ /* 0x0c0fe400078c08ff */
[C---:B------:R-:W-:Y:S02]  /*17630*/  IADD3 R8, R0.reuse, c[0x0][0x198], RZ ;  /* 0x0000660000087a10 */ /* 0x040fe40007ffe0ff */
[-C--:B------:R-:W-:Y:S02]  /*17640*/  LEA.HI.X.SX32 R3, R0, R21.reuse, 0x1, P6 ;  /* 0x0000001500037211 */ /* 0x080fe400030f0eff */
[C---:B0-----:R-:W-:Y:S02]  /*17650*/  LEA R4, P6, R8.reuse, R20, 0x1 ;  /* 0x0000001408047211 */ /* 0x041fe400078c08ff */
[C---:B------:R-:W-:Y:S01]  /*17660*/  IADD3 R0, R8.reuse, c[0x0][0x198], RZ ;  /* 0x0000660008007a10 */ /* 0x040fe20007ffe0ff */
[----:B------:R0:W-:Y:S01]  /*17670*/  @P2 STG.E.U16 [R2.64], R17 ;  /* 0x0000001102002986 */ /* 0x0001e2000c101506 */
[----:B------:R-:W-:-:S02]  /*17680*/  LEA.HI.X.SX32 R5, R8, R21, 0x1, P6 ;  /* 0x0000001508057211 */ /* 0x000fc400030f0eff */
[----:B------:R-:W-:Y:S02]  /*17690*/  ISETP.LT.AND P3, PT, R26, c[0x0][0x17c], !P0 ;  /* 0x00005f001a007a0c */ /* 0x000fe40004761270 */
[C---:B------:R-:W-:Y:S02]  /*176a0*/  IADD3 R8, R0.reuse, c[0x0][0x198], RZ ;  /* 0x0000660000087a10 */ /* 0x040fe40007ffe0ff */
[----:B0-----:R-:W-:Y:S02]  /*176b0*/  PRMT R17, R17, 0x7632, R17 ;  /* 0x0000763211117816 */ /* 0x001fe40000000011 */
[----:B------:R-:W-:-:S03]  /*176c0*/  LEA R2, P6, R0, R20, 0x1 ;  /* 0x0000001400027211 */ /* 0x000fc600078c08ff */
[----:B------:R0:W-:Y:S01]  /*176d0*/  @P1 STG.E.U16 [R4.64], R17 ;  /* 0x0000001104001986 */ /* 0x0001e2000c101506 */
[-C--:B------:R-:W-:Y:S02]  /*176e0*/  LEA.HI.X.SX32 R3, R0, R21.reuse, 0x1, P6 ;  /* 0x0000001500037211 */ /* 0x080fe400030f0eff */
[----:B------:R-:W-:Y:S02]  /*176f0*/  PRMT R9, R6, 0x7632, R9 ;  /* 0x0000763206097816 */ /* 0x000fe40000000009 */
[C---:B0-----:R-:W-:Y:S01]  /*17700*/  LEA R4, P6, R8.reuse, R20, 0x1 ;  /* 0x0000001408047211 */ /* 0x041fe200078c08ff */
[----:B------:R-:W3:Y:S03]  /*17710*/  LDL.LU R17, [R1+0x810] ;  /* 0x0008100001117983 */ /* 0x000ee60000300800 */
[C---:B------:R-:W-:Y:S01]  /*17720*/  LEA.HI.X.SX32 R5, R8.reuse, R21, 0x1, P6 ;  /* 0x0000001508057211 */ /* 0x040fe200030f0eff */
[----:B------:R0:W-:Y:S01]  /*17730*/  @P4 STG.E.U16 [R2.64], R6 ;  /* 0x0000000602004986 */ /* 0x0001e2000c101506 */
[----:B------:R-:W-:-:S03]  /*17740*/  IADD3 R0, R8, c[0x0][0x198], RZ ;  /* 0x0000660008007a10 */ /* 0x000fc60007ffe0ff */
[----:B------:R1:W-:Y:S04]  /*17750*/  @P3 STG.E.U16 [R4.64], R9 ;  /* 0x0000000904003986 */ /* 0x0003e8000c101506 */
[----:B------:R-:W3:Y:S01]  /*17760*/  LDL.LU R13, [R1+0x7f4] ;  /* 0x0007f400010d7983 */ /* 0x000ee20000300800 */
[C---:B------:R-:W-:Y:S02]  /*17770*/  IADD3 R8, R0.reuse, c[0x0][0x198], RZ ;  /* 0x0000660000087a10 */ /* 0x040fe40007ffe0ff */
[----:B0-----:R-:W-:-:S04]  /*17780*/  LEA R2, P6, R0, R20, 0x1 ;  /* 0x0000001400027211 */ /* 0x001fc800078c08ff */
[----:B------:R-:W-:Y:S02]  /*17790*/  LEA.HI.X.SX32 R3, R0, R21, 0x1, P6 ;  /* 0x0000001500037211 */ /* 0x000fe400030f0eff */
[----:B-1----:R-:W-:-:S04]  /*177a0*/  LEA R4, P6, R8, R20, 0x1 ;  /* 0x0000001408047211 */ /* 0x002fc800078c08ff */
[C---:B------:R-:W-:Y:S02]  /*177b0*/  LEA.HI.X.SX32 R5, R8.reuse, R21, 0x1, P6 ;  /* 0x0000001508057211 */ /* 0x040fe400030f0eff */
[----:B------:R-:W-:Y:S02]  /*177c0*/  IADD3 R0, R8, c[0x0][0x198], RZ ;  /* 0x0000660008007a10 */ /* 0x000fe40007ffe0ff */
[----:B------:R-:W-:Y:S01]  /*177d0*/  PRMT R8, R10, 0x7632, R8 ;  /* 0x000076320a087816 */ /* 0x000fe20000000008 */
[----:B------:R0:W-:Y:S01]  /*177e0*/  @P5 STG.E.U16 [R2.64], R10 ;  /* 0x0000000a02005986 */ /* 0x0001e2000c101506 */
[----:B--2---:R-:W-:-:S03]  /*177f0*/  ISETP.LT.AND P3, PT, R12, c[0x0][0x17c], !P0 ;  /* 0x00005f000c007a0c */ /* 0x004fc60004761270 */
[----:B------:R-:W2:Y:S01]  /*17800*/  LDL.LU R12, [R1+0x7e8] ;  /* 0x0007e800010c7983 */ /* 0x000ea20000300800 */
[----:B------:R-:W-:Y:S02]  /*17810*/  ISETP.LT.AND P2, PT, R25, c[0x0][0x17c], !P0 ;  /* 0x00005f0019007a0c */ /* 0x000fe40004741270 */
[----:B----4-:R-:W-:Y:S02]  /*17820*/  ISETP.LT.AND P1, PT, R24, c[0x0][0x17c], !P0 ;  /* 0x00005f0018007a0c */ /* 0x010fe40004721270 */
[----:B------:R-:W-:Y:S02]  /*17830*/  ISETP.LT.AND P4, PT, R23, c[0x0][0x17c], !P0 ;  /* 0x00005f0017007a0c */ /* 0x000fe40004781270 */
[----:B---3--:R-:W-:Y:S02]  /*17840*/  ISETP.LT.AND P6, PT, R16, c[0x0][0x17c], !P0 ;  /* 0x00005f0010007a0c */ /* 0x008fe400047c1270 */
[----:B------:R-:W3:Y:S05]  /*17850*/  LDL.LU R16, [R1+0x7dc] ;  /* 0x0007dc0001107983 */ /* 0x000eea0000300800 */
[----:B------:R1:W-:Y:S01]  /*17860*/  @P2 STG.E.U16 [R4.64], R8 ;  /* 0x0000000804002986 */ /* 0x0003e2000c101506 */
[----:B------:R-:W-:-:S03]  /*17870*/  ISETP.LT.AND P2, PT, R22, c[0x0][0x17c], !P0 ;  /* 0x00005f0016007a0c */ /* 0x000fc60004741270 */
[----:B------:R-:W4:Y:S04]  /*17880*/  LDL.LU R24, [R1+0x7d0] ;  /* 0x0007d00001187983 */ /* 0x000f280000300800 */
[----:B------:R-:W4:Y:S04]  /*17890*/  LDL.LU R23, [R1+0x7ac] ;  /* 0x0007ac0001177983 */ /* 0x000f280000300800 */
[----:B------:R-:W4:Y:S01]  /*178a0*/  LDL.LU R22, [R1+0x798] ;  /* 0x0007980001167983 */ /* 0x000f220000300800 */
[C---:B0-----:R-:W-:Y:S02]  /*178b0*/  LEA R2, P5, R0.reuse, R20, 0x1 ;  /* 0x0000001400027211 */ /* 0x041fe400078a08ff */
[----:B------:R-:W-:-:S02]  /*178c0*/  IADD3 R6, R0, c[0x0][0x198], RZ ;  /* 0x0000660000067a10 */ /* 0x000fc40007ffe0ff */
[-C--:B------:R-:W-:Y:S02]  /*178d0*/  LEA.HI.X.SX32 R3, R0, R21.reuse, 0x1, P5 ;  /* 0x0000001500037211 */ /* 0x080fe400028f0eff */
[C---:B-1----:R-:W-:Y:S02]  /*178e0*/  LEA R4, P5, R6.reuse, R20, 0x1 ;  /* 0x0000001406047211 */ /* 0x042fe400078a08ff */
[C---:B------:R-:W-:Y:S01]  /*178f0*/  IADD3 R0, R6.reuse, c[0x0][0x198], RZ ;  /* 0x0000660006007a10 */ /* 0x040fe20007ffe0ff */
[----:B------:R0:W-:Y:S01]  /*17900*/  @P1 STG.E.U16 [R2.64], R14 ;  /* 0x0000000e02001986 */ /* 0x0001e2000c101506 */
[----:B------:R-:W-:Y:S02]  /*17910*/  LEA.HI.X.SX32 R5, R6, R21, 0x1, P5 ;  /* 0x0000001506057211 */ /* 0x000fe400028f0eff */
[----:B------:R-:W-:Y:S02]  /*17920*/  PRMT R9, R14, 0x7632, R9 ;  /* 0x000076320e097816 */ /* 0x000fe40000000009 */
[----:B------:R-:W-:-:S02]  /*17930*/  IADD3 R6, R0, c[0x0][0x198], RZ ;  /* 0x0000660000067a10 */ /* 0x000fc40007ffe0ff */
[-C--:B0-----:R-:W-:Y:S01]  /*17940*/  LEA R2, P5, R0, R20.reuse, 0x1 ;  /* 0x0000001400027211 */ /* 0x081fe200078a08ff */
[----:B------:R0:W-:Y:S01]  /*17950*/  @P4 STG.E.U16 [R4.64], R9 ;  /* 0x0000000904004986 */ /* 0x0001e2000c101506 */
[----:B------:R-:W-:Y:S02]  /*17960*/  LEA R8, P4, R6, R20, 0x1 ;  /* 0x0000001406087211 */ /* 0x000fe400078808ff */
[----:B------:R-:W-:Y:S02]  /*17970*/  LEA.HI.X.SX32 R3, R0, R21, 0x1, P5 ;  /* 0x0000001500037211 */ /* 0x000fe400028f0eff */
[----:B------:R-:W-:-:S03]  /*17980*/  IADD3 R0, R6, c[0x0][0x198], RZ ;  /* 0x0000660006007a10 */ /* 0x000fc60007ffe0ff */
[----:B------:R1:W-:Y:S01]  /*17990*/  @P3 STG.E.U16 [R2.64], R18 ;  /* 0x0000001202003986 */ /* 0x0003e2000c101506 */
[----:B------:R-:W-:Y:S02]  /*179a0*/  ISETP.LT.AND P1, PT, R17, c[0x0][0x17c], !P0 ;  /* 0x00005f0011007a0c */ /* 0x000fe40004721270 */
[----:B0-----:R-:W-:Y:S02]  /*179b0*/  LEA.HI.X.SX32 R9, R6, R21, 0x1, P4 ;  /* 0x0000001506097211 */ /* 0x001fe400020f0eff */
[----:B------:R-:W-:Y:S02]  /*179c0*/  IADD3 R6, R0, c[0x0][0x198], RZ ;  /* 0x0000660000067a10 */ /* 0x000fe40007ffe0ff */
[----:B-1----:R-:W-:Y:S02]  /*179d0*/  PRMT R3, R18, 0x7632, R3 ;  /* 0x0000763212037816 */ /* 0x002fe40000000003 */
[----:B------:R-:W-:-:S03]  /*179e0*/  IADD3 R10, R6, c[0x0][0x198], RZ ;  /* 0x00006600060a7a10 */ /* 0x000fc60007ffe0ff */
[----:B------:R0:W-:Y:S01]  /*179f0*/  @P6 STG.E.U16 [R8.64], R3 ;  /* 0x0000000308006986 */ /* 0x0001e2000c101506 */
[CC--:B------:R-:W-:Y:S02]  /*17a00*/  LEA R4, P6, R6.reuse, R20.reuse, 0x1 ;  /* 0x0000001406047211 */ /* 0x0c0fe400078c08ff */
[----:B------:R-:W-:Y:S02]  /*17a10*/  ISETP.LT.AND P5, PT, R13, c[0x0][0x17c], !P0 ;  /* 0x00005f000d007a0c */ /* 0x000fe400047a1270 */
[----:B------:R-:W-:Y:S02]  /*17a20*/  LEA.HI.X.SX32 R5, R6, R21, 0x1, P6 ;  /* 0x0000001506057211 */ /* 0x000fe400030f0eff */
[----:B0-----:R-:W-:Y:S02]  /*17a30*/  PRMT R9, R7, 0x7632, R9 ;  /* 0x0000763207097816 */ /* 0x001fe40000000009 */
[----:B--2---:R-:W-:Y:S02]  /*17a40*/  ISETP.LT.AND P4, PT, R12, c[0x0][0x17c], !P0 ;  /* 0x00005f000c007a0c */ /* 0x004fe40004781270 */
[----:B------:R-:W-:-:S04]  /*17a50*/  LEA R12, P3, R0, R20, 0x1 ;  /* 0x00000014000c7211 */ /* 0x000fc800078608ff */
[----:B------:R-:W-:Y:S02]  /*17a60*/  LEA.HI.X.SX32 R13, R0, R21, 0x1, P3 ;  /* 0x00000015000d7211 */ /* 0x000fe400018f0eff */
[----:B------:R-:W-:-:S03]  /*17a70*/  IADD3 R0, R10, c[0x0][0x198], RZ ;  /* 0x000066000a007a10 */ /* 0x000fc60007ffe0ff */
[----:B------:R-:W-:Y:S01]  /*17a80*/  @P2 STG.E.U16 [R12.64], R7 ;  /* 0x000000070c002986 */ /* 0x000fe2000c101506 */
[----:B------:R-:W-:-:S03]  /*17a90*/  IADD3 R6, R0, c[0x0][0x198], RZ ;  /* 0x0000660000067a10 */ /* 0x000fc60007ffe0ff */
[----:B------:R0:W-:Y:S01]  /*17aa0*/  @P1 STG.E.U16 [R4.64], R9 ;  /* 0x0000000904001986 */ /* 0x0001e2000c101506 */
[-C--:B------:R-:W-:Y:S02]  /*17ab0*/  LEA R2, P1, R10, R20.reuse, 0x1 ;  /* 0x000000140a027211 */ /* 0x080fe400078208ff */
[----:B------:R-:W-:Y:S02]  /*17ac0*/  IADD3 R14, R6, c[0x0][0x198], RZ ;  /* 0x00006600060e7a10 */ /* 0x000fe40007ffe0ff */
[----:B---3--:R-:W-:Y:S02]  /*17ad0*/  ISETP.LT.AND P3, PT, R16, c[0x0][0x17c], !P0 ;  /* 0x00005f0010007a0c */ /* 0x008fe40004761270 */
[-C--:B------:R-:W-:Y:S02]  /*17ae0*/  LEA R16, P6, R6, R20.reuse, 0x1 ;  /* 0x0000001406107211 */ /* 0x080fe400078c08ff */
[----:B------:R-:W-:Y:S02]  /*17af0*/  LEA.HI.X.SX32 R3, R10, R21, 0x1, P1 ;  /* 0x000000150a037211 */ /* 0x000fe400008f0eff */
[----:B------:R-:W-:-:S02]  /*17b00*/  LEA R8, P2, R0, R20, 0x1 ;  /* 0x0000001400087211 */ /* 0x000fc400078408ff */
[----:B------:R-:W-:Y:S02]  /*17b10*/  IADD3 R10, R14, c[0x0][0x198], RZ ;  /* 0x000066000e0a7a10 */ /* 0x000fe40007ffe0ff */
[-C--:B------:R-:W-:Y:S02]  /*17b20*/  LEA.HI.X.SX32 R17, R6, R21.reuse, 0x1, P6 ;  /* 0x0000001506117211 */ /* 0x080fe400030f0eff */
[----:B0-----:R-:W-:Y:S02]  /*17b30*/  LEA.HI.X.SX32 R9, R0, R21, 0x1, P2 ;  /* 0x0000001500097211 */ /* 0x001fe400010f0eff */
[-C--:B------:R-:W-:Y:S02]  /*17b40*/  LEA R6, P6, R14, R20.reuse, 0x1 ;  /* 0x000000140e067211 */ /* 0x080fe400078c08ff */
[C---:B------:R-:W-:Y:S02]  /*17b50*/  LEA R4, P1, R10.reuse, R20, 0x1 ;  /* 0x000000140a047211 */ /* 0x040fe400078208ff */
[----:B------:R-:W-:-:S02]  /*17b60*/  IADD3 R0, R10, c[0x0][0x198], RZ ;  /* 0x000066000a007a10 */ /* 0x000fc40007ffe0ff */
[----:B----4-:R-:W-:Y:S02]  /*17b70*/  ISETP.LT.AND P2, PT, R24, c[0x0][0x17c], !P0 ;  /* 0x00005f0018007a0c */ /* 0x010fe40004741270 */
[-C--:B------:R-:W-:Y:S02]  /*17b80*/  LEA.HI.X.SX32 R7, R14, R21.reuse, 0x1, P6 ;  /* 0x000000150e077211 */ /* 0x080fe400030f0eff */
[----:B------:R-:W-:Y:S02]  /*17b90*/  LEA.HI.X.SX32 R5, R10, R21, 0x1, P1 ;  /* 0x000000150a057211 */ /* 0x000fe400008f0eff */
[----:B------:R-:W-:Y:S02]  /*17ba0*/  LEA R20, P6, R0, R20, 0x1 ;  /* 0x0000001400147211 */ /* 0x000fe400078c08ff */
[----:B------:R-:W-:Y:S02]  /*17bb0*/  ISETP.LT.AND P1, PT, R23, c[0x0][0x17c], !P0 ;  /* 0x00005f0017007a0c */ /* 0x000fe40004721270 */
[----:B------:R-:W-:-:S02]  /*17bc0*/  ISETP.LT.AND P0, PT, R22, c[0x0][0x17c], !P0 ;  /* 0x00005f0016007a0c */ /* 0x000fc40004701270 */
[----:B------:R-:W-:Y:S01]  /*17bd0*/  LEA.HI.X.SX32 R21, R0, R21, 0x1, P6 ;  /* 0x0000001500157211 */ /* 0x000fe200030f0eff */
[----:B------:R0:W-:Y:S01]  /*17be0*/  @P5 STG.E.U16 [R2.64], R11 ;  /* 0x0000000b02005986 */ /* 0x0001e2000c101506 */
[----:B------:R-:W-:-:S05]  /*17bf0*/  PRMT R0, R11, 0x7632, R0 ;  /* 0x000076320b007816 */ /* 0x000fca0000000000 */
[----:B------:R1:W-:Y:S01]  /*17c00*/  @P4 STG.E.U16 [R8.64], R0 ;  /* 0x0000000008004986 */ /* 0x0003e2000c101506 */
[----:B0-----:R-:W-:-:S03]  /*17c10*/  PRMT R3, R15, 0x7632, R3 ;  /* 0x000076320f037816 */ /* 0x001fc60000000003 */
[----:B------:R1:W-:Y:S04]  /*17c20*/  @P3 STG.E.U16 [R16.64], R15 ;  /* 0x0000000f10003986 */ /* 0x0003e8000c101506 */
[----:B------:R1:W-:Y:S04]  /*17c30*/  @P2 STG.E.U16 [R6.64], R3 ;  /* 0x0000000306002986 */ /* 0x0003e8000c101506 */
[----:B------:R1:W-:Y:S01]  /*17c40*/  @P1 STG.E.U16 [R4.64], R19 ;  /* 0x0000001304001986 */ /* 0x0003e2000c101506 */
[----:B------:R-:W-:Y:S05]  /*17c50*/  @!P0 EXIT ;  /* 0x000000000000894d */ /* 0x000fea0003800000 */
[----:B------:R-:W-:-:S05]  /*17c60*/  PRMT R10, R19, 0x7632, R10 ;  /* 0x00007632130a7816 */ /* 0x000fca000000000a */
[----:B------:R-:W-:Y:S01]  /*17c70*/  STG.E.U16 [R20.64], R10 ;  /* 0x0000000a14007986 */ /* 0x000fe2000c101506 */
[----:B------:R-:W-:Y:S05]  /*17c80*/  EXIT ;  /* 0x000000000000794d */ /* 0x000fea0003800000 */
.L_x_3:
[----:B------:R-:W-:-:S00]  /*17c90*/  BRA `(.L_x_3) ;  /* 0xfffffff000007947 */ /* 0x000fc0000383ffff */
[----:B------:R-:W-:-:S00]  /*17ca0*/  NOP ;  /* 0x0000000000007918 */ /* 0x000fc00000000000 */
        /* <DEDUP_REMOVED lines=13> */
.L_x_4:


//--------------------- .nv.shared.matmul_kernel  --------------------------
	.section	.nv.shared.matmul_kernel,"aw",@nobits
	.sectionflags	@""
	.align	16
